def attn_fwd(
    Q,
    K,
    V,
    Out,
    Lse,
    sm_scale,
    stride_qz,
    stride_qh,
    stride_qm,
    stride_qk,
    stride_kz,
    stride_kh,
    stride_kn,
    stride_kk,
    stride_vz,
    stride_vh,
    stride_vn,
    stride_vk,
    stride_oz,
    stride_oh,
    stride_om,
    stride_ok,
    seqlen_q,
    seqlen_k,
    BLOCK_M: tl.constexpr,
    BLOCK_N: tl.constexpr,
    HEAD_DIM: tl.constexpr,
    CAUSAL: tl.constexpr,
):
    start_m = tl.program_id(0)
    off_hz = tl.program_id(1)
    q_off = off_hz * stride_qh
    k_off = off_hz * stride_kh
    v_off = off_hz * stride_vh
    offs_m = start_m * BLOCK_M + tl.arange(0, BLOCK_M)
    offs_d = tl.arange(0, HEAD_DIM)
    offs_n = tl.arange(0, BLOCK_N)
    q_ptrs = Q + q_off + offs_m[:, None] * stride_qm + offs_d[None, :] * stride_qk
    k_ptrs = K + k_off + offs_d[:, None] * stride_kk + offs_n[None, :] * stride_kn
    v_ptrs = V + v_off + offs_n[:, None] * stride_vn + offs_d[None, :] * stride_vk
    m_i = tl.full([BLOCK_M], float("-inf"), dtype=tl.float32)
    l_i = tl.zeros([BLOCK_M], dtype=tl.float32) + 1.0
    acc = tl.zeros([BLOCK_M, HEAD_DIM], dtype=tl.float32)
    q = tl.load(q_ptrs)
    acc, l_i, m_i = _attn_fwd_inner(
        acc,
        l_i,
        m_i,
        q,
        k_ptrs,
        v_ptrs,
        sm_scale,
        stride_kn,
        stride_vn,
        start_m,
        seqlen_k,
        BLOCK_M,
        BLOCK_N,
        HEAD_DIM,
        CAUSAL,
    )
    acc = acc / l_i[:, None]
    lse = m_i + tl.math.log2(l_i) / 1.4426950408889634
    o_ptrs = (
        Out
        + off_hz * stride_oh
        + offs_m[:, None] * stride_om
        + offs_d[None, :] * stride_ok
    )
    tl.store(o_ptrs, acc.to(Out.dtype.element_ty))
    tl.store(Lse + off_hz * seqlen_q + offs_m, lse)

# config = {"BLOCK_M": 64, "BLOCK_N": 64, "HEAD_DIM": 256, "arch": "sm_90", "causal": true, "dtype": "fp16", "num_stages": 2, "num_warps": 4}
# arch = sm_90


// ===== COMPILED SASS (sm_90a) =====

	.target	sm_90a

	.elftype	@"ET_EXEC"


//--------------------- .note.nv.tkinfo           --------------------------
	.section	.note.nv.tkinfo,"",@"SHT_NOTE"
	.sectionflags	@"SHF_NOTE_NV_TKINFO"
	.tkinfo
        /*0018*/ 	.word	0x00000002
        /*0030*/ 	.string	""
        /*0030*/ 	.string	"ptxas"
        /*0030*/ 	.string	"Cuda compilation tools, release 13.0, V13.0.88"
        /*0030*/ 	.string	"Build cuda_13.0.r13.0/compiler.36424714_0"
        /*0030*/ 	.string	"-v  -suppress-debug-info  -lineinfo  -arch sm_90a "



//--------------------- .note.nv.cuinfo           --------------------------
	.section	.note.nv.cuinfo,"",@"SHT_NOTE"
	.sectionflags	@"SHF_NOTE_NV_CUINFO"
        /*0018*/ 	.short	0x0002
        /*001a*/ 	.short	0x005a
        /*001c*/ 	.short	0x0082
	.zero		2


//--------------------- .nv.info                  --------------------------
	.section	.nv.info,"",@"SHT_CUDA_INFO"
	.align	4


	//----- nvinfo : EIATTR_REGCOUNT
	.align		4
        /*0000*/ 	.byte	0x04, 0x2f
        /*0002*/ 	.short	(.L_2 - .L_1)
	.align		4
.L_1:
        /*0004*/ 	.word	index@(attn_fwd)
        /*0008*/ 	.word	0x000000ff


	//----- nvinfo : EIATTR_FRAME_SIZE
	.align		4
.L_2:
        /*000c*/ 	.byte	0x04, 0x11
        /*000e*/ 	.short	(.L_4 - .L_3)
	.align		4
.L_3:
        /*0010*/ 	.word	index@(attn_fwd)
        /*0014*/ 	.word	0x00000988


	//----- nvinfo : EIATTR_MIN_STACK_SIZE
	.align		4
.L_4:
        /*0018*/ 	.byte	0x04, 0x12
        /*001a*/ 	.short	(.L_6 - .L_5)
	.align		4
.L_5:
        /*001c*/ 	.word	index@(attn_fwd)
        /*0020*/ 	.word	0x00000988
.L_6:


//--------------------- .nv.compat                --------------------------
	.section	.nv.compat,"",@"SHT_CUDA_COMPAT_INFO"
	.align	4
        /*0000*/ 	.byte	0x02, 0x09, 0x01, 0x00, 0x02, 0x02, 0x04, 0x00, 0x02, 0x05, 0x05, 0x00, 0x03, 0x07, 0x01, 0x01
        /*0010*/ 	.byte	0x02, 0x03, 0x00, 0x00, 0x02, 0x06, 0x01, 0x00, 0x04, 0x0b, 0x08, 0x00, 0x00, 0x00, 0x00, 0x00
        /*0020*/ 	.byte	0x00, 0x00, 0x00, 0x00


//--------------------- .nv.info.attn_fwd         --------------------------
	.section	.nv.info.attn_fwd,"",@"SHT_CUDA_INFO"
	.sectionflags	@""
	.align	4


	//----- nvinfo : EIATTR_CUDA_API_VERSION
	.align		4
        /*0000*/ 	.byte	0x04, 0x37
        /*0002*/ 	.short	(.L_8 - .L_7)
.L_7:
        /*0004*/ 	.word	0x00000082


	//----- nvinfo : EIATTR_KPARAM_INFO
	.align		4
.L_8:
        /*0008*/ 	.byte	0x04, 0x17
        /*000a*/ 	.short	(.L_10 - .L_9)
.L_9:
        /*000c*/ 	.word	0x00000000
        /*0010*/ 	.short	0x0019
        /*0012*/ 	.short	0x0080
        /*0014*/ 	.byte	0x00, 0xf4, 0x21, 0x00


	//----- nvinfo : EIATTR_KPARAM_INFO
	.align		4
.L_10:
        /*0018*/ 	.byte	0x04, 0x17
        /*001a*/ 	.short	(.L_12 - .L_11)
.L_11:
        /*001c*/ 	.word	0x00000000
        /*0020*/ 	.short	0x0018
        /*0022*/ 	.short	0x0078
        /*0024*/ 	.byte	0x00, 0xf4, 0x21, 0x00


	//----- nvinfo : EIATTR_KPARAM_INFO
	.align		4
.L_12:
        /*0028*/ 	.byte	0x04, 0x17
        /*002a*/ 	.short	(.L_14 - .L_13)
.L_13:
        /*002c*/ 	.word	0x00000000
        /*0030*/ 	.short	0x0017
        /*0032*/ 	.short	0x0070
        /*0034*/ 	.byte	0x00, 0xf0, 0x11, 0x00


	//----- nvinfo : EIATTR_KPARAM_INFO
	.align		4
.L_14:
        /*0038*/ 	.byte	0x04, 0x17
        /*003a*/ 	.short	(.L_16 - .L_15)
.L_15:
        /*003c*/ 	.word	0x00000000
        /*0040*/ 	.short	0x0016
        /*0042*/ 	.short	0x006c
        /*0044*/ 	.byte	0x00, 0xf0, 0x11, 0x00


	//----- nvinfo : EIATTR_KPARAM_INFO
	.align		4
.L_16:
        /*0048*/ 	.byte	0x04, 0x17
        /*004a*/ 	.short	(.L_18 - .L_17)
.L_17:
        /*004c*/ 	.word	0x00000000
        /*0050*/ 	.short	0x0015
        /*0052*/ 	.short	0x0068
        /*0054*/ 	.byte	0x00, 0xf0, 0x11, 0x00


	//----- nvinfo : EIATTR_KPARAM_INFO
	.align		4
.L_18:
        /*0058*/ 	.byte	0x04, 0x17
        /*005a*/ 	.short	(.L_20 - .L_19)
.L_19:
        /*005c*/ 	.word	0x00000000
        /*0060*/ 	.short	0x0014
        /*0062*/ 	.short	0x0064
        /*0064*/ 	.byte	0x00, 0xf0, 0x11, 0x00


	//----- nvinfo : EIATTR_KPARAM_INFO
	.align		4
.L_20:
        /*0068*/ 	.byte	0x04, 0x17
        /*006a*/ 	.short	(.L_22 - .L_21)
.L_21:
        /*006c*/ 	.word	0x00000000
        /*0070*/ 	.short	0x0013
        /*0072*/ 	.short	0x0060
        /*0074*/ 	.byte	0x00, 0xf0, 0x11, 0x00


	//----- nvinfo : EIATTR_KPARAM_INFO
	.align		4
.L_22:
        /*0078*/ 	.byte	0x04, 0x17
        /*007a*/ 	.short	(.L_24 - .L_23)
.L_23:
        /*007c*/ 	.word	0x00000000
        /*0080*/ 	.short	0x0012
        /*0082*/ 	.short	0x005c
        /*0084*/ 	.byte	0x00, 0xf0, 0x11, 0x00


	//----- nvinfo : EIATTR_KPARAM_INFO
	.align		4
.L_24:
        /*0088*/ 	.byte	0x04, 0x17
        /*008a*/ 	.short	(.L_26 - .L_25)
.L_25:
        /*008c*/ 	.word	0x00000000
        /*0090*/ 	.short	0x0011
        /*0092*/ 	.short	0x0058
        /*0094*/ 	.byte	0x00, 0xf0, 0x11, 0x00


	//----- nvinfo : EIATTR_KPARAM_INFO
	.align		4
.L_26:
        /*0098*/ 	.byte	0x04, 0x17
        /*009a*/ 	.short	(.L_28 - .L_27)
.L_27:
        /*009c*/ 	.word	0x00000000
        /*00a0*/ 	.short	0x0010
        /*00a2*/ 	.short	0x0054
        /*00a4*/ 	.byte	0x00, 0xf0, 0x11, 0x00


	//----- nvinfo : EIATTR_KPARAM_INFO
	.align		4
.L_28:
        /*00a8*/ 	.byte	0x04, 0x17
        /*00aa*/ 	.short	(.L_30 - .L_29)
.L_29:
        /*00ac*/ 	.word	0x00000000
        /*00b0*/ 	.short	0x000f
        /*00b2*/ 	.short	0x0050
        /*00b4*/ 	.byte	0x00, 0xf0, 0x11, 0x00


	//----- nvinfo : EIATTR_KPARAM_INFO
	.align		4
.L_30:
        /*00b8*/ 	.byte	0x04, 0x17
        /*00ba*/ 	.short	(.L_32 - .L_31)
.L_31:
        /*00bc*/ 	.word	0x00000000
        /*00c0*/ 	.short	0x000e
        /*00c2*/ 	.short	0x004c
        /*00c4*/ 	.byte	0x00, 0xf0, 0x11, 0x00


	//----- nvinfo : EIATTR_KPARAM_INFO
	.align		4
.L_32:
        /*00c8*/ 	.byte	0x04, 0x17
        /*00ca*/ 	.short	(.L_34 - .L_33)
.L_33:
        /*00cc*/ 	.word	0x00000000
        /*00d0*/ 	.short	0x000d
        /*00d2*/ 	.short	0x0048
        /*00d4*/ 	.byte	0x00, 0xf0, 0x11, 0x00


	//----- nvinfo : EIATTR_KPARAM_INFO
	.align		4
.L_34:
        /*00d8*/ 	.byte	0x04, 0x17
        /*00da*/ 	.short	(.L_36 - .L_35)
.L_35:
        /*00dc*/ 	.word	0x00000000
        /*00e0*/ 	.short	0x000c
        /*00e2*/ 	.short	0x0044
        /*00e4*/ 	.byte	0x00, 0xf0, 0x11, 0x00


	//----- nvinfo : EIATTR_KPARAM_INFO
	.align		4
.L_36:
        /*00e8*/ 	.byte	0x04, 0x17
        /*00ea*/ 	.short	(.L_38 - .L_37)
.L_37:
        /*00ec*/ 	.word	0x00000000
        /*00f0*/ 	.short	0x000b
        /*00f2*/ 	.short	0x0040
        /*00f4*/ 	.byte	0x00, 0xf0, 0x11, 0x00


	//----- nvinfo : EIATTR_KPARAM_INFO
	.align		4
.L_38:
        /*00f8*/ 	.byte	0x04, 0x17
        /*00fa*/ 	.short	(.L_40 - .L_39)
.L_39:
        /*00fc*/ 	.word	0x00000000
        /*0100*/ 	.short	0x000a
        /*0102*/ 	.short	0x003c
        /*0104*/ 	.byte	0x00, 0xf0, 0x11, 0x00


	//----- nvinfo : EIATTR_KPARAM_INFO
	.align		4
.L_40:
        /*0108*/ 	.byte	0x04, 0x17
        /*010a*/ 	.short	(.L_42 - .L_41)
.L_41:
        /*010c*/ 	.word	0x00000000
        /*0110*/ 	.short	0x0009
        /*0112*/ 	.short	0x0038
        /*0114*/ 	.byte	0x00, 0xf0, 0x11, 0x00


	//----- nvinfo : EIATTR_KPARAM_INFO
	.align		4
.L_42:
        /*0118*/ 	.byte	0x04, 0x17
        /*011a*/ 	.short	(.L_44 - .L_43)
.L_43:
        /*011c*/ 	.word	0x00000000
        /*0120*/ 	.short	0x0008
        /*0122*/ 	.short	0x0034
        /*0124*/ 	.byte	0x00, 0xf0, 0x11, 0x00


	//----- nvinfo : EIATTR_KPARAM_INFO
	.align		4
.L_44:
        /*0128*/ 	.byte	0x04, 0x17
        /*012a*/ 	.short	(.L_46 - .L_45)
.L_45:
        /*012c*/ 	.word	0x00000000
        /*0130*/ 	.short	0x0007
        /*0132*/ 	.short	0x0030
        /*0134*/ 	.byte	0x00, 0xf0, 0x11, 0x00


	//----- nvinfo : EIATTR_KPARAM_INFO
	.align		4
.L_46:
        /*0138*/ 	.byte	0x04, 0x17
        /*013a*/ 	.short	(.L_48 - .L_47)
.L_47:
        /*013c*/ 	.word	0x00000000
        /*0140*/ 	.short	0x0006
        /*0142*/ 	.short	0x002c
        /*0144*/ 	.byte	0x00, 0xf0, 0x11, 0x00


	//----- nvinfo : EIATTR_KPARAM_INFO
	.align		4
.L_48:
        /*0148*/ 	.byte	0x04, 0x17
        /*014a*/ 	.short	(.L_50 - .L_49)
.L_49:
        /*014c*/ 	.word	0x00000000
        /*0150*/ 	.short	0x0005
        /*0152*/ 	.short	0x0028
        /*0154*/ 	.byte	0x00, 0xf0, 0x11, 0x00


	//----- nvinfo : EIATTR_KPARAM_INFO
	.align		4
.L_50:
        /*0158*/ 	.byte	0x04, 0x17
        /*015a*/ 	.short	(.L_52 - .L_51)
.L_51:
        /*015c*/ 	.word	0x00000000
        /*0160*/ 	.short	0x0004
        /*0162*/ 	.short	0x0020
        /*0164*/ 	.byte	0x00, 0xf4, 0x21, 0x00


	//----- nvinfo : EIATTR_KPARAM_INFO
	.align		4
.L_52:
        /*0168*/ 	.byte	0x04, 0x17
        /*016a*/ 	.short	(.L_54 - .L_53)
.L_53:
        /*016c*/ 	.word	0x00000000
        /*0170*/ 	.short	0x0003
        /*0172*/ 	.short	0x0018
        /*0174*/ 	.byte	0x00, 0xf4, 0x21, 0x00


	//----- nvinfo : EIATTR_KPARAM_INFO
	.align		4
.L_54:
        /*0178*/ 	.byte	0x04, 0x17
        /*017a*/ 	.short	(.L_56 - .L_55)
.L_55:
        /*017c*/ 	.word	0x00000000
        /*0180*/ 	.short	0x0002
        /*0182*/ 	.short	0x0010
        /*0184*/ 	.byte	0x00, 0xf4, 0x21, 0x00


	//----- nvinfo : EIATTR_KPARAM_INFO
	.align		4
.L_56:
        /*0188*/ 	.byte	0x04, 0x17
        /*018a*/ 	.short	(.L_58 - .L_57)
.L_57:
        /*018c*/ 	.word	0x00000000
        /*0190*/ 	.short	0x0001
        /*0192*/ 	.short	0x0008
        /*0194*/ 	.byte	0x00, 0xf4, 0x21, 0x00


	//----- nvinfo : EIATTR_KPARAM_INFO
	.align		4
.L_58:
        /*0198*/ 	.byte	0x04, 0x17
        /*019a*/ 	.short	(.L_60 - .L_59)
.L_59:
        /*019c*/ 	.word	0x00000000
        /*01a0*/ 	.short	0x0000
        /*01a2*/ 	.short	0x0000
        /*01a4*/ 	.byte	0x00, 0xf4, 0x21, 0x00


	//----- nvinfo : EIATTR_SPARSE_MMA_MASK
	.align		4
.L_60:
        /*01a8*/ 	.byte	0x03, 0x50
        /*01aa*/ 	.short	0x0000


	//----- nvinfo : EIATTR_MAXREG_COUNT
	.align		4
        /*01ac*/ 	.byte	0x03, 0x1b
        /*01ae*/ 	.short	0x00ff


	//----- nvinfo : EIATTR_NUM_BARRIERS
	.align		4
        /*01b0*/ 	.byte	0x02, 0x4c
        /*01b2*/ 	.byte	0x01
	.zero		1


	//----- nvinfo : EIATTR_ANNOTATIONS
	.align		4
        /*01b4*/ 	.byte	0x04, 0x55
        /*01b6*/ 	.short	(.L_62 - .L_61)


	//   ....[0]....
.L_61:
        /*01b8*/ 	.word	0x00000001
        /*01bc*/ 	.byte	0x80, 0x26, 0x00, 0x00, 0x01, 0x00, 0x00, 0x00, 0x70, 0x28, 0x00, 0x00, 0x01, 0x00, 0x00, 0x00
        /* <DEDUP_REMOVED lines=363> */
        /*187c*/ 	.byte	0xf0, 0xdd, 0x00, 0x00, 0x01, 0x00, 0x00, 0x00, 0x00, 0xde, 0x00, 0x00


	//----- nvinfo : EIATTR_MERCURY_ISA_VERSION
	.align		4
.L_62:
        /*1888*/ 	.byte	0x03, 0x5f
        /*188a*/ 	.short	0x0101


	//----- nvinfo : EIATTR_COOP_GROUP_MASK_REGIDS
	.align		4
        /*188c*/ 	.byte	0x04, 0x29
        /*188e*/ 	.short	(.L_64 - .L_63)


	//   ....[0]....
.L_63:
        /*1890*/ 	.word	0xffffffff


	//   ....[1]....
        /*1894*/ 	.word	0xffffffff


	//   ....[2]....
        /*1898*/ 	.word	0xffffffff


	//   ....[3]....
        /*189c*/ 	.word	0xffffffff


	//   ....[4]....
        /*18a0*/ 	.word	0xffffffff


	//   ....[5]....
        /*18a4*/ 	.word	0xffffffff


	//   ....[6]....
        /*18a8*/ 	.word	0xffffffff


	//   ....[7]....
        /*18ac*/ 	.word	0xffffffff


	//----- nvinfo : EIATTR_COOP_GROUP_INSTR_OFFSETS
	.align		4
.L_64:
        /*18b0*/ 	.byte	0x04, 0x28
        /*18b2*/ 	.short	(.L_66 - .L_65)


	//   ....[0]....
.L_65:
        /*18b4*/ 	.word	0x0000be90


	//   ....[1]....
        /*18b8*/ 	.word	0x0000c0b0


	//   ....[2]....
        /*18bc*/ 	.word	0x0000c580


	//   ....[3]....
        /*18c0*/ 	.word	0x0000c5a0


	//   ....[4]....
        /*18c4*/ 	.word	0x0000dc60


	//   ....[5]....
        /*18c8*/ 	.word	0x0000dc70


	//   ....[6]....
        /*18cc*/ 	.word	0x0000dcb0


	//   ....[7]....
        /*18d0*/ 	.word	0x0000dcc0


	//----- nvinfo : EIATTR_EXIT_INSTR_OFFSETS
	.align		4
.L_66:
        /*18d4*/ 	.byte	0x04, 0x1c
        /*18d6*/ 	.short	(.L_68 - .L_67)


	//   ....[0]....
.L_67:
        /*18d8*/ 	.word	0x00013150


	//   ....[1]....
        /*18dc*/ 	.word	0x00013200


	//----- nvinfo : EIATTR_REQNTID
	.align		4
.L_68:
        /*18e0*/ 	.byte	0x04, 0x10
        /*18e2*/ 	.short	(.L_70 - .L_69)
.L_69:
        /*18e4*/ 	.word	0x00000080
        /*18e8*/ 	.word	0x00000001
        /*18ec*/ 	.word	0x00000001


	//----- nvinfo : EIATTR_CBANK_PARAM_SIZE
	.align		4
.L_70:
        /*18f0*/ 	.byte	0x03, 0x19
        /*18f2*/ 	.short	0x0088


	//----- nvinfo : EIATTR_PARAM_CBANK
	.align		4
        /*18f4*/ 	.byte	0x04, 0x0a
        /*18f6*/ 	.short	(.L_72 - .L_71)
	.align		4
.L_71:
        /*18f8*/ 	.word	index@(.nv.constant0.attn_fwd)
        /*18fc*/ 	.short	0x0210
        /*18fe*/ 	.short	0x0088


	//----- nvinfo : EIATTR_SW_WAR
	.align		4
.L_72:
        /*1900*/ 	.byte	0x04, 0x36
        /*1902*/ 	.short	(.L_74 - .L_73)
.L_73:
        /*1904*/ 	.word	0x00000008
.L_74:


//--------------------- .nv.callgraph             --------------------------
	.section	.nv.callgraph,"",@"SHT_CUDA_CALLGRAPH"
	.align	4
	.sectionentsize	8
	.align		4
        /*0000*/ 	.word	0x00000000
	.align		4
        /*0004*/ 	.word	0xffffffff
	.align		4
        /*0008*/ 	.word	0x00000000
	.align		4
        /*000c*/ 	.word	0xfffffffe
	.align		4
        /*0010*/ 	.word	0x00000000
	.align		4
        /*0014*/ 	.word	0xfffffffd
	.align		4
        /*0018*/ 	.word	0x00000000
	.align		4
        /*001c*/ 	.word	0xfffffffc


//--------------------- .nv.constant4             --------------------------
	.section	.nv.constant4,"a",@progbits
	.align	8
	.align		8
.nv.constant4:
        /*0000*/ 	.dword	_$_str


//--------------------- .text.attn_fwd            --------------------------
	.section	.text.attn_fwd,"ax",@progbits
	.align	128
        .global         attn_fwd
        .type           attn_fwd,@function
        .size           attn_fwd,(.L_x_3 - attn_fwd)
        .other          attn_fwd,@"STO_CUDA_ENTRY STV_DEFAULT"
attn_fwd:
.text.attn_fwd:
[----:B------:R-:W0:Y:S01]  /*0000*/  LDC R1, c[0x0][0x28] ;  /* 0x00000a00ff017b82 */ /* 0x000e220000000800 */
[----:B------:R-:W1:Y:S07]  /*0010*/  S2R R6, SR_CTAID.X ;  /* 0x0000000000067919 */ /* 0x000e6e0000002500 */
[----:B------:R-:W2:Y:S01]  /*0020*/  LDC.64 R2, c[0x0][0x240] ;  /* 0x00009000ff027b82 */ /* 0x000ea20000000a00 */
[----:B------:R-:W-:Y:S01]  /*0030*/  ULDC.64 UR4, c[0x0][0x208] ;  /* 0x0000820000047ab9 */ /* 0x000fe20000000a00 */
[----:B0-----:R-:W-:Y:S01]  /*0040*/  VIADD R1, R1, 0xfffff678 ;  /* 0xfffff67801017836 */ /* 0x001fe20000000000 */
[----:B------:R-:W0:Y:S01]  /*0050*/  S2R R5, SR_TID.X ;  /* 0x0000000000057919 */ /* 0x000e220000002100 */
[----:B------:R-:W2:Y:S04]  /*0060*/  S2R R184, SR_CTAID.Y ;  /* 0x0000000000b87919 */ /* 0x000ea80000002600 */
[----:B------:R-:W3:Y:S08]  /*0070*/  LDC R12, c[0x0][0x248] ;  /* 0x00009200ff0c7b82 */ /* 0x000ef00000000800 */
[----:B------:R-:W4:Y:S01]  /*0080*/  LDC.64 R10, c[0x0][0x210] ;  /* 0x00008400ff0a7b82 */ /* 0x000f220000000a00 */
[----:B-1----:R-:W-:Y:S01]  /*0090*/  IMAD.SHL.U32 R6, R6, 0x40, RZ ;  /* 0x0000004006067824 */ /* 0x002fe200078e00ff */
[----:B0-----:R-:W-:-:S04]  /*00a0*/  SHF.R.U32.HI R7, RZ, 0x6, R5 ;  /* 0x00000006ff077819 */ /* 0x001fc80000011605 */
[----:B------:R-:W-:Y:S01]  /*00b0*/  LOP3.LUT R4, R6, 0x3f, R5, 0xf8, !PT ;  /* 0x0000003f06047812 */ /* 0x000fe200078ef805 */
[----:B--2---:R-:W-:Y:S01]  /*00c0*/  IMAD R0, R184, R2, RZ ;  /* 0x00000002b8007224 */ /* 0x004fe200078e02ff */
[----:B------:R-:W-:-:S03]  /*00d0*/  SGXT.U32 R7, R7, 0x1 ;  /* 0x000000010707781a */ /* 0x000fc60000000000 */
[----:B------:R-:W-:Y:S02]  /*00e0*/  IMAD R2, R4, R3, RZ ;  /* 0x0000000304027224 */ /* 0x000fe400078e02ff */
[----:B------:R-:W-:Y:S02]  /*00f0*/  IMAD.SHL.U32 R3, R0, 0x2, RZ ;  /* 0x0000000200037824 */ /* 0x000fe400078e00ff */
[----:B------:R-:W-:Y:S02]  /*0100*/  IMAD.SHL.U32 R4, R2, 0x2, RZ ;  /* 0x0000000202047824 */ /* 0x000fe400078e00ff */
[----:B---3--:R-:W-:Y:S02]  /*0110*/  IMAD R9, R7, R12, RZ ;  /* 0x0000000c07097224 */ /* 0x008fe400078e02ff */
[----:B------:R-:W-:-:S04]  /*0120*/  IMAD.HI R0, R0, 0x2, RZ ;  /* 0x0000000200007827 */ /* 0x000fc800078e02ff */
[----:B------:R-:W-:Y:S01]  /*0130*/  IMAD.HI R8, R2, 0x2, RZ ;  /* 0x0000000202087827 */ /* 0x000fe200078e02ff */
[----:B----4-:R-:W-:-:S03]  /*0140*/  IADD3 R2, P0, P1, R4, R10, R3 ;  /* 0x0000000a04027210 */ /* 0x010fc6000791e003 */
[----:B------:R-:W-:Y:S01]  /*0150*/  IMAD R3, R12, 0x2, R9 ;  /* 0x000000020c037824 */ /* 0x000fe200078e0209 */
[----:B------:R-:W-:Y:S02]  /*0160*/  IADD3.X R0, R8, R11, R0, P0, P1 ;  /* 0x0000000b08007210 */ /* 0x000fe400007e2400 */
[C---:B------:R-:W-:Y:S02]  /*0170*/  LEA R10, P0, R9.reuse, R2, 0x1 ;  /* 0x00000002090a7211 */ /* 0x040fe400078008ff */
[C---:B------:R-:W-:Y:S02]  /*0180*/  LEA R13, R12.reuse, R3, 0x1 ;  /* 0x000000030c0d7211 */ /* 0x040fe400078e08ff */
[----:B------:R-:W-:Y:S02]  /*0190*/  LEA.HI.X.SX32 R11, R9, R0, 0x1, P0 ;  /* 0x00000000090b7211 */ /* 0x000fe400000f0eff */
[-C--:B------:R-:W-:Y:S01]  /*01a0*/  LEA R14, P0, R13, R2.reuse, 0x1 ;  /* 0x000000020d0e7211 */ /* 0x080fe200078008ff */
[----:B------:R-:W-:Y:S01]  /*01b0*/  IMAD R17, R12, 0x2, R13 ;  /* 0x000000020c117824 */ /* 0x000fe200078e020d */
[----:B------:R-:W-:-:S02]  /*01c0*/  LEA R8, P1, R3, R2, 0x1 ;  /* 0x0000000203087211 */ /* 0x000fc400078208ff */
[-C--:B------:R-:W-:Y:S01]  /*01d0*/  LEA.HI.X.SX32 R15, R13, R0.reuse, 0x1, P0 ;  /* 0x000000000d0f7211 */ /* 0x080fe200000f0eff */
[C---:B------:R-:W-:Y:S01]  /*01e0*/  IMAD R13, R12.reuse, 0x2, R17 ;  /* 0x000000020c0d7824 */ /* 0x040fe200078e0211 */
[----:B------:R-:W-:Y:S02]  /*01f0*/  LEA.HI.X.SX32 R9, R3, R0, 0x1, P1 ;  /* 0x0000000003097211 */ /* 0x000fe400008f0eff */
[-C--:B------:R-:W-:Y:S01]  /*0200*/  LEA R16, P0, R17, R2.reuse, 0x1 ;  /* 0x0000000211107211 */ /* 0x080fe200078008ff */
[C---:B------:R-:W-:Y:S01]  /*0210*/  IMAD R21, R12.reuse, 0x2, R13 ;  /* 0x000000020c157824 */ /* 0x040fe200078e020d */
[----:B------:R-:W-:Y:S01]  /*0220*/  LEA R18, P1, R13, R2, 0x1 ;  /* 0x000000020d127211 */ /* 0x000fe200078208ff */
[----:B------:R-:W2:Y:S02]  /*0230*/  LDG.E.U16 R4, desc[UR4][R14.64] ;  /* 0x000000040e047981 */ /* 0x000ea4000c1e1500 */
[C---:B------:R-:W-:Y:S02]  /*0240*/  IMAD R23, R12.reuse, 0x2, R21 ;  /* 0x000000020c177824 */ /* 0x040fe400078e0215 */
[----:B------:R-:W3:Y:S02]  /*0250*/  LDG.E.U16 R9, desc[UR4][R8.64] ;  /* 0x0000000408097981 */ /* 0x000ee4000c1e1500 */
[----:B------:R-:W-:Y:S01]  /*0260*/  IMAD R25, R12, 0x2, R23 ;  /* 0x000000020c197824 */ /* 0x000fe200078e0217 */
[----:B------:R-:W-:Y:S01]  /*0270*/  LEA.HI.X.SX32 R17, R17, R0, 0x1, P0 ;  /* 0x0000000011117211 */ /* 0x000fe200000f0eff */
[----:B------:R-:W4:Y:S01]  /*0280*/  LDG.E.U16 R3, desc[UR4][R10.64] ;  /* 0x000000040a037981 */ /* 0x000f22000c1e1500 */
[----:B------:R-:W-:-:S02]  /*0290*/  LEA R20, P0, R21, R2, 0x1 ;  /* 0x0000000215147211 */ /* 0x000fc400078008ff */
[----:B------:R-:W-:Y:S02]  /*02a0*/  LEA R27, R12, R25, 0x1 ;  /* 0x000000190c1b7211 */ /* 0x000fe400078e08ff */
[----:B------:R-:W-:-:S03]  /*02b0*/  LEA.HI.X.SX32 R21, R21, R0, 0x1, P0 ;  /* 0x0000000015157211 */ /* 0x000fc600000f0eff */
[C---:B------:R-:W-:Y:S01]  /*02c0*/  IMAD R29, R12.reuse, 0x2, R27 ;  /* 0x000000020c1d7824 */ /* 0x040fe200078e021b */
[C---:B------:R-:W-:Y:S01]  /*02d0*/  LEA R22, P0, R23.reuse, R2, 0x1 ;  /* 0x0000000217167211 */ /* 0x040fe200078008ff */
[----:B------:R-:W5:Y:S02]  /*02e0*/  LDG.E.U16 R15, desc[UR4][R20.64] ;  /* 0x00000004140f7981 */ /* 0x000f64000c1e1500 */
[C---:B------:R-:W-:Y:S01]  /*02f0*/  IMAD R31, R12.reuse, 0x2, R29 ;  /* 0x000000020c1f7824 */ /* 0x040fe200078e021d */
[----:B------:R-:W-:Y:S01]  /*0300*/  LEA.HI.X.SX32 R23, R23, R0, 0x1, P0 ;  /* 0x0000000017177211 */ /* 0x000fe200000f0eff */
[----:B------:R-:W2:Y:S01]  /*0310*/  LDG.E.U16 R11, desc[UR4][R16.64] ;  /* 0x00000004100b7981 */ /* 0x000ea2000c1e1500 */
[----:B------:R-:W-:Y:S01]  /*0320*/  LEA R24, P0, R25, R2, 0x1 ;  /* 0x0000000219187211 */ /* 0x000fe200078008ff */
[C---:B------:R-:W-:Y:S01]  /*0330*/  IMAD R33, R12.reuse, 0x2, R31 ;  /* 0x000000020c217824 */ /* 0x040fe200078e021f */
[----:B------:R-:W-:Y:S01]  /*0340*/  LEA.HI.X.SX32 R19, R13, R0, 0x1, P1 ;  /* 0x000000000d137211 */ /* 0x000fe200008f0eff */
[----:B------:R0:W2:Y:S01]  /*0350*/  LDG.E.U16 R8, desc[UR4][R22.64] ;  /* 0x0000000416087981 */ /* 0x0000a2000c1e1500 */
[----:B------:R-:W-:Y:S01]  /*0360*/  LEA R26, P1, R27, R2, 0x1 ;  /* 0x000000021b1a7211 */ /* 0x000fe200078208ff */
[C---:B------:R-:W-:Y:S01]  /*0370*/  IMAD R35, R12.reuse, 0x2, R33 ;  /* 0x000000020c237824 */ /* 0x040fe200078e0221 */
[----:B------:R-:W-:Y:S01]  /*0380*/  LEA.HI.X.SX32 R25, R25, R0, 0x1, P0 ;  /* 0x0000000019197211 */ /* 0x000fe200000f0eff */
[----:B------:R-:W3:Y:S01]  /*0390*/  LDG.E.U16 R13, desc[UR4][R18.64] ;  /* 0x00000004120d7981 */ /* 0x000ee2000c1e1500 */
[----:B------:R-:W-:Y:S01]  /*03a0*/  LEA R28, P0, R29, R2, 0x1 ;  /* 0x000000021d1c7211 */ /* 0x000fe200078008ff */
[----:B------:R-:W-:Y:S01]  /*03b0*/  IMAD R37, R12, 0x2, R35 ;  /* 0x000000020c257824 */ /* 0x000fe200078e0223 */
[-C--:B------:R-:W-:Y:S01]  /*03c0*/  LEA.HI.X.SX32 R27, R27, R0.reuse, 0x1, P1 ;  /* 0x000000001b1b7211 */ /* 0x080fe200008f0eff */
[----:B------:R-:W2:Y:S01]  /*03d0*/  LDG.E.U16 R17, desc[UR4][R24.64] ;  /* 0x0000000418117981 */ /* 0x000ea2000c1e1500 */
[----:B------:R-:W-:-:S02]  /*03e0*/  LEA.HI.X.SX32 R29, R29, R0, 0x1, P0 ;  /* 0x000000001d1d7211 */ /* 0x000fc400000f0eff */
[C---:B------:R-:W-:Y:S01]  /*03f0*/  LEA R30, P0, R31.reuse, R2, 0x1 ;  /* 0x000000021f1e7211 */ /* 0x040fe200078008ff */
[----:B------:R1:W5:Y:S03]  /*0400*/  LDG.E.U16 R19, desc[UR4][R26.64] ;  /* 0x000000041a137981 */ /* 0x000366000c1e1500 */
[----:B------:R-:W-:Y:S02]  /*0410*/  LEA.HI.X.SX32 R31, R31, R0, 0x1, P0 ;  /* 0x000000001f1f7211 */ /* 0x000fe400000f0eff */
[-C--:B0-----:R-:W-:Y:S01]  /*0420*/  LEA R22, P0, R33, R2.reuse, 0x1 ;  /* 0x0000000221167211 */ /* 0x081fe200078008ff */
[----:B------:R0:W2:Y:S01]  /*0430*/  LDG.E.U16 R21, desc[UR4][R28.64] ;  /* 0x000000041c157981 */ /* 0x0000a2000c1e1500 */
[----:B------:R-:W-:Y:S02]  /*0440*/  LEA R32, P1, R35, R2, 0x1 ;  /* 0x0000000223207211 */ /* 0x000fe400078208ff */
[----:B-1----:R-:W-:Y:S01]  /*0450*/  LEA R27, R12, R37, 0x1 ;  /* 0x000000250c1b7211 */ /* 0x002fe200078e08ff */
[----:B------:R1:W2:Y:S01]  /*0460*/  LDG.E.U16 R10, desc[UR4][R30.64] ;  /* 0x000000041e0a7981 */ /* 0x0002a2000c1e1500 */
[----:B------:R-:W-:-:S02]  /*0470*/  LEA.HI.X.SX32 R23, R33, R0, 0x1, P0 ;  /* 0x0000000021177211 */ /* 0x000fc400000f0eff */
[----:B------:R-:W-:Y:S01]  /*0480*/  LEA R34, P0, R37, R2, 0x1 ;  /* 0x0000000225227211 */ /* 0x000fe200078008ff */
[C---:B0-----:R-:W-:Y:S01]  /*0490*/  IMAD R29, R12.reuse, 0x2, R27 ;  /* 0x000000020c1d7824 */ /* 0x041fe200078e021b */
[-C--:B------:R-:W-:Y:S02]  /*04a0*/  LEA.HI.X.SX32 R33, R35, R0.reuse, 0x1, P1 ;  /* 0x0000000023217211 */ /* 0x080fe400008f0eff */
[----:B------:R-:W-:Y:S01]  /*04b0*/  LEA.HI.X.SX32 R35, R37, R0, 0x1, P0 ;  /* 0x0000000025237211 */ /* 0x000fe200000f0eff */
[C---:B------:R-:W-:Y:S01]  /*04c0*/  IMAD R39, R12.reuse, 0x2, R29 ;  /* 0x000000020c277824 */ /* 0x040fe200078e021d */
[C---:B------:R-:W-:Y:S01]  /*04d0*/  LEA R36, P0, R27.reuse, R2, 0x1 ;  /* 0x000000021b247211 */ /* 0x040fe200078008ff */
[----:B------:R0:W2:Y:S02]  /*04e0*/  LDG.E.U16 R25, desc[UR4][R32.64] ;  /* 0x0000000420197981 */ /* 0x0000a4000c1e1500 */
[----:B------:R-:W-:Y:S01]  /*04f0*/  IMAD R41, R12, 0x2, R39 ;  /* 0x000000020c297824 */ /* 0x000fe200078e0227 */
[----:B------:R-:W-:Y:S01]  /*0500*/  LEA.HI.X.SX32 R37, R27, R0, 0x1, P0 ;  /* 0x000000001b257211 */ /* 0x000fe200000f0eff */
[----:B------:R-:W2:Y:S01]  /*0510*/  LDG.E.U16 R23, desc[UR4][R22.64] ;  /* 0x0000000416177981 */ /* 0x000ea2000c1e1500 */
[----:B------:R-:W-:-:S02]  /*0520*/  LEA R28, P0, R29, R2, 0x1 ;  /* 0x000000021d1c7211 */ /* 0x000fc400078008ff */
[----:B-1----:R-:W-:Y:S01]  /*0530*/  LEA R30, P1, R39, R2, 0x1 ;  /* 0x00000002271e7211 */ /* 0x002fe200078208ff */
[----:B------:R1:W2:Y:S01]  /*0540*/  LDG.E.U16 R27, desc[UR4][R34.64] ;  /* 0x00000004221b7981 */ /* 0x0002a2000c1e1500 */
[C---:B0-----:R-:W-:Y:S01]  /*0550*/  IMAD R33, R12.reuse, 0x2, R41 ;  /* 0x000000020c217824 */ /* 0x041fe200078e0229 */
[----:B------:R-:W-:Y:S02]  /*0560*/  LEA.HI.X.SX32 R29, R29, R0, 0x1, P0 ;  /* 0x000000001d1d7211 */ /* 0x000fe400000f0eff */
[----:B------:R0:W2:Y:S01]  /*0570*/  LDG.E.U16 R14, desc[UR4][R36.64] ;  /* 0x00000004240e7981 */ /* 0x0000a2000c1e1500 */
[----:B------:R-:W-:Y:S02]  /*0580*/  LEA R38, P0, R41, R2, 0x1 ;  /* 0x0000000229267211 */ /* 0x000fe400078008ff */
[-C--:B------:R-:W-:Y:S01]  /*0590*/  LEA.HI.X.SX32 R31, R39, R0.reuse, 0x1, P1 ;  /* 0x00000000271f7211 */ /* 0x080fe200008f0eff */
[----:B-1----:R-:W-:Y:S01]  /*05a0*/  IMAD R35, R12, 0x2, R33 ;  /* 0x000000020c237824 */ /* 0x002fe200078e0221 */
[----:B------:R-:W-:Y:S01]  /*05b0*/  LEA.HI.X.SX32 R39, R41, R0, 0x1, P0 ;  /* 0x0000000029277211 */ /* 0x000fe200000f0eff */
[----:B------:R-:W2:Y:S01]  /*05c0*/  LDG.E.U16 R29, desc[UR4][R28.64] ;  /* 0x000000041c1d7981 */ /* 0x000ea2000c1e1500 */
[----:B------:R-:W-:-:S02]  /*05d0*/  LEA R40, P0, R33, R2, 0x1 ;  /* 0x0000000221287211 */ /* 0x000fc400078008ff */
[C---:B------:R-:W-:Y:S01]  /*05e0*/  LEA R43, R12.reuse, R35, 0x1 ;  /* 0x000000230c2b7211 */ /* 0x040fe200078e08ff */
[----:B------:R-:W2:Y:S01]  /*05f0*/  LDG.E.U16 R31, desc[UR4][R30.64] ;  /* 0x000000041e1f7981 */ /* 0x000ea2000c1e1500 */
[----:B------:R-:W-:Y:S02]  /*0600*/  LEA.HI.X.SX32 R41, R33, R0, 0x1, P0 ;  /* 0x0000000021297211 */ /* 0x000fe400000f0eff */
[-C--:B------:R-:W-:Y:S01]  /*0610*/  LEA R34, P0, R35, R2.reuse, 0x1 ;  /* 0x0000000223227211 */ /* 0x080fe200078008ff */
[C---:B------:R-:W-:Y:S01]  /*0620*/  IMAD R45, R12.reuse, 0x2, R43 ;  /* 0x000000020c2d7824 */ /* 0x040fe200078e022b */
[----:B0-----:R-:W-:Y:S01]  /*0630*/  LEA R36, P1, R43, R2, 0x1 ;  /* 0x000000022b247211 */ /* 0x001fe200078208ff */
[----:B------:R0:W2:Y:S01]  /*0640*/  LDG.E.U16 R16, desc[UR4][R40.64] ;  /* 0x0000000428107981 */ /* 0x0000a2000c1e1500 */
[----:B------:R-:W-:Y:S01]  /*0650*/  LEA.HI.X.SX32 R35, R35, R0, 0x1, P0 ;  /* 0x0000000023237211 */ /* 0x000fe200000f0eff */
[----:B------:R-:W-:Y:S01]  /*0660*/  IMAD R47, R12, 0x2, R45 ;  /* 0x000000020c2f7824 */ /* 0x000fe200078e022d */
[----:B------:R-:W-:Y:S01]  /*0670*/  LEA R42, P0, R45, R2, 0x1 ;  /* 0x000000022d2a7211 */ /* 0x000fe200078008ff */
[----:B------:R-:W2:Y:S01]  /*0680*/  LDG.E.U16 R33, desc[UR4][R38.64] ;  /* 0x0000000426217981 */ /* 0x000ea2000c1e1500 */
[----:B------:R-:W-:-:S02]  /*0690*/  LEA.HI.X.SX32 R37, R43, R0, 0x1, P1 ;  /* 0x000000002b257211 */ /* 0x000fc400008f0eff */
[----:B------:R-:W-:Y:S01]  /*06a0*/  LEA.HI.X.SX32 R43, R45, R0, 0x1, P0 ;  /* 0x000000002d2b7211 */ /* 0x000fe200000f0eff */
[C---:B------:R-:W-:Y:S01]  /*06b0*/  IMAD R49, R12.reuse, 0x2, R47 ;  /* 0x000000020c317824 */ /* 0x040fe200078e022f */
[C---:B------:R-:W-:Y:S01]  /*06c0*/  LEA R44, P0, R47.reuse, R2, 0x1 ;  /* 0x000000022f2c7211 */ /* 0x040fe200078008ff */
[----:B------:R-:W2:Y:S03]  /*06d0*/  LDG.E.U16 R35, desc[UR4][R34.64] ;  /* 0x0000000422237981 */ /* 0x000ea6000c1e1500 */
[----:B------:R-:W-:Y:S01]  /*06e0*/  LEA.HI.X.SX32 R45, R47, R0, 0x1, P0 ;  /* 0x000000002f2d7211 */ /* 0x000fe200000f0eff */
[C---:B------:R-:W-:Y:S01]  /*06f0*/  IMAD R47, R12.reuse, 0x2, R49 ;  /* 0x000000020c2f7824 */ /* 0x040fe200078e0231 */
[----:B------:R-:W2:Y:S03]  /*0700*/  LDG.E.U16 R39, desc[UR4][R42.64] ;  /* 0x000000042a277981 */ /* 0x000ea6000c1e1500 */
[C---:B------:R-:W-:Y:S01]  /*0710*/  IMAD R51, R12.reuse, 0x2, R47 ;  /* 0x000000020c337824 */ /* 0x040fe200078e022f */
[----:B0-----:R-:W-:Y:S01]  /*0720*/  LEA R40, P0, R49, R2, 0x1 ;  /* 0x0000000231287211 */ /* 0x001fe200078008ff */
[----:B------:R-:W2:Y:S03]  /*0730*/  LDG.E.U16 R18, desc[UR4][R44.64] ;  /* 0x000000042c127981 */ /* 0x000ea6000c1e1500 */
[C---:B------:R-:W-:Y:S01]  /*0740*/  LEA R53, R12.reuse, R51, 0x1 ;  /* 0x000000330c357211 */ /* 0x040fe200078e08ff */
[----:B------:R-:W2:Y:S04]  /*0750*/  LDG.E.U16 R37, desc[UR4][R36.64] ;  /* 0x0000000424257981 */ /* 0x000ea8000c1e1500 */
[----:B------:R-:W-:-:S04]  /*0760*/  IMAD R55, R12, 0x2, R53 ;  /* 0x000000020c377824 */ /* 0x000fc800078e0235 */
[----:B------:R-:W-:Y:S01]  /*0770*/  IMAD R57, R12, 0x2, R55 ;  /* 0x000000020c397824 */ /* 0x000fe200078e0237 */
[----:B------:R-:W-:-:S03]  /*0780*/  LEA.HI.X.SX32 R41, R49, R0, 0x1, P0 ;  /* 0x0000000031297211 */ /* 0x000fc600000f0eff */
[C---:B------:R-:W-:Y:S01]  /*0790*/  IMAD R59, R12.reuse, 0x2, R57 ;  /* 0x000000020c3b7824 */ /* 0x040fe200078e0239 */
[-C--:B------:R-:W-:Y:S02]  /*07a0*/  LEA R48, P0, R51, R2.reuse, 0x1 ;  /* 0x0000000233307211 */ /* 0x080fe400078008ff */
[----:B------:R-:W-:Y:S01]  /*07b0*/  LEA R46, P1, R47, R2, 0x1 ;  /* 0x000000022f2e7211 */ /* 0x000fe200078208ff */
[C---:B------:R-:W-:Y:S01]  /*07c0*/  IMAD R61, R12.reuse, 0x2, R59 ;  /* 0x000000020c3d7824 */ /* 0x040fe200078e023b */
[----:B------:R-:W-:Y:S01]  /*07d0*/  LEA.HI.X.SX32 R49, R51, R0, 0x1, P0 ;  /* 0x0000000033317211 */ /* 0x000fe200000f0eff */
[----:B------:R-:W2:Y:S01]  /*07e0*/  LDG.E.U16 R41, desc[UR4][R40.64] ;  /* 0x0000000428297981 */ /* 0x000ea2000c1e1500 */
[----:B------:R-:W-:Y:S01]  /*07f0*/  LEA R50, P0, R53, R2, 0x1 ;  /* 0x0000000235327211 */ /* 0x000fe200078008ff */
[----:B------:R-:W-:Y:S01]  /*0800*/  IMAD R63, R12, 0x2, R61 ;  /* 0x000000020c3f7824 */ /* 0x000fe200078e023d */
[-C--:B------:R-:W-:Y:S01]  /*0810*/  LEA.HI.X.SX32 R47, R47, R0.reuse, 0x1, P1 ;  /* 0x000000002f2f7211 */ /* 0x080fe200008f0eff */
[----:B------:R-:W2:Y:S01]  /*0820*/  LDG.E.U16 R45, desc[UR4][R48.64] ;  /* 0x00000004302d7981 */ /* 0x000ea2000c1e1500 */
[----:B------:R-:W-:-:S02]  /*0830*/  LEA.HI.X.SX32 R51, R53, R0, 0x1, P0 ;  /* 0x0000000035337211 */ /* 0x000fc400000f0eff */
[-C--:B------:R-:W-:Y:S01]  /*0840*/  LEA R52, P0, R55, R2.reuse, 0x1 ;  /* 0x0000000237347211 */ /* 0x080fe200078008ff */
[----:B------:R-:W2:Y:S01]  /*0850*/  LDG.E.U16 R43, desc[UR4][R46.64] ;  /* 0x000000042e2b7981 */ /* 0x000ea2000c1e1500 */
[C---:B------:R-:W-:Y:S02]  /*0860*/  LEA R65, R12.reuse, R63, 0x1 ;  /* 0x0000003f0c417211 */ /* 0x040fe400078e08ff */
[----:B------:R-:W-:Y:S01]  /*0870*/  LEA R54, P1, R57, R2, 0x1 ;  /* 0x0000000239367211 */ /* 0x000fe200078208ff */
[----:B------:R-:W2:Y:S01]  /*0880*/  LDG.E.U16 R20, desc[UR4][R50.64] ;  /* 0x0000000432147981 */ /* 0x000ea2000c1e1500 */
[----:B------:R-:W-:Y:S01]  /*0890*/  LEA.HI.X.SX32 R53, R55, R0, 0x1, P0 ;  /* 0x0000000037357211 */ /* 0x000fe200000f0eff */
[C---:B------:R-:W-:Y:S01]  /*08a0*/  IMAD R67, R12.reuse, 0x2, R65 ;  /* 0x000000020c437824 */ /* 0x040fe200078e0241 */
[----:B------:R-:W-:Y:S02]  /*08b0*/  LEA R56, P0, R59, R2, 0x1 ;  /* 0x000000023b387211 */ /* 0x000fe400078008ff */
[-C--:B------:R-:W-:Y:S01]  /*08c0*/  LEA.HI.X.SX32 R55, R57, R0.reuse, 0x1, P1 ;  /* 0x0000000039377211 */ /* 0x080fe200008f0eff */
[C---:B------:R-:W-:Y:S01]  /*08d0*/  IMAD R69, R12.reuse, 0x2, R67 ;  /* 0x000000020c457824 */ /* 0x040fe200078e0243 */
[----:B------:R-:W-:Y:S01]  /*08e0*/  LEA.HI.X.SX32 R57, R59, R0, 0x1, P0 ;  /* 0x000000003b397211 */ /* 0x000fe200000f0eff */
[----:B------:R-:W2:Y:S01]  /*08f0*/  LDG.E.U16 R47, desc[UR4][R52.64] ;  /* 0x00000004342f7981 */ /* 0x000ea2000c1e1500 */
[-C--:B------:R-:W-:Y:S01]  /*0900*/  LEA R58, P0, R61, R2.reuse, 0x1 ;  /* 0x000000023d3a7211 */ /* 0x080fe200078008ff */
[----:B------:R-:W-:Y:S01]  /*0910*/  IMAD R71, R12, 0x2, R69 ;  /* 0x000000020c477824 */ /* 0x000fe200078e0245 */
[----:B------:R-:W-:Y:S01]  /*0920*/  LEA R62, P1, R65, R2, 0x1 ;  /* 0x00000002413e7211 */ /* 0x000fe200078208ff */
[----:B------:R-:W2:Y:S01]  /*0930*/  LDG.E.U16 R49, desc[UR4][R54.64] ;  /* 0x0000000436317981 */ /* 0x000ea2000c1e1500 */
[----:B------:R-:W-:-:S02]  /*0940*/  LEA.HI.X.SX32 R59, R61, R0, 0x1, P0 ;  /* 0x000000003d3b7211 */ /* 0x000fc400000f0eff */
[C---:B------:R-:W-:Y:S01]  /*0950*/  LEA R60, P0, R63.reuse, R2, 0x1 ;  /* 0x000000023f3c7211 */ /* 0x040fe200078008ff */
[C---:B------:R-:W-:Y:S01]  /*0960*/  IMAD R73, R12.reuse, 0x2, R71 ;  /* 0x000000020c497824 */ /* 0x040fe200078e0247 */
[----:B------:R-:W2:Y:S02]  /*0970*/  LDG.E.U16 R51, desc[UR4][R56.64] ;  /* 0x0000000438337981 */ /* 0x000ea4000c1e1500 */
[----:B------:R-:W-:Y:S02]  /*0980*/  LEA.HI.X.SX32 R61, R63, R0, 0x1, P0 ;  /* 0x000000003f3d7211 */ /* 0x000fe400000f0eff */
[----:B------:R-:W-:Y:S01]  /*0990*/  LEA R64, P0, R67, R2, 0x1 ;  /* 0x0000000243407211 */ /* 0x000fe200078008ff */
[----:B------:R-:W-:Y:S01]  /*09a0*/  IMAD R75, R12, 0x2, R73 ;  /* 0x000000020c4b7824 */ /* 0x000fe200078e0249 */
[-C--:B------:R-:W-:Y:S01]  /*09b0*/  LEA.HI.X.SX32 R63, R65, R0.reuse, 0x1, P1 ;  /* 0x00000000413f7211 */ /* 0x080fe200008f0eff */
[----:B------:R0:W2:Y:S01]  /*09c0*/  LDG.E.U16 R22, desc[UR4][R58.64] ;  /* 0x000000043a167981 */ /* 0x0000a2000c1e1500 */
[----:B------:R-:W-:-:S02]  /*09d0*/  LEA.HI.X.SX32 R65, R67, R0, 0x1, P0 ;  /* 0x0000000043417211 */ /* 0x000fc400000f0eff */
[C---:B------:R-:W-:Y:S01]  /*09e0*/  LEA R66, P0, R69.reuse, R2, 0x1 ;  /* 0x0000000245427211 */ /* 0x040fe200078008ff */
[----:B------:R1:W2:Y:S01]  /*09f0*/  LDG.E.U16 R55, desc[UR4][R62.64] ;  /* 0x000000043e377981 */ /* 0x0002a2000c1e1500 */
[C---:B------:R-:W-:Y:S02]  /*0a00*/  LEA R77, R12.reuse, R75, 0x1 ;  /* 0x0000004b0c4d7211 */ /* 0x040fe400078e08ff */
[----:B------:R-:W-:Y:S01]  /*0a10*/  LEA.HI.X.SX32 R67, R69, R0, 0x1, P0 ;  /* 0x0000000045437211 */ /* 0x000fe200000f0eff */
[----:B------:R1:W2:Y:S01]  /*0a20*/  LDG.E.U16 R57, desc[UR4][R64.64] ;  /* 0x0000000440397981 */ /* 0x0002a2000c1e1500 */
[-C--:B------:R-:W-:Y:S02]  /*0a30*/  LEA R68, P1, R73, R2.reuse, 0x1 ;  /* 0x0000000249447211 */ /* 0x080fe400078208ff */
[----:B0-----:R-:W-:Y:S01]  /*0a40*/  LEA R58, P0, R71, R2, 0x1 ;  /* 0x00000002473a7211 */ /* 0x001fe200078008ff */
[C---:B------:R-:W-:Y:S01]  /*0a50*/  IMAD R79, R12.reuse, 0x2, R77 ;  /* 0x000000020c4f7824 */ /* 0x040fe200078e024d */
[-C--:B------:R-:W-:Y:S01]  /*0a60*/  LEA.HI.X.SX32 R69, R73, R0.reuse, 0x1, P1 ;  /* 0x0000000049457211 */ /* 0x080fe200008f0eff */
[----:B------:R-:W2:Y:S01]  /*0a70*/  LDG.E.U16 R53, desc[UR4][R60.64] ;  /* 0x000000043c357981 */ /* 0x000ea2000c1e1500 */
[----:B------:R-:W-:Y:S01]  /*0a80*/  LEA.HI.X.SX32 R59, R71, R0, 0x1, P0 ;  /* 0x00000000473b7211 */ /* 0x000fe200000f0eff */
[C---:B------:R-:W-:Y:S01]  /*0a90*/  IMAD R73, R12.reuse, 0x2, R79 ;  /* 0x000000020c497824 */ /* 0x040fe200078e024f */
[C---:B-1----:R-:W-:Y:S01]  /*0aa0*/  LEA R62, P0, R75.reuse, R2, 0x1 ;  /* 0x000000024b3e7211 */ /* 0x042fe200078008ff */
[----:B------:R-:W2:Y:S03]  /*0ab0*/  LDG.E.U16 R24, desc[UR4][R66.64] ;  /* 0x0000000442187981 */ /* 0x000ea6000c1e1500 */
[----:B------:R-:W-:Y:S01]  /*0ac0*/  LEA.HI.X.SX32 R63, R75, R0, 0x1, P0 ;  /* 0x000000004b3f7211 */ /* 0x000fe200000f0eff */
[C---:B------:R-:W-:Y:S01]  /*0ad0*/  IMAD R75, R12.reuse, 0x2, R73 ;  /* 0x000000020c4b7824 */ /* 0x040fe200078e0249 */
[C---:B------:R-:W-:Y:S01]  /*0ae0*/  LEA R70, P0, R77.reuse, R2, 0x1 ;  /* 0x000000024d467211 */ /* 0x040fe200078008ff */
[----:B------:R0:W2:Y:S02]  /*0af0*/  LDG.E.U16 R61, desc[UR4][R68.64] ;  /* 0x00000004443d7981 */ /* 0x0000a4000c1e1500 */
[C---:B------:R-:W-:Y:S01]  /*0b00*/  IMAD R81, R12.reuse, 0x2, R75 ;  /* 0x000000020c517824 */ /* 0x040fe200078e024b */
[----:B------:R-:W-:Y:S01]  /*0b10*/  LEA.HI.X.SX32 R71, R77, R0, 0x1, P0 ;  /* 0x000000004d477211 */ /* 0x000fe200000f0eff */
[----:B------:R-:W2:Y:S02]  /*0b20*/  LDG.E.U16 R59, desc[UR4][R58.64] ;  /* 0x000000043a3b7981 */ /* 0x000ea4000c1e1500 */
[C---:B------:R-:W-:Y:S01]  /*0b30*/  IMAD R77, R12.reuse, 0x2, R81 ;  /* 0x000000020c4d7824 */ /* 0x040fe200078e0251 */
[C---:B------:R-:W-:Y:S01]  /*0b40*/  LEA R64, P0, R79.reuse, R2, 0x1 ;  /* 0x000000024f407211 */ /* 0x040fe200078008ff */
[----:B------:R1:W2:Y:S03]  /*0b50*/  LDG.E.U16 R26, desc[UR4][R70.64] ;  /* 0x00000004461a7981 */ /* 0x0002a6000c1e1500 */
[----:B------:R-:W-:Y:S01]  /*0b60*/  LEA R83, R12, R77, 0x1 ;  /* 0x0000004d0c537211 */ /* 0x000fe200078e08ff */
[----:B------:R-:W2:Y:S01]  /*0b70*/  LDG.E.U16 R63, desc[UR4][R62.64] ;  /* 0x000000043e3f7981 */ /* 0x000ea2000c1e1500 */
[----:B------:R-:W-:-:S03]  /*0b80*/  LEA.HI.X.SX32 R65, R79, R0, 0x1, P0 ;  /* 0x000000004f417211 */ /* 0x000fc600000f0eff */
[C---:B------:R-:W-:Y:S01]  /*0b90*/  IMAD R79, R12.reuse, 0x2, R83 ;  /* 0x000000020c4f7824 */ /* 0x040fe200078e0253 */
[-C--:B0-----:R-:W-:Y:S02]  /*0ba0*/  LEA R68, P0, R75, R2.reuse, 0x1 ;  /* 0x000000024b447211 */ /* 0x081fe400078008ff */
[----:B------:R-:W-:Y:S01]  /*0bb0*/  LEA R66, P1, R73, R2, 0x1 ;  /* 0x0000000249427211 */ /* 0x000fe200078208ff */
[C---:B------:R-:W-:Y:S01]  /*0bc0*/  IMAD R85, R12.reuse, 0x2, R79 ;  /* 0x000000020c557824 */ /* 0x040fe200078e024f */
[----:B------:R-:W2:Y:S03]  /*0bd0*/  LDG.E.U16 R65, desc[UR4][R64.64] ;  /* 0x0000000440417981 */ /* 0x000ea6000c1e1500 */
[----:B------:R-:W-:-:S04]  /*0be0*/  IMAD R87, R12, 0x2, R85 ;  /* 0x000000020c577824 */ /* 0x000fc800078e0255 */
[----:B------:R-:W-:-:S04]  /*0bf0*/  IMAD R89, R12, 0x2, R87 ;  /* 0x000000020c597824 */ /* 0x000fc800078e0257 */
[----:B------:R-:W-:-:S05]  /*0c00*/  IMAD R91, R12, 0x2, R89 ;  /* 0x000000020c5b7824 */ /* 0x000fca00078e0259 */
[----:B------:R-:W-:-:S05]  /*0c10*/  LEA R93, R12, R91, 0x1 ;  /* 0x0000005b0c5d7211 */ /* 0x000fca00078e08ff */
[----:B------:R-:W-:-:S04]  /*0c20*/  IMAD R95, R12, 0x2, R93 ;  /* 0x000000020c5f7824 */ /* 0x000fc800078e025d */
[----:B------:R-:W-:-:S04]  /*0c30*/  IMAD R97, R12, 0x2, R95 ;  /* 0x000000020c617824 */ /* 0x000fc800078e025f */
[----:B------:R-:W-:-:S04]  /*0c40*/  IMAD R99, R12, 0x2, R97 ;  /* 0x000000020c637824 */ /* 0x000fc800078e0261 */
[----:B------:R-:W-:-:S04]  /*0c50*/  IMAD R101, R12, 0x2, R99 ;  /* 0x000000020c657824 */ /* 0x000fc800078e0263 */
[----:B------:R-:W-:-:S05]  /*0c60*/  IMAD R103, R12, 0x2, R101 ;  /* 0x000000020c677824 */ /* 0x000fca00078e0265 */
[----:B------:R-:W-:-:S05]  /*0c70*/  LEA R105, R12, R103, 0x1 ;  /* 0x000000670c697211 */ /* 0x000fca00078e08ff */
[----:B------:R-:W-:-:S04]  /*0c80*/  IMAD R107, R12, 0x2, R105 ;  /* 0x000000020c6b7824 */ /* 0x000fc800078e0269 */
[----:B------:R-:W-:-:S04]  /*0c90*/  IMAD R109, R12, 0x2, R107 ;  /* 0x000000020c6d7824 */ /* 0x000fc800078e026b */
[----:B------:R-:W-:Y:S01]  /*0ca0*/  IMAD R111, R12, 0x2, R109 ;  /* 0x000000020c6f7824 */ /* 0x000fe200078e026d */
[----:B------:R-:W-:-:S03]  /*0cb0*/  LEA.HI.X.SX32 R69, R75, R0, 0x1, P0 ;  /* 0x000000004b457211 */ /* 0x000fc600000f0eff */
[C---:B------:R-:W-:Y:S01]  /*0cc0*/  IMAD R113, R12.reuse, 0x2, R111 ;  /* 0x000000020c717824 */ /* 0x040fe200078e026f */
[----:B------:R-:W-:Y:S02]  /*0cd0*/  LEA R74, P0, R81, R2, 0x1 ;  /* 0x00000002514a7211 */ /* 0x000fe400078008ff */
[-C--:B------:R-:W-:Y:S01]  /*0ce0*/  LEA.HI.X.SX32 R67, R73, R0.reuse, 0x1, P1 ;  /* 0x0000000049437211 */ /* 0x080fe200008f0eff */
[C---:B------:R-:W-:Y:S01]  /*0cf0*/  IMAD R115, R12.reuse, 0x2, R113 ;  /* 0x000000020c737824 */ /* 0x040fe200078e0271 */
[----:B------:R-:W-:Y:S01]  /*0d00*/  LEA.HI.X.SX32 R75, R81, R0, 0x1, P0 ;  /* 0x00000000514b7211 */ /* 0x000fe200000f0eff */
[----:B------:R-:W2:Y:S01]  /*0d10*/  LDG.E.U16 R69, desc[UR4][R68.64] ;  /* 0x0000000444457981 */ /* 0x000ea2000c1e1500 */
[C---:B-1----:R-:W-:Y:S02]  /*0d20*/  LEA R70, P0, R77.reuse, R2, 0x1 ;  /* 0x000000024d467211 */ /* 0x042fe400078008ff */
[----:B------:R-:W-:Y:S01]  /*0d30*/  LEA R117, R12, R115, 0x1 ;  /* 0x000000730c757211 */ /* 0x000fe200078e08ff */
[----:B------:R-:W2:Y:S01]  /*0d40*/  LDG.E.U16 R28, desc[UR4][R74.64] ;  /* 0x000000044a1c7981 */ /* 0x000ea2000c1e1500 */
[----:B------:R-:W-:-:S02]  /*0d50*/  LEA.HI.X.SX32 R71, R77, R0, 0x1, P0 ;  /* 0x000000004d477211 */ /* 0x000fc400000f0eff */
[-C--:B------:R-:W-:Y:S01]  /*0d60*/  LEA R78, P0, R79, R2.reuse, 0x1 ;  /* 0x000000024f4e7211 */ /* 0x080fe200078008ff */
[C---:B------:R-:W-:Y:S01]  /*0d70*/  IMAD R119, R12.reuse, 0x2, R117 ;  /* 0x000000020c777824 */ /* 0x040fe200078e0275 */
[----:B------:R-:W-:Y:S01]  /*0d80*/  LEA R72, P1, R83, R2, 0x1 ;  /* 0x0000000253487211 */ /* 0x000fe200078208ff */
[----:B------:R-:W2:Y:S01]  /*0d90*/  LDG.E.U16 R67, desc[UR4][R66.64] ;  /* 0x0000000442437981 */ /* 0x000ea2000c1e1500 */
[----:B------:R-:W-:Y:S01]  /*0da0*/  LEA.HI.X.SX32 R79, R79, R0, 0x1, P0 ;  /* 0x000000004f4f7211 */ /* 0x000fe200000f0eff */
[C---:B------:R-:W-:Y:S01]  /*0db0*/  IMAD R121, R12.reuse, 0x2, R119 ;  /* 0x000000020c797824 */ /* 0x040fe200078e0277 */
[C---:B------:R-:W-:Y:S01]  /*0dc0*/  LEA R80, P0, R85.reuse, R2, 0x1 ;  /* 0x0000000255507211 */ /* 0x040fe200078008ff */
[----:B------:R-:W2:Y:S02]  /*0dd0*/  LDG.E.U16 R71, desc[UR4][R70.64] ;  /* 0x0000000446477981 */ /* 0x000ea4000c1e1500 */
        /* <DEDUP_REMOVED lines=9> */
[C---:B------:R-:W-:Y:S01]  /*0e70*/  IMAD R127, R12.reuse, 0x2, R125 ;  /* 0x000000020c7f7824 */ /* 0x040fe200078e027d */
[----:B------:R-:W-:Y:S01]  /*0e80*/  LEA R82, P1, R89, R2, 0x1 ;  /* 0x0000000259527211 */ /* 0x000fe200078208ff */
[----:B------:R-:W2:Y:S01]  /*0e90*/  LDG.E.U16 R73, desc[UR4][R72.64] ;  /* 0x0000000448497981 */ /* 0x000ea2000c1e1500 */
[----:B------:R-:W-:Y:S02]  /*0ea0*/  LEA.HI.X.SX32 R85, R91, R0, 0x1, P0 ;  /* 0x000000005b557211 */ /* 0x000fe400000f0eff */
[C---:B------:R-:W-:Y:S01]  /*0eb0*/  LEA R86, P0, R93.reuse, R2, 0x1 ;  /* 0x000000025d567211 */ /* 0x040fe200078008ff */
[----:B------:R-:W2:Y:S01]  /*0ec0*/  LDG.E.U16 R77, desc[UR4][R76.64] ;  /* 0x000000044c4d7981 */ /* 0x000ea2000c1e1500 */
[C---:B------:R-:W-:Y:S02]  /*0ed0*/  LEA R129, R12.reuse, R127, 0x1 ;  /* 0x0000007f0c817211 */ /* 0x040fe400078e08ff */
[----:B------:R-:W-:Y:S01]  /*0ee0*/  LEA.HI.X.SX32 R87, R93, R0, 0x1, P0 ;  /* 0x000000005d577211 */ /* 0x000fe200000f0eff */
[----:B------:R-:W2:Y:S01]  /*0ef0*/  LDG.E.U16 R81, desc[UR4][R84.64] ;  /* 0x0000000454517981 */ /* 0x000ea2000c1e1500 */
[----:B------:R-:W-:Y:S01]  /*0f00*/  LEA R88, P0, R95, R2, 0x1 ;  /* 0x000000025f587211 */ /* 0x000fe200078008ff */
[C---:B------:R-:W-:Y:S01]  /*0f10*/  IMAD R131, R12.reuse, 0x2, R129 ;  /* 0x000000020c837824 */ /* 0x040fe200078e0281 */
[-C--:B------:R-:W-:Y:S01]  /*0f20*/  LEA.HI.X.SX32 R83, R89, R0.reuse, 0x1, P1 ;  /* 0x0000000059537211 */ /* 0x080fe200008f0eff */
[----:B------:R-:W2:Y:S01]  /*0f30*/  LDG.E.U16 R32, desc[UR4][R86.64] ;  /* 0x0000000456207981 */ /* 0x000ea2000c1e1500 */
[----:B------:R-:W-:Y:S01]  /*0f40*/  LEA.HI.X.SX32 R89, R95, R0, 0x1, P0 ;  /* 0x000000005f597211 */ /* 0x000fe200000f0eff */
[C---:B------:R-:W-:Y:S01]  /*0f50*/  IMAD R133, R12.reuse, 0x2, R131 ;  /* 0x000000020c857824 */ /* 0x040fe200078e0283 */
[C---:B------:R-:W-:Y:S01]  /*0f60*/  LEA R92, P0, R99.reuse, R2, 0x1 ;  /* 0x00000002635c7211 */ /* 0x040fe200078008ff */
[----:B------:R-:W2:Y:S02]  /*0f70*/  LDG.E.U16 R79, desc[UR4][R82.64] ;  /* 0x00000004524f7981 */ /* 0x000ea4000c1e1500 */
[----:B------:R-:W-:Y:S01]  /*0f80*/  IMAD R135, R12, 0x2, R133 ;  /* 0x000000020c877824 */ /* 0x000fe200078e0285 */
[----:B------:R-:W-:-:S02]  /*0f90*/  LEA.HI.X.SX32 R93, R99, R0, 0x1, P0 ;  /* 0x00000000635d7211 */ /* 0x000fc400000f0eff */
[-C--:B------:R-:W-:Y:S01]  /*0fa0*/  LEA R94, P0, R101, R2.reuse, 0x1 ;  /* 0x00000002655e7211 */ /* 0x080fe200078008ff */
[C---:B------:R-:W-:Y:S01]  /*0fb0*/  IMAD R137, R12.reuse, 0x2, R135 ;  /* 0x000000020c897824 */ /* 0x040fe200078e0287 */
[----:B------:R-:W-:Y:S01]  /*0fc0*/  LEA R90, P1, R97, R2, 0x1 ;  /* 0x00000002615a7211 */ /* 0x000fe200078208ff */
[----:B------:R-:W2:Y:S01]  /*0fd0*/  LDG.E.U16 R87, desc[UR4][R92.64] ;  /* 0x000000045c577981 */ /* 0x000ea2000c1e1500 */
[----:B------:R-:W-:Y:S02]  /*0fe0*/  LEA.HI.X.SX32 R95, R101, R0, 0x1, P0 ;  /* 0x00000000655f7211 */ /* 0x000fe400000f0eff */
[----:B------:R-:W-:Y:S01]  /*0ff0*/  LEA R96, P0, R103, R2, 0x1 ;  /* 0x0000000267607211 */ /* 0x000fe200078008ff */
[----:B------:R-:W-:Y:S01]  /*1000*/  IMAD R139, R12, 0x2, R137 ;  /* 0x000000020c8b7824 */ /* 0x000fe200078e0289 */
[-C--:B------:R-:W-:Y:S01]  /*1010*/  LEA.HI.X.SX32 R91, R97, R0.reuse, 0x1, P1 ;  /* 0x00000000615b7211 */ /* 0x080fe200008f0eff */
[----:B------:R0:W2:Y:S01]  /*1020*/  LDG.E.U16 R34, desc[UR4][R94.64] ;  /* 0x000000045e227981 */ /* 0x0000a2000c1e1500 */
[----:B------:R-:W-:-:S02]  /*1030*/  LEA.HI.X.SX32 R97, R103, R0, 0x1, P0 ;  /* 0x0000000067617211 */ /* 0x000fc400000f0eff */
[C---:B------:R-:W-:Y:S01]  /*1040*/  LEA R100, P0, R107.reuse, R2, 0x1 ;  /* 0x000000026b647211 */ /* 0x040fe200078008ff */
[----:B------:R-:W2:Y:S01]  /*1050*/  LDG.E.U16 R85, desc[UR4][R90.64] ;  /* 0x000000045a557981 */ /* 0x000ea2000c1e1500 */
[C---:B------:R-:W-:Y:S02]  /*1060*/  LEA R141, R12.reuse, R139, 0x1 ;  /* 0x0000008b0c8d7211 */ /* 0x040fe400078e08ff */
[----:B------:R-:W-:Y:S01]  /*1070*/  LEA.HI.X.SX32 R101, R107, R0, 0x1, P0 ;  /* 0x000000006b657211 */ /* 0x000fe200000f0eff */
[----:B------:R-:W2:Y:S01]  /*1080*/  LDG.E.U16 R83, desc[UR4][R88.64] ;  /* 0x0000000458537981 */ /* 0x000ea2000c1e1500 */
[-C--:B------:R-:W-:Y:S02]  /*1090*/  LEA R98, P1, R105, R2.reuse, 0x1 ;  /* 0x0000000269627211 */ /* 0x080fe400078208ff */
[----:B------:R-:W-:Y:S01]  /*10a0*/  LEA R102, P0, R109, R2, 0x1 ;  /* 0x000000026d667211 */ /* 0x000fe200078008ff */
[----:B------:R-:W-:Y:S01]  /*10b0*/  IMAD R143, R12, 0x2, R141 ;  /* 0x000000020c8f7824 */ /* 0x000fe200078e028d */
[-C--:B------:R-:W-:Y:S01]  /*10c0*/  LEA.HI.X.SX32 R99, R105, R0.reuse, 0x1, P1 ;  /* 0x0000000069637211 */ /* 0x080fe200008f0eff */
[----:B------:R-:W2:Y:S01]  /*10d0*/  LDG.E.U16 R93, desc[UR4][R100.64] ;  /* 0x00000004645d7981 */ /* 0x000ea2000c1e1500 */
[----:B------:R-:W-:-:S02]  /*10e0*/  LEA.HI.X.SX32 R103, R109, R0, 0x1, P0 ;  /* 0x000000006d677211 */ /* 0x000fc400000f0eff */
[C---:B0-----:R-:W-:Y:S01]  /*10f0*/  LEA R94, P0, R111.reuse, R2, 0x1 ;  /* 0x000000026f5e7211 */ /* 0x041fe200078008ff */
[C---:B------:R-:W-:Y:S01]  /*1100*/  IMAD R145, R12.reuse, 0x2, R143 ;  /* 0x000000020c917824 */ /* 0x040fe200078e028f */
[----:B------:R0:W2:Y:S02]  /*1110*/  LDG.E.U16 R91, desc[UR4][R98.64] ;  /* 0x00000004625b7981 */ /* 0x0000a4000c1e1500 */
[----:B------:R-:W-:Y:S01]  /*1120*/  LEA.HI.X.SX32 R95, R111, R0, 0x1, P0 ;  /* 0x000000006f5f7211 */ /* 0x000fe200000f0eff */
[C---:B------:R-:W-:Y:S01]  /*1130*/  IMAD R147, R12.reuse, 0x2, R145 ;  /* 0x000000020c937824 */ /* 0x040fe200078e0291 */
[-C--:B------:R-:W-:Y:S01]  /*1140*/  LEA R104, P1, R113, R2.reuse, 0x1 ;  /* 0x0000000271687211 */ /* 0x080fe200078208ff */
[----:B------:R-:W2:Y:S04]  /*1150*/  LDG.E.U16 R89, desc[UR4][R96.64] ;  /* 0x0000000460597981 */ /* 0x000ea8000c1e1500 */
[----:B------:R1:W2:Y:S01]  /*1160*/  LDG.E.U16 R36, desc[UR4][R102.64] ;  /* 0x0000000466247981 */ /* 0x0002a2000c1e1500 */
[----:B0-----:R-:W-:Y:S01]  /*1170*/  LEA R98, P0, R115, R2, 0x1 ;  /* 0x0000000273627211 */ /* 0x001fe200078008ff */
[----:B------:R-:W-:-:S02]  /*1180*/  IMAD R151, R12, 0x2, R147 ;  /* 0x000000020c977824 */ /* 0x000fc400078e0293 */
[----:B------:R-:W2:Y:S01]  /*1190*/  LDG.E.U16 R95, desc[UR4][R94.64] ;  /* 0x000000045e5f7981 */ /* 0x000ea2000c1e1500 */
[----:B------:R-:W-:Y:S02]  /*11a0*/  LEA.HI.X.SX32 R99, R115, R0, 0x1, P0 ;  /* 0x0000000073637211 */ /* 0x000fe400000f0eff */
[----:B------:R-:W-:Y:S01]  /*11b0*/  LEA R106, P0, R117, R2, 0x1 ;  /* 0x00000002756a7211 */ /* 0x000fe200078008ff */
[C---:B------:R-:W-:Y:S01]  /*11c0*/  IMAD R153, R12.reuse, 0x2, R151 ;  /* 0x000000020c997824 */ /* 0x040fe200078e0297 */
[-C--:B------:R-:W-:Y:S02]  /*11d0*/  LEA.HI.X.SX32 R105, R113, R0.reuse, 0x1, P1 ;  /* 0x0000000071697211 */ /* 0x080fe400008f0eff */
[----:B------:R-:W-:Y:S01]  /*11e0*/  LEA.HI.X.SX32 R107, R117, R0, 0x1, P0 ;  /* 0x00000000756b7211 */ /* 0x000fe200000f0eff */
[----:B------:R-:W2:Y:S01]  /*11f0*/  LDG.E.U16 R99, desc[UR4][R98.64] ;  /* 0x0000000462637981 */ /* 0x000ea2000c1e1500 */
[C---:B------:R-:W-:Y:S02]  /*1200*/  LEA R100, P0, R119.reuse, R2, 0x1 ;  /* 0x0000000277647211 */ /* 0x040fe400078008ff */
[----:B------:R-:W-:Y:S01]  /*1210*/  LEA R155, R12, R153, 0x1 ;  /* 0x000000990c9b7211 */ /* 0x000fe200078e08ff */
[----:B------:R0:W2:Y:S01]  /*1220*/  LDG.E.U16 R97, desc[UR4][R104.64] ;  /* 0x0000000468617981 */ /* 0x0000a2000c1e1500 */
[----:B------:R-:W-:-:S02]  /*1230*/  LEA.HI.X.SX32 R101, R119, R0, 0x1, P0 ;  /* 0x0000000077657211 */ /* 0x000fc400000f0eff */
[-C--:B-1----:R-:W-:Y:S01]  /*1240*/  LEA R102, P1, R121, R2.reuse, 0x1 ;  /* 0x0000000279667211 */ /* 0x082fe200078208ff */
[----:B------:R-:W-:Y:S01]  /*1250*/  IMAD R157, R12, 0x2, R155 ;  /* 0x000000020c9d7824 */ /* 0x000fe200078e029b */
[----:B------:R1:W2:Y:S01]  /*1260*/  LDG.E.U16 R38, desc[UR4][R106.64] ;  /* 0x000000046a267981 */ /* 0x0002a2000c1e1500 */
[----:B0-----:R-:W-:-:S03]  /*1270*/  LEA R104, P0, R123, R2, 0x1 ;  /* 0x000000027b687211 */ /* 0x001fc600078008ff */
[----:B------:R-:W2:Y:S01]  /*1280*/  LDG.E.U16 R101, desc[UR4][R100.64] ;  /* 0x0000000464657981 */ /* 0x000ea2000c1e1500 */
[-C--:B------:R-:W-:Y:S02]  /*1290*/  LEA.HI.X.SX32 R103, R121, R0.reuse, 0x1, P1 ;  /* 0x0000000079677211 */ /* 0x080fe400008f0eff */
[----:B------:R-:W-:Y:S02]  /*12a0*/  LEA.HI.X.SX32 R105, R123, R0, 0x1, P0 ;  /* 0x000000007b697211 */ /* 0x000fe400000f0eff */
[-C--:B------:R-:W-:Y:S01]  /*12b0*/  LEA R110, P0, R125, R2.reuse, 0x1 ;  /* 0x000000027d6e7211 */ /* 0x080fe200078008ff */
[C---:B------:R-:W-:Y:S01]  /*12c0*/  IMAD R159, R12.reuse, 0x2, R157 ;  /* 0x000000020c9f7824 */ /* 0x040fe200078e029d */
[----:B------:R-:W-:Y:S01]  /*12d0*/  LEA R108, P1, R129, R2, 0x1 ;  /* 0x00000002816c7211 */ /* 0x000fe200078208ff */
[----:B------:R-:W2:Y:S01]  /*12e0*/  LDG.E.U16 R103, desc[UR4][R102.64] ;  /* 0x0000000466677981 */ /* 0x000ea2000c1e1500 */
[----:B------:R-:W-:Y:S02]  /*12f0*/  LEA.HI.X.SX32 R111, R125, R0, 0x1, P0 ;  /* 0x000000007d6f7211 */ /* 0x000fe400000f0eff */
[----:B-1----:R-:W-:Y:S01]  /*1300*/  LEA R106, P0, R127, R2, 0x1 ;  /* 0x000000027f6a7211 */ /* 0x002fe200078008ff */
[----:B------:R-:W2:Y:S01]  /*1310*/  LDG.E.U16 R105, desc[UR4][R104.64] ;  /* 0x0000000468697981 */ /* 0x000ea2000c1e1500 */
[-C--:B------:R-:W-:Y:S01]  /*1320*/  LEA.HI.X.SX32 R109, R129, R0.reuse, 0x1, P1 ;  /* 0x00000000816d7211 */ /* 0x080fe200008f0eff */
[C---:B------:R-:W-:Y:S01]  /*1330*/  IMAD R129, R12.reuse, 0x2, R159 ;  /* 0x000000020c817824 */ /* 0x040fe200078e029f */
[----:B------:R-:W-:Y:S01]  /*1340*/  LEA.HI.X.SX32 R107, R127, R0, 0x1, P0 ;  /* 0x000000007f6b7211 */ /* 0x000fe200000f0eff */
[----:B------:R-:W2:Y:S01]  /*1350*/  LDG.E.U16 R40, desc[UR4][R110.64] ;  /* 0x000000046e287981 */ /* 0x000ea2000c1e1500 */
[-C--:B------:R-:W-:Y:S01]  /*1360*/  LEA R114, P0, R131, R2.reuse, 0x1 ;  /* 0x0000000283727211 */ /* 0x080fe200078008ff */
[C---:B------:R-:W-:Y:S01]  /*1370*/  IMAD R163, R12.reuse, 0x2, R129 ;  /* 0x000000020ca37824 */ /* 0x040fe200078e0281 */
[----:B------:R-:W-:Y:S01]  /*1380*/  LEA R118, P1, R137, R2, 0x1 ;  /* 0x0000000289767211 */ /* 0x000fe200078208ff */
[----:B------:R-:W2:Y:S01]  /*1390*/  LDG.E.U16 R109, desc[UR4][R108.64] ;  /* 0x000000046c6d7981 */ /* 0x000ea2000c1e1500 */
[----:B------:R-:W-:Y:S01]  /*13a0*/  LEA.HI.X.SX32 R115, R131, R0, 0x1, P0 ;  /* 0x0000000083737211 */ /* 0x000fe200000f0eff */
[----:B------:R-:W-:Y:S01]  /*13b0*/  IMAD R165, R12, 0x2, R163 ;  /* 0x000000020ca57824 */ /* 0x000fe200078e02a3 */
[C---:B------:R-:W-:Y:S01]  /*13c0*/  LEA R116, P0, R133.reuse, R2, 0x1 ;  /* 0x0000000285747211 */ /* 0x040fe200078008ff */
[----:B------:R-:W2:Y:S03]  /*13d0*/  LDG.E.U16 R107, desc[UR4][R106.64] ;  /* 0x000000046a6b7981 */ /* 0x000ea6000c1e1500 */
[----:B------:R-:W-:Y:S01]  /*13e0*/  LEA.HI.X.SX32 R117, R133, R0, 0x1, P0 ;  /* 0x0000000085757211 */ /* 0x000fe200000f0eff */
[----:B------:R-:W2:Y:S01]  /*13f0*/  LDG.E.U16 R111, desc[UR4][R114.64] ;  /* 0x00000004726f7981 */ /* 0x000ea2000c1e1500 */
[----:B------:R-:W-:-:S02]  /*1400*/  LEA R112, P0, R135, R2, 0x1 ;  /* 0x0000000287707211 */ /* 0x000fc400078008ff */
[----:B------:R-:W-:Y:S01]  /*1410*/  LEA R167, R12, R165, 0x1 ;  /* 0x000000a50ca77211 */ /* 0x000fe200078e08ff */
[----:B------:R0:W2:Y:S01]  /*1420*/  LDG.E.U16 R42, desc[UR4][R116.64] ;  /* 0x00000004742a7981 */ /* 0x0000a2000c1e1500 */
[----:B------:R-:W-:-:S03]  /*1430*/  LEA.HI.X.SX32 R113, R135, R0, 0x1, P0 ;  /* 0x0000000087717211 */ /* 0x000fc600000f0eff */
[C---:B------:R-:W-:Y:S01]  /*1440*/  IMAD R135, R12.reuse, 0x2, R167 ;  /* 0x000000020c877824 */ /* 0x040fe200078e02a7 */
[----:B------:R-:W-:Y:S02]  /*1450*/  LEA.HI.X.SX32 R119, R137, R0, 0x1, P1 ;  /* 0x0000000089777211 */ /* 0x000fe400008f0eff */
[-C--:B------:R-:W-:Y:S01]  /*1460*/  LEA R120, P0, R139, R2.reuse, 0x1 ;  /* 0x000000028b787211 */ /* 0x080fe200078008ff */
[C---:B------:R-:W-:Y:S01]  /*1470*/  IMAD R169, R12.reuse, 0x2, R135 ;  /* 0x000000020ca97824 */ /* 0x040fe200078e0287 */
[----:B------:R-:W-:Y:S01]  /*1480*/  LEA R126, P1, R145, R2, 0x1 ;  /* 0x00000002917e7211 */ /* 0x000fe200078208ff */
[----:B------:R1:W2:Y:S02]  /*1490*/  LDG.E.U16 R115, desc[UR4][R118.64] ;  /* 0x0000000476737981 */ /* 0x0002a4000c1e1500 */
[C---:B------:R-:W-:Y:S02]  /*14a0*/  IMAD R171, R12.reuse, 0x2, R169 ;  /* 0x000000020cab7824 */ /* 0x040fe400078e02a9 */
[----:B------:R-:W2:Y:S02]  /*14b0*/  LDG.E.U16 R113, desc[UR4][R112.64] ;  /* 0x0000000470717981 */ /* 0x000ea4000c1e1500 */
[----:B------:R-:W-:-:S04]  /*14c0*/  IMAD R173, R12, 0x2, R171 ;  /* 0x000000020cad7824 */ /* 0x000fc800078e02ab */
[----:B------:R-:W-:Y:S01]  /*14d0*/  IMAD R175, R12, 0x2, R173 ;  /* 0x000000020caf7824 */ /* 0x000fe200078e02ad */
[----:B------:R-:W-:-:S04]  /*14e0*/  LEA.HI.X.SX32 R127, R145, R0, 0x1, P1 ;  /* 0x00000000917f7211 */ /* 0x000fc800008f0eff */
[C---:B------:R-:W-:Y:S01]  /*14f0*/  LEA R177, R12.reuse, R175, 0x1 ;  /* 0x000000af0cb17211 */ /* 0x040fe200078e08ff */
[----:B------:R-:W2:Y:S04]  /*1500*/  LDG.E.U16 R133, desc[UR4][R126.64] ;  /* 0x000000047e857981 */ /* 0x000ea8000c1e1500 */
[----:B------:R-:W-:Y:S01]  /*1510*/  IMAD R145, R12, 0x2, R177 ;  /* 0x000000020c917824 */ /* 0x000fe200078e02b1 */
[----:B------:R-:W-:-:S03]  /*1520*/  LEA.HI.X.SX32 R121, R139, R0, 0x1, P0 ;  /* 0x000000008b797211 */ /* 0x000fc600000f0eff */
[C---:B------:R-:W-:Y:S01]  /*1530*/  IMAD R179, R12.reuse, 0x2, R145 ;  /* 0x000000020cb37824 */ /* 0x040fe200078e0291 */
[C---:B------:R-:W-:Y:S01]  /*1540*/  LEA R122, P0, R141.reuse, R2, 0x1 ;  /* 0x000000028d7a7211 */ /* 0x040fe200078008ff */
[----:B------:R4:W2:Y:S02]  /*1550*/  LDG.E.U16 R125, desc[UR4][R120.64] ;  /* 0x00000004787d7981 */ /* 0x0008a4000c1e1500 */
[C---:B------:R-:W-:Y:S01]  /*1560*/  IMAD R149, R12.reuse, 0x2, R179 ;  /* 0x000000020c957824 */ /* 0x040fe200078e02b3 */
[----:B------:R-:W-:Y:S02]  /*1570*/  LEA.HI.X.SX32 R123, R141, R0, 0x1, P0 ;  /* 0x000000008d7b7211 */ /* 0x000fe400000f0eff */
[C---:B0-----:R-:W-:Y:S01]  /*1580*/  LEA R116, P0, R143.reuse, R2, 0x1 ;  /* 0x000000028f747211 */ /* 0x041fe200078008ff */
[C---:B------:R-:W-:Y:S02]  /*1590*/  IMAD R181, R12.reuse, 0x2, R149 ;  /* 0x000000020cb57824 */ /* 0x040fe400078e0295 */
[----:B------:R-:W2:Y:S01]  /*15a0*/  LDG.E.U16 R44, desc[UR4][R122.64] ;  /* 0x000000047a2c7981 */ /* 0x000ea2000c1e1500 */
[----:B------:R-:W-:Y:S01]  /*15b0*/  LEA.HI.X.SX32 R117, R143, R0, 0x1, P0 ;  /* 0x000000008f757211 */ /* 0x000fe200000f0eff */
[----:B------:R-:W-:Y:S01]  /*15c0*/  IMAD R183, R12, 0x2, R181 ;  /* 0x000000020cb77824 */ /* 0x000fe200078e02b5 */
[----:B-1----:R-:W-:-:S03]  /*15d0*/  LEA R118, P0, R147, R2, 0x1 ;  /* 0x0000000293767211 */ /* 0x002fc600078008ff */
[----:B------:R0:W2:Y:S01]  /*15e0*/  LDG.E.U16 R131, desc[UR4][R116.64] ;  /* 0x0000000474837981 */ /* 0x0000a2000c1e1500 */
[----:B------:R-:W-:Y:S02]  /*15f0*/  LEA R185, R12, R183, 0x1 ;  /* 0x000000b70cb97211 */ /* 0x000fe400078e08ff */
[----:B------:R-:W-:Y:S02]  /*1600*/  LEA.HI.X.SX32 R119, R147, R0, 0x1, P0 ;  /* 0x0000000093777211 */ /* 0x000fe400000f0eff */
[----:B----4-:R-:W-:-:S03]  /*1610*/  LEA R120, P0, R151, R2, 0x1 ;  /* 0x0000000297787211 */ /* 0x010fc600078008ff */
[----:B------:R1:W4:Y:S01]  /*1620*/  LDG.E.U16 R137, desc[UR4][R118.64] ;  /* 0x0000000476897981 */ /* 0x000322000c1e1500 */
[----:B0-----:R-:W-:-:S04]  /*1630*/  LEA R116, P1, R155, R2, 0x1 ;  /* 0x000000029b747211 */ /* 0x001fc800078208ff */
[-C--:B------:R-:W-:Y:S01]  /*1640*/  LEA.HI.X.SX32 R117, R155, R0.reuse, 0x1, P1 ;  /* 0x000000009b757211 */ /* 0x080fe200008f0eff */
[C---:B------:R-:W-:Y:S01]  /*1650*/  IMAD R155, R12.reuse, 0x2, R185 ;  /* 0x000000020c9b7824 */ /* 0x040fe200078e02b9 */
[----:B------:R-:W-:Y:S02]  /*1660*/  LEA.HI.X.SX32 R121, R151, R0, 0x1, P0 ;  /* 0x0000000097797211 */ /* 0x000fe400000f0eff */
[-C--:B------:R-:W-:Y:S01]  /*1670*/  LEA R122, P0, R153, R2.reuse, 0x1 ;  /* 0x00000002997a7211 */ /* 0x080fe200078008ff */
[C---:B------:R-:W-:Y:S01]  /*1680*/  IMAD R187, R12.reuse, 0x2, R155 ;  /* 0x000000020cbb7824 */ /* 0x040fe200078e029b */
[----:B------:R-:W-:Y:S01]  /*1690*/  LEA R128, P1, R163, R2, 0x1 ;  /* 0x00000002a3807211 */ /* 0x000fe200078208ff */
[----:B------:R0:W4:Y:S01]  /*16a0*/  LDG.E.U16 R46, desc[UR4][R120.64] ;  /* 0x00000004782e7981 */ /* 0x000122000c1e1500 */
[----:B------:R-:W-:Y:S01]  /*16b0*/  LEA.HI.X.SX32 R123, R153, R0, 0x1, P0 ;  /* 0x00000000997b7211 */ /* 0x000fe200000f0eff */
[C---:B------:R-:W-:Y:S01]  /*16c0*/  IMAD R189, R12.reuse, 0x2, R187 ;  /* 0x000000020cbd7824 */ /* 0x040fe200078e02bb */
[C---:B------:R-:W-:Y:S01]  /*16d0*/  LEA R126, P0, R157.reuse, R2, 0x1 ;  /* 0x000000029d7e7211 */ /* 0x040fe200078008ff */
[----:B------:R-:W4:Y:S02]  /*16e0*/  LDG.E.U16 R141, desc[UR4][R116.64] ;  /* 0x00000004748d7981 */ /* 0x000f24000c1e1500 */
[C---:B------:R-:W-:Y:S01]  /*16f0*/  IMAD R191, R12.reuse, 0x2, R189 ;  /* 0x000000020cbf7824 */ /* 0x040fe200078e02bd */
[----:B------:R-:W-:Y:S01]  /*1700*/  LEA.HI.X.SX32 R127, R157, R0, 0x1, P0 ;  /* 0x000000009d7f7211 */ /* 0x000fe200000f0eff */
[----:B------:R3:W4:Y:S01]  /*1710*/  LDG.E.U16 R139, desc[UR4][R122.64] ;  /* 0x000000047a8b7981 */ /* 0x000722000c1e1500 */
[----:B-1----:R-:W-:Y:S01]  /*1720*/  LEA R118, P0, R159, R2, 0x1 ;  /* 0x000000029f767211 */ /* 0x002fe200078008ff */
[----:B------:R-:W-:-:S02]  /*1730*/  IMAD R161, R12, 0x2, R191 ;  /* 0x000000020ca17824 */ /* 0x000fc400078e02bf */
[----:B------:R1:W4:Y:S01]  /*1740*/  LDG.E.U16 R143, desc[UR4][R126.64] ;  /* 0x000000047e8f7981 */ /* 0x000322000c1e1500 */
[----:B------:R-:W-:Y:S02]  /*1750*/  LEA.HI.X.SX32 R119, R159, R0, 0x1, P0 ;  /* 0x000000009f777211 */ /* 0x000fe400000f0eff */
[C---:B0-----:R-:W-:Y:S02]  /*1760*/  LEA R120, P0, R129.reuse, R2, 0x1 ;  /* 0x0000000281787211 */ /* 0x041fe400078008ff */
[C---:B------:R-:W-:Y:S01]  /*1770*/  LEA R193, R12.reuse, R161, 0x1 ;  /* 0x000000a10cc17211 */ /* 0x040fe200078e08ff */
[----:B------:R0:W4:Y:S01]  /*1780*/  LDG.E.U16 R48, desc[UR4][R118.64] ;  /* 0x0000000476307981 */ /* 0x000122000c1e1500 */
[----:B------:R-:W-:Y:S02]  /*1790*/  LEA.HI.X.SX32 R121, R129, R0, 0x1, P0 ;  /* 0x0000000081797211 */ /* 0x000fe400000f0eff */
[----:B---3--:R-:W-:Y:S01]  /*17a0*/  LEA R122, P0, R165, R2, 0x1 ;  /* 0x00000002a57a7211 */ /* 0x008fe200078008ff */
[C---:B------:R-:W-:Y:S01]  /*17b0*/  IMAD R195, R12.reuse, 0x2, R193 ;  /* 0x000000020cc37824 */ /* 0x040fe200078e02c1 */
[-C--:B------:R-:W-:Y:S01]  /*17c0*/  LEA.HI.X.SX32 R129, R163, R0.reuse, 0x1, P1 ;  /* 0x00000000a3817211 */ /* 0x080fe200008f0eff */
[----:B------:R-:W3:Y:S01]  /*17d0*/  LDG.E.U16 R147, desc[UR4][R120.64] ;  /* 0x0000000478937981 */ /* 0x000ee2000c1e1500 */
[----:B------:R-:W-:Y:S01]  /*17e0*/  LEA.HI.X.SX32 R123, R165, R0, 0x1, P0 ;  /* 0x00000000a57b7211 */ /* 0x000fe200000f0eff */
[C---:B------:R-:W-:Y:S01]  /*17f0*/  IMAD R197, R12.reuse, 0x2, R195 ;  /* 0x000000020cc57824 */ /* 0x040fe200078e02c3 */
[C---:B-1----:R-:W-:Y:S01]  /*1800*/  LEA R126, P0, R167.reuse, R2, 0x1 ;  /* 0x00000002a77e7211 */ /* 0x042fe200078008ff */
[----:B------:R1:W3:Y:S03]  /*1810*/  LDG.E.U16 R151, desc[UR4][R128.64] ;  /* 0x0000000480977981 */ /* 0x0002e6000c1e1500 */
[----:B------:R-:W-:Y:S01]  /*1820*/  LEA.HI.X.SX32 R127, R167, R0, 0x1, P0 ;  /* 0x00000000a77f7211 */ /* 0x000fe200000f0eff */
[C---:B------:R-:W-:Y:S01]  /*1830*/  IMAD R167, R12.reuse, 0x2, R197 ;  /* 0x000000020ca77824 */ /* 0x040fe200078e02c5 */
[-C--:B------:R-:W-:Y:S01]  /*1840*/  LEA R116, P1, R169, R2.reuse, 0x1 ;  /* 0x00000002a9747211 */ /* 0x080fe200078208ff */
[----:B------:R5:W3:Y:S02]  /*1850*/  LDG.E.U16 R153, desc[UR4][R122.64] ;  /* 0x000000047a997981 */ /* 0x000ae4000c1e1500 */
[----:B------:R-:W-:Y:S01]  /*1860*/  IMAD R199, R12, 0x2, R167 ;  /* 0x000000020cc77824 */ /* 0x000fe200078e02a7 */
[----:B0-----:R-:W-:Y:S01]  /*1870*/  LEA R118, P0, R135, R2, 0x1 ;  /* 0x0000000287767211 */ /* 0x001fe200078008ff */
[----:B------:R-:W3:Y:S01]  /*1880*/  LDG.E.U16 R50, desc[UR4][R126.64] ;  /* 0x000000047e327981 */ /* 0x000ee2000c1e1500 */
[----:B------:R-:W-:-:S02]  /*1890*/  LEA.HI.X.SX32 R117, R169, R0, 0x1, P1 ;  /* 0x00000000a9757211 */ /* 0x000fc400008f0eff */
[C---:B------:R-:W-:Y:S02]  /*18a0*/  LEA R169, R12.reuse, R199, 0x1 ;  /* 0x000000c70ca97211 */ /* 0x040fe400078e08ff */
[----:B------:R-:W-:Y:S01]  /*18b0*/  LEA.HI.X.SX32 R119, R135, R0, 0x1, P0 ;  /* 0x0000000087777211 */ /* 0x000fe200000f0eff */
[----:B------:R-:W3:Y:S01]  /*18c0*/  LDG.E.U16 R159, desc[UR4][R116.64] ;  /* 0x00000004749f7981 */ /* 0x000ee2000c1e1500 */
[C---:B-1----:R-:W-:Y:S01]  /*18d0*/  LEA R128, P0, R171.reuse, R2, 0x1 ;  /* 0x00000002ab807211 */ /* 0x042fe200078008ff */
[C---:B------:R-:W-:Y:S02]  /*18e0*/  IMAD R201, R12.reuse, 0x2, R169 ;  /* 0x000000020cc97824 */ /* 0x040fe400078e02a9 */
[----:B------:R0:W3:Y:S01]  /*18f0*/  LDG.E.U16 R157, desc[UR4][R118.64] ;  /* 0x00000004769d7981 */ /* 0x0000e2000c1e1500 */
[----:B------:R-:W-:Y:S01]  /*1900*/  LEA.HI.X.SX32 R129, R171, R0, 0x1, P0 ;  /* 0x00000000ab817211 */ /* 0x000fe200000f0eff */
[----:B------:R-:W-:Y:S01]  /*1910*/  IMAD R171, R12, 0x2, R201 ;  /* 0x000000020cab7824 */ /* 0x000fe200078e02c9 */
[----:B------:R-:W-:-:S03]  /*1920*/  LEA R120, P0, R173, R2, 0x1 ;  /* 0x00000002ad787211 */ /* 0x000fc600078008ff */
[C---:B------:R-:W-:Y:S01]  /*1930*/  IMAD R135, R12.reuse, 0x2, R171 ;  /* 0x000000020c877824 */ /* 0x040fe200078e02ab */
[----:B------:R-:W-:Y:S01]  /*1940*/  LEA.HI.X.SX32 R121, R173, R0, 0x1, P0 ;  /* 0x00000000ad797211 */ /* 0x000fe200000f0eff */
[----:B------:R1:W3:Y:S01]  /*1950*/  LDG.E.U16 R163, desc[UR4][R128.64] ;  /* 0x0000000480a37981 */ /* 0x0002e2000c1e1500 */
[-C--:B-----5:R-:W-:Y:S01]  /*1960*/  LEA R122, P0, R175, R2.reuse, 0x1 ;  /* 0x00000002af7a7211 */ /* 0x0a0fe200078008ff */
[C---:B------:R-:W-:Y:S01]  /*1970*/  IMAD R173, R12.reuse, 0x2, R135 ;  /* 0x000000020cad7824 */ /* 0x040fe200078e0287 */
[----:B0-----:R-:W-:Y:S01]  /*1980*/  LEA R118, P1, R177, R2, 0x1 ;  /* 0x00000002b1767211 */ /* 0x001fe200078208ff */
[----:B------:R0:W5:Y:S01]  /*1990*/  LDG.E.U16 R52, desc[UR4][R120.64] ;  /* 0x0000000478347981 */ /* 0x000162000c1e1500 */
[----:B------:R-:W-:Y:S02]  /*19a0*/  LEA.HI.X.SX32 R123, R175, R0, 0x1, P0 ;  /* 0x00000000af7b7211 */ /* 0x000fe400000f0eff */
[C---:B------:R-:W-:Y:S02]  /*19b0*/  LEA R175, R12.reuse, R173, 0x1 ;  /* 0x000000ad0caf7211 */ /* 0x040fe400078e08ff */
[----:B------:R-:W-:Y:S01]  /*19c0*/  LEA R116, P0, R145, R2, 0x1 ;  /* 0x0000000291747211 */ /* 0x000fe200078008ff */
[----:B------:R-:W5:Y:S01]  /*19d0*/  LDG.E.U16 R165, desc[UR4][R122.64] ;  /* 0x000000047aa57981 */ /* 0x000f62000c1e1500 */
[-C--:B------:R-:W-:Y:S01]  /*19e0*/  LEA.HI.X.SX32 R119, R177, R0.reuse, 0x1, P1 ;  /* 0x00000000b1777211 */ /* 0x080fe200008f0eff */
[----:B------:R-:W-:Y:S01]  /*19f0*/  IMAD R177, R12, 0x2, R175 ;  /* 0x000000020cb17824 */ /* 0x000fe200078e02af */
[----:B------:R-:W-:-:S02]  /*1a00*/  LEA.HI.X.SX32 R117, R145, R0, 0x1, P0 ;  /* 0x0000000091757211 */ /* 0x000fc400000f0eff */
[-C--:B------:R-:W-:Y:S01]  /*1a10*/  LEA R126, P0, R181, R2.reuse, 0x1 ;  /* 0x00000002b57e7211 */ /* 0x080fe200078008ff */
[C---:B------:R-:W-:Y:S01]  /*1a20*/  IMAD R145, R12.reuse, 0x2, R177 ;  /* 0x000000020c917824 */ /* 0x040fe200078e02b1 */
[----:B-1----:R-:W-:Y:S01]  /*1a30*/  LEA R128, P1, R193, R2, 0x1 ;  /* 0x00000002c1807211 */ /* 0x002fe200078208ff */
[----:B------:R1:W5:Y:S01]  /*1a40*/  LDG.E.U16 R209, desc[UR4][R118.64] ;  /* 0x0000000476d17981 */ /* 0x000362000c1e1500 */
[----:B------:R-:W-:Y:S01]  /*1a50*/  LEA.HI.X.SX32 R127, R181, R0, 0x1, P0 ;  /* 0x00000000b57f7211 */ /* 0x000fe200000f0eff */
[C---:B------:R-:W-:Y:S01]  /*1a60*/  IMAD R181, R12.reuse, 0x2, R145 ;  /* 0x000000020cb57824 */ /* 0x040fe200078e0291 */
[C---:B0-----:R-:W-:Y:S01]  /*1a70*/  LEA R120, P0, R187.reuse, R2, 0x1 ;  /* 0x00000002bb787211 */ /* 0x041fe200078008ff */
[----:B------:R0:W5:Y:S02]  /*1a80*/  LDG.E.U16 R211, desc[UR4][R116.64] ;  /* 0x0000000474d37981 */ /* 0x000164000c1e1500 */
[C---:B------:R-:W-:Y:S01]  /*1a90*/  IMAD R203, R12.reuse, 0x2, R181 ;  /* 0x000000020ccb7824 */ /* 0x040fe200078e02b5 */
[-C--:B------:R-:W-:Y:S01]  /*1aa0*/  LEA.HI.X.SX32 R121, R187, R0.reuse, 0x1, P0 ;  /* 0x00000000bb797211 */ /* 0x080fe200000f0eff */
[----:B------:R0:W5:Y:S03]  /*1ab0*/  LDG.E.U16 R213, desc[UR4][R126.64] ;  /* 0x000000047ed57981 */ /* 0x000166000c1e1500 */
[----:B------:R-:W-:Y:S01]  /*1ac0*/  LEA R187, R12, R203, 0x1 ;  /* 0x000000cb0cbb7211 */ /* 0x000fe200078e08ff */
[----:B------:R0:W5:Y:S01]  /*1ad0*/  LDG.E.U16 R215, desc[UR4][R120.64] ;  /* 0x0000000478d77981 */ /* 0x000162000c1e1500 */
[----:B------:R-:W-:-:S02]  /*1ae0*/  LEA.HI.X.SX32 R129, R193, R0, 0x1, P1 ;  /* 0x00000000c1817211 */ /* 0x000fc400008f0eff */
[-C--:B-1----:R-:W-:Y:S01]  /*1af0*/  LEA R118, P0, R199, R2.reuse, 0x1 ;  /* 0x00000002c7767211 */ /* 0x082fe200078008ff */
[C---:B------:R-:W-:Y:S01]  /*1b00*/  IMAD R193, R12.reuse, 0x2, R187 ;  /* 0x000000020cc17824 */ /* 0x040fe200078e02bb */
[----:B0-----:R-:W-:Y:S01]  /*1b10*/  LEA R116, P1, R145, R2, 0x1 ;  /* 0x0000000291747211 */ /* 0x001fe200078208ff */
[----:B------:R0:W5:Y:S01]  /*1b20*/  LDG.E.U16 R217, desc[UR4][R128.64] ;  /* 0x0000000480d97981 */ /* 0x000162000c1e1500 */
[----:B------:R-:W-:Y:S01]  /*1b30*/  LEA.HI.X.SX32 R119, R199, R0, 0x1, P0 ;  /* 0x00000000c7777211 */ /* 0x000fe200000f0eff */
[----:B------:R-:W-:Y:S01]  /*1b40*/  IMAD R199, R12, 0x2, R193 ;  /* 0x000000020cc77824 */ /* 0x000fe200078e02c1 */
[----:B------:R-:W-:-:S03]  /*1b50*/  LEA R122, P0, R135, R2, 0x1 ;  /* 0x00000002877a7211 */ /* 0x000fc600078008ff */
[C---:B------:R-:W-:Y:S01]  /*1b60*/  IMAD R205, R12.reuse, 0x2, R199 ;  /* 0x000000020ccd7824 */ /* 0x040fe200078e02c7 */
[----:B------:R-:W-:Y:S01]  /*1b70*/  LEA.HI.X.SX32 R123, R135, R0, 0x1, P0 ;  /* 0x00000000877b7211 */ /* 0x000fe200000f0eff */
[----:B------:R1:W5:Y:S01]  /*1b80*/  LDG.E.U16 R219, desc[UR4][R118.64] ;  /* 0x0000000476db7981 */ /* 0x000362000c1e1500 */
[----:B------:R-:W-:Y:S01]  /*1b90*/  LEA R126, P0, R193, R2, 0x1 ;  /* 0x00000002c17e7211 */ /* 0x000fe200078008ff */
[C---:B------:R-:W-:Y:S01]  /*1ba0*/  IMAD R207, R12.reuse, 0x2, R205 ;  /* 0x000000020ccf7824 */ /* 0x040fe200078e02cd */
[-C--:B------:R-:W-:Y:S01]  /*1bb0*/  LEA.HI.X.SX32 R117, R145, R0.reuse, 0x1, P1 ;  /* 0x0000000091757211 */ /* 0x080fe200008f0eff */
[----:B------:R-:W5:Y:S01]  /*1bc0*/  LDG.E.U16 R221, desc[UR4][R122.64] ;  /* 0x000000047add7981 */ /* 0x000f62000c1e1500 */
[----:B------:R-:W-:Y:S02]  /*1bd0*/  LEA.HI.X.SX32 R127, R193, R0, 0x1, P0 ;  /* 0x00000000c17f7211 */ /* 0x000fe400000f0eff */
[----:B------:R-:W-:Y:S01]  /*1be0*/  LEA R120, P0, R179, R2, 0x1 ;  /* 0x00000002b3787211 */ /* 0x000fe200078008ff */
[----:B------:R1:W5:Y:S01]  /*1bf0*/  LDG.E.U16 R193, desc[UR4][R116.64] ;  /* 0x0000000474c17981 */ /* 0x000362000c1e1500 */
[----:B------:R-:W-:-:S02]  /*1c00*/  LEA R145, R12, R207, 0x1 ;  /* 0x000000cf0c917211 */ /* 0x000fc400078e08ff */
[----:B------:R-:W-:Y:S01]  /*1c10*/  LEA.HI.X.SX32 R121, R179, R0, 0x1, P0 ;  /* 0x00000000b3797211 */ /* 0x000fe200000f0eff */
[----:B------:R1:W5:Y:S01]  /*1c20*/  LDG.E.U16 R223, desc[UR4][R126.64] ;  /* 0x000000047edf7981 */ /* 0x000362000c1e1500 */
[-C--:B0-----:R-:W-:Y:S02]  /*1c30*/  LEA R128, P1, R145, R2.reuse, 0x1 ;  /* 0x0000000291807211 */ /* 0x081fe400078208ff */
[----:B------:R-:W-:Y:S01]  /*1c40*/  LEA R134, P0, R189, R2, 0x1 ;  /* 0x00000002bd867211 */ /* 0x000fe200078008ff */
[----:B------:R0:W5:Y:S01]  /*1c50*/  LDG.E.U16 R54, desc[UR4][R120.64] ;  /* 0x0000000478367981 */ /* 0x000162000c1e1500 */
[-C--:B------:R-:W-:Y:S02]  /*1c60*/  LEA.HI.X.SX32 R129, R145, R0.reuse, 0x1, P1 ;  /* 0x0000000091817211 */ /* 0x080fe400008f0eff */
[----:B------:R-:W-:Y:S02]  /*1c70*/  LEA.HI.X.SX32 R135, R189, R0, 0x1, P0 ;  /* 0x00000000bd877211 */ /* 0x000fe400000f0eff */
[-C--:B-1----:R-:W-:Y:S01]  /*1c80*/  LEA R118, P1, R183, R2.reuse, 0x1 ;  /* 0x00000002b7767211 */ /* 0x082fe200078208ff */
[----:B------:R1:W5:Y:S01]  /*1c90*/  LDG.E.U16 R225, desc[UR4][R128.64] ;  /* 0x0000000480e17981 */ /* 0x000362000c1e1500 */
[----:B------:R-:W-:-:S02]  /*1ca0*/  LEA R116, P0, R169, R2, 0x1 ;  /* 0x00000002a9747211 */ /* 0x000fc400078008ff */
[-C--:B------:R-:W-:Y:S02]  /*1cb0*/  LEA.HI.X.SX32 R119, R183, R0.reuse, 0x1, P1 ;  /* 0x00000000b7777211 */ /* 0x080fe400008f0eff */
[----:B------:R-:W-:Y:S01]  /*1cc0*/  LEA.HI.X.SX32 R117, R169, R0, 0x1, P0 ;  /* 0x00000000a9757211 */ /* 0x000fe200000f0eff */
[----:B------:R-:W5:Y:S01]  /*1cd0*/  LDG.E.U16 R183, desc[UR4][R134.64] ;  /* 0x0000000486b77981 */ /* 0x000f62000c1e1500 */
[-C--:B------:R-:W-:Y:S02]  /*1ce0*/  LEA R122, P1, R195, R2.reuse, 0x1 ;  /* 0x00000002c37a7211 */ /* 0x080fe400078208ff */
[----:B------:R-:W-:Y:S01]  /*1cf0*/  LEA R126, P0, R173, R2, 0x1 ;  /* 0x00000002ad7e7211 */ /* 0x000fe200078008ff */
[----:B------:R-:W5:Y:S01]  /*1d00*/  LDG.E.U16 R179, desc[UR4][R118.64] ;  /* 0x0000000476b37981 */ /* 0x000f62000c1e1500 */
[-C--:B------:R-:W-:Y:S02]  /*1d10*/  LEA.HI.X.SX32 R123, R195, R0.reuse, 0x1, P1 ;  /* 0x00000000c37b7211 */ /* 0x080fe400008f0eff */
[----:B------:R-:W-:-:S02]  /*1d20*/  LEA.HI.X.SX32 R127, R173, R0, 0x1, P0 ;  /* 0x00000000ad7f7211 */ /* 0x000fc400000f0eff */
[-C--:B0-----:R-:W-:Y:S01]  /*1d30*/  LEA R120, P0, R199, R2.reuse, 0x1 ;  /* 0x00000002c7787211 */ /* 0x081fe200078008ff */
[----:B------:R0:W5:Y:S01]  /*1d40*/  LDG.E.U16 R189, desc[UR4][R122.64] ;  /* 0x000000047abd7981 */ /* 0x000162000c1e1500 */
[----:B-1----:R-:W-:Y:S01]  /*1d50*/  LEA R128, P1, R181, R2, 0x1 ;  /* 0x00000002b5807211 */ /* 0x002fe200078208ff */
[----:B------:R-:W-:Y:S01]  /*1d60*/  IMAD R169, R12, 0x2, R145 ;  /* 0x000000020ca97824 */ /* 0x000fe200078e0291 */
[-C--:B------:R-:W-:Y:S01]  /*1d70*/  LEA.HI.X.SX32 R121, R199, R0.reuse, 0x1, P0 ;  /* 0x00000000c7797211 */ /* 0x080fe200000f0eff */
[----:B------:R1:W5:Y:S01]  /*1d80*/  LDG.E.U16 R173, desc[UR4][R116.64] ;  /* 0x0000000474ad7981 */ /* 0x000362000c1e1500 */
[----:B------:R-:W-:Y:S02]  /*1d90*/  LEA.HI.X.SX32 R129, R181, R0, 0x1, P1 ;  /* 0x00000000b5817211 */ /* 0x000fe400008f0eff */
[-C--:B0-----:R-:W-:Y:S01]  /*1da0*/  LEA R122, P0, R185, R2.reuse, 0x1 ;  /* 0x00000002b97a7211 */ /* 0x081fe200078008ff */
[----:B------:R0:W5:Y:S01]  /*1db0*/  LDG.E.U16 R181, desc[UR4][R126.64] ;  /* 0x000000047eb57981 */ /* 0x000162000c1e1500 */
[----:B------:R-:W-:-:S02]  /*1dc0*/  LEA R118, P1, R169, R2, 0x1 ;  /* 0x00000002a9767211 */ /* 0x000fc400078208ff */
[----:B------:R-:W-:Y:S01]  /*1dd0*/  LEA.HI.X.SX32 R123, R185, R0, 0x1, P0 ;  /* 0x00000000b97b7211 */ /* 0x000fe200000f0eff */
[----:B------:R0:W5:Y:S01]  /*1de0*/  LDG.E.U16 R199, desc[UR4][R120.64] ;  /* 0x0000000478c77981 */ /* 0x000162000c1e1500 */
[----:B------:R-:W-:Y:S02]  /*1df0*/  LEA R134, P0, R197, R2, 0x1 ;  /* 0x00000002c5867211 */ /* 0x000fe400078008ff */
[----:B------:R-:W-:Y:S01]  /*1e00*/  LEA.HI.X.SX32 R119, R169, R0, 0x1, P1 ;  /* 0x00000000a9777211 */ /* 0x000fe200008f0eff */
[----:B------:R-:W5:Y:S01]  /*1e10*/  LDG.E.U16 R56, desc[UR4][R122.64] ;  /* 0x000000047a387981 */ /* 0x000f62000c1e1500 */
[----:B-1----:R-:W-:Y:S02]  /*1e20*/  LEA R116, P1, R191, R2, 0x1 ;  /* 0x00000002bf747211 */ /* 0x002fe400078208ff */
[----:B------:R-:W-:Y:S01]  /*1e30*/  LEA.HI.X.SX32 R135, R197, R0, 0x1, P0 ;  /* 0x00000000c5877211 */ /* 0x000fe200000f0eff */
[----:B------:R-:W-:Y:S01]  /*1e40*/  IMAD R169, R12, 0x2, R169 ;  /* 0x000000020ca97824 */ /* 0x000fe200078e02a9 */
[----:B0-----:R-:W-:Y:S01]  /*1e50*/  LEA R126, P0, R175, R2, 0x1 ;  /* 0x00000002af7e7211 */ /* 0x001fe200078008ff */
[----:B------:R0:W5:Y:S01]  /*1e60*/  LDG.E.U16 R185, desc[UR4][R118.64] ;  /* 0x0000000476b97981 */ /* 0x000162000c1e1500 */
[----:B------:R-:W-:-:S02]  /*1e70*/  LEA.HI.X.SX32 R117, R191, R0, 0x1, P1 ;  /* 0x00000000bf757211 */ /* 0x000fc400008f0eff */
[----:B------:R-:W-:Y:S01]  /*1e80*/  LEA R144, P1, R201, R2, 0x1 ;  /* 0x00000002c9907211 */ /* 0x000fe200078208ff */
[----:B------:R-:W5:Y:S01]  /*1e90*/  LDG.E.U16 R195, desc[UR4][R128.64] ;  /* 0x0000000480c37981 */ /* 0x000f62000c1e1500 */
[----:B------:R-:W-:Y:S02]  /*1ea0*/  LEA.HI.X.SX32 R127, R175, R0, 0x1, P0 ;  /* 0x00000000af7f7211 */ /* 0x000fe400000f0eff */
[----:B------:R-:W-:Y:S01]  /*1eb0*/  LEA R120, P0, R203, R2, 0x1 ;  /* 0x00000002cb787211 */ /* 0x000fe200078008ff */
[----:B------:R1:W5:Y:S01]  /*1ec0*/  LDG.E.U16 R58, desc[UR4][R116.64] ;  /* 0x00000004743a7981 */ /* 0x000362000c1e1500 */
[----:B------:R-:W-:Y:S02]  /*1ed0*/  LEA.HI.X.SX32 R145, R201, R0, 0x1, P1 ;  /* 0x00000000c9917211 */ /* 0x000fe400008f0eff */
[----:B0-----:R-:W-:Y:S01]  /*1ee0*/  LEA R118, P1, R205, R2, 0x1 ;  /* 0x00000002cd767211 */ /* 0x001fe200078208ff */
[----:B------:R0:W5:Y:S01]  /*1ef0*/  LDG.E.U16 R60, desc[UR4][R134.64] ;  /* 0x00000004863c7981 */ /* 0x000162000c1e1500 */
[----:B------:R-:W-:-:S02]  /*1f00*/  LEA.HI.X.SX32 R121, R203, R0, 0x1, P0 ;  /* 0x00000000cb797211 */ /* 0x000fc400000f0eff */
[----:B------:R-:W-:Y:S01]  /*1f10*/  LEA R122, P0, R169, R2, 0x1 ;  /* 0x00000002a97a7211 */ /* 0x000fe200078008ff */
[----:B------:R0:W5:Y:S01]  /*1f20*/  LDG.E.U16 R64, desc[UR4][R126.64] ;  /* 0x000000047e407981 */ /* 0x000162000c1e1500 */
[----:B-1----:R-:W-:Y:S01]  /*1f30*/  IMAD R117, R12, 0x2, R169 ;  /* 0x000000020c757824 */ /* 0x002fe200078e02a9 */
[-C--:B------:R-:W-:Y:S02]  /*1f40*/  LEA.HI.X.SX32 R119, R205, R0.reuse, 0x1, P1 ;  /* 0x00000000cd777211 */ /* 0x080fe400008f0eff */
[----:B------:R1:W5:Y:S01]  /*1f50*/  LDG.E.U16 R66, desc[UR4][R120.64] ;  /* 0x0000000478427981 */ /* 0x000362000c1e1500 */
[----:B------:R-:W-:Y:S02]  /*1f60*/  LEA.HI.X.SX32 R123, R169, R0, 0x1, P0 ;  /* 0x00000000a97b7211 */ /* 0x000fe400000f0eff */
[-C--:B------:R-:W-:Y:S01]  /*1f70*/  LEA R128, P1, R117, R2.reuse, 0x1 ;  /* 0x0000000275807211 */ /* 0x080fe200078208ff */
[----:B------:R-:W5:Y:S01]  /*1f80*/  LDG.E.U16 R62, desc[UR4][R144.64] ;  /* 0x00000004903e7981 */ /* 0x000f62000c1e1500 */
[----:B------:R-:W-:-:S02]  /*1f90*/  LEA R116, P0, R149, R2, 0x1 ;  /* 0x0000000295747211 */ /* 0x000fc400078008ff */
[-C--:B------:R-:W-:Y:S01]  /*1fa0*/  LEA.HI.X.SX32 R129, R117, R0.reuse, 0x1, P1 ;  /* 0x0000000075817211 */ /* 0x080fe200008f0eff */
[----:B------:R1:W5:Y:S01]  /*1fb0*/  LDG.E.U16 R68, desc[UR4][R118.64] ;  /* 0x0000000476447981 */ /* 0x000362000c1e1500 */
[----:B------:R-:W-:Y:S02]  /*1fc0*/  LEA.HI.X.SX32 R117, R149, R0, 0x1, P0 ;  /* 0x0000000095757211 */ /* 0x000fe400000f0eff */
[-C--:B0-----:R-:W-:Y:S01]  /*1fd0*/  LEA R134, P0, R155, R2.reuse, 0x1 ;  /* 0x000000029b867211 */ /* 0x081fe200078008ff */
[----:B------:R0:W5:Y:S01]  /*1fe0*/  LDG.E.U16 R70, desc[UR4][R122.64] ;  /* 0x000000047a467981 */ /* 0x000162000c1e1500 */
[----:B------:R-:W-:Y:S02]  /*1ff0*/  LEA R126, P1, R161, R2, 0x1 ;  /* 0x00000002a17e7211 */ /* 0x000fe400078208ff */
[----:B------:R-:W-:Y:S01]  /*2000*/  LEA.HI.X.SX32 R135, R155, R0, 0x1, P0 ;  /* 0x000000009b877211 */ /* 0x000fe200000f0eff */
[----:B------:R0:W5:Y:S01]  /*2010*/  LDG.E.U16 R169, desc[UR4][R128.64] ;  /* 0x0000000480a97981 */ /* 0x000162000c1e1500 */
[----:B-1----:R-:W-:-:S02]  /*2020*/  LEA R120, P0, R167, R2, 0x1 ;  /* 0x00000002a7787211 */ /* 0x002fc400078008ff */
[-C--:B------:R-:W-:Y:S01]  /*2030*/  LEA.HI.X.SX32 R127, R161, R0.reuse, 0x1, P1 ;  /* 0x00000000a17f7211 */ /* 0x080fe200008f0eff */
[----:B------:R1:W5:Y:S01]  /*2040*/  LDG.E.U16 R149, desc[UR4][R116.64] ;  /* 0x0000000474957981 */ /* 0x000362000c1e1500 */
[----:B------:R-:W-:Y:S02]  /*2050*/  LEA.HI.X.SX32 R121, R167, R0, 0x1, P0 ;  /* 0x00000000a7797211 */ /* 0x000fe400000f0eff */
[-C--:B------:R-:W-:Y:S01]  /*2060*/  LEA R118, P0, R171, R2.reuse, 0x1 ;  /* 0x00000002ab767211 */ /* 0x080fe200078008ff */
[----:B------:R-:W5:Y:S01]  /*2070*/  LDG.E.U16 R135, desc[UR4][R134.64] ;  /* 0x0000000486877981 */ /* 0x000f62000c1e1500 */
[----:B0-----:R-:W-:Y:S02]  /*2080*/  LEA R122, P1, R177, R2, 0x1 ;  /* 0x00000002b17a7211 */ /* 0x001fe400078208ff */
[-C--:B------:R-:W-:Y:S01]  /*2090*/  LEA.HI.X.SX32 R119, R171, R0.reuse, 0x1, P0 ;  /* 0x00000000ab777211 */ /* 0x080fe200000f0eff */
[----:B------:R-:W5:Y:S01]  /*20a0*/  LDG.E.U16 R127, desc[UR4][R126.64] ;  /* 0x000000047e7f7981 */ /* 0x000f62000c1e1500 */
[----:B------:R-:W-:-:S02]  /*20b0*/  LEA.HI.X.SX32 R123, R177, R0, 0x1, P1 ;  /* 0x00000000b17b7211 */ /* 0x000fc400008f0eff */
[-C--:B------:R-:W-:Y:S01]  /*20c0*/  LEA R128, P0, R187, R2.reuse, 0x1 ;  /* 0x00000002bb807211 */ /* 0x080fe200078008ff */
[----:B------:R-:W5:Y:S01]  /*20d0*/  LDG.E.U16 R121, desc[UR4][R120.64] ;  /* 0x0000000478797981 */ /* 0x000f62000c1e1500 */
[----:B------:R-:W-:Y:S02]  /*20e0*/  LEA R144, P1, R207, R2, 0x1 ;  /* 0x00000002cf907211 */ /* 0x000fe400078208ff */
[-C--:B------:R-:W-:Y:S01]  /*20f0*/  LEA.HI.X.SX32 R129, R187, R0.reuse, 0x1, P0 ;  /* 0x00000000bb817211 */ /* 0x080fe200000f0eff */
[----:B------:R-:W5:Y:S01]  /*2100*/  LDG.E.U16 R119, desc[UR4][R118.64] ;  /* 0x0000000476777981 */ /* 0x000f62000c1e1500 */
[----:B------:R-:W-:-:S03]  /*2110*/  LEA.HI.X.SX32 R145, R207, R0, 0x1, P1 ;  /* 0x00000000cf917211 */ /* 0x000fc600008f0eff */
[----:B------:R-:W5:Y:S04]  /*2120*/  LDG.E.U16 R123, desc[UR4][R122.64] ;  /* 0x000000047a7b7981 */ /* 0x000f68000c1e1500 */
[----:B------:R-:W5:Y:S04]  /*2130*/  LDG.E.U16 R129, desc[UR4][R128.64] ;  /* 0x0000000480817981 */ /* 0x000f68000c1e1500 */
[----:B------:R-:W5:Y:S01]  /*2140*/  LDG.E.U16 R145, desc[UR4][R144.64] ;  /* 0x0000000490917981 */ /* 0x000f62000c1e1500 */
[----:B------:R-:W0:Y:S01]  /*2150*/  S2R R155, SR_CgaCtaId ;  /* 0x00000000009b7919 */ /* 0x000e220000008800 */
[----:B------:R-:W-:-:S02]  /*2160*/  LOP3.LUT R12, R5, 0x3f, RZ, 0xc0, !PT ;  /* 0x0000003f050c7812 */ /* 0x000fc400078ec0ff */
[----:B-1----:R-:W-:Y:S02]  /*2170*/  SHF.R.S32.HI R117, RZ, 0x6, R5 ;  /* 0x00000006ff757819 */ /* 0x002fe40000011405 */
[----:B------:R-:W-:Y:S01]  /*2180*/  MOV R0, 0x400 ;  /* 0x0000040000007802 */ /* 0x000fe20000000f00 */
[----:B------:R-:W-:Y:S01]  /*2190*/  IMAD.SHL.U32 R212, R12, 0x2, RZ ;  /* 0x000000020cd47824 */ /* 0x000fe200078e00ff */
[----:B------:R-:W-:-:S04]  /*21a0*/  SGXT R117, R117, 0x1 ;  /* 0x000000017575781a */ /* 0x000fc80000000200 */
[----:B------:R-:W-:-:S04]  /*21b0*/  LOP3.LUT R117, R212, 0x90, R117, 0x78, !PT ;  /* 0x00000090d4757812 */ /* 0x000fc800078e7875 */
[----:B------:R-:W-:Y:S02]  /*21c0*/  LOP3.LUT R2, R117, 0x20, RZ, 0x3c, !PT ;  /* 0x0000002075027812 */ /* 0x000fe400078e3cff */
[----:B0-----:R-:W-:-:S04]  /*21d0*/  LEA R214, R155, R0, 0x18 ;  /* 0x000000009bd67211 */ /* 0x001fc800078ec0ff */
[----:B------:R-:W-:-:S05]  /*21e0*/  IADD3 R0, R117, R214, RZ ;  /* 0x000000d675007210 */ /* 0x000fca0007ffe0ff */
[----:B------:R0:W-:Y:S01]  /*21f0*/  STS.U16 [R0], R3 ;  /* 0x0000000300007388 */ /* 0x0001e20000000400 */
[C---:B------:R-:W-:Y:S01]  /*2200*/  IMAD.IADD R2, R214.reuse, 0x1, R2 ;  /* 0x00000001d6027824 */ /* 0x040fe200078e0202 */
[----:B0-----:R-:W-:Y:S02]  /*2210*/  LOP3.LUT R3, R117, 0x40, RZ, 0x3c, !PT ;  /* 0x0000004075037812 */ /* 0x001fe400078e3cff */
[----:B------:R-:W-:Y:S03]  /*2220*/  STS.U16 [R0+0x400], R13 ;  /* 0x0004000d00007388 */ /* 0x000fe60000000400 */
[----:B------:R-:W-:Y:S01]  /*2230*/  IMAD.IADD R3, R214, 0x1, R3 ;  /* 0x00000001d6037824 */ /* 0x000fe200078e0203 */
[----:B------:R-:W-:Y:S04]  /*2240*/  STS.U16 [R0+0x800], R19 ;  /* 0x0008001300007388 */ /* 0x000fe80000000400 */
[----:B--2---:R-:W-:Y:S04]  /*2250*/  STS.U16 [R0+0xc00], R25 ;  /* 0x000c001900007388 */ /* 0x004fe80000000400 */
[----:B------:R-:W-:Y:S04]  /*2260*/  STS.U16 [R0+0x1000], R31 ;  /* 0x0010001f00007388 */ /* 0x000fe80000000400 */
        /* <DEDUP_REMOVED lines=15> */
[----:B----4-:R-:W-:Y:S04]  /*2360*/  STS.U16 [R0+0x5000], R141 ;  /* 0x0050008d00007388 */ /* 0x010fe80000000400 */
[----:B---3--:R-:W-:Y:S04]  /*2370*/  STS.U16 [R0+0x5400], R151 ;  /* 0x0054009700007388 */ /* 0x008fe80000000400 */
[----:B------:R-:W-:Y:S04]  /*2380*/  STS.U16 [R0+0x5800], R159 ;  /* 0x0058009f00007388 */ /* 0x000fe80000000400 */
[----:B-----5:R-:W-:Y:S04]  /*2390*/  STS.U16 [R0+0x5c00], R209 ;  /* 0x005c00d100007388 */ /* 0x020fe80000000400 */
        /* <DEDUP_REMOVED lines=8> */
[----:B------:R0:W-:Y:S04]  /*2420*/  STS.U16 [R2+0x100], R9 ;  /* 0x0001000902007388 */ /* 0x0001e80000000400 */
        /* <DEDUP_REMOVED lines=31> */
[----:B------:R1:W-:Y:S01]  /*2620*/  STS.U16 [R3+0x200], R4 ;  /* 0x0002000403007388 */ /* 0x0003e20000000400 */
[----:B0-----:R-:W-:-:S03]  /*2630*/  MOV R9, 0x3f800000 ;  /* 0x3f80000000097802 */ /* 0x001fc60000000f00 */
[----:B------:R0:W-:Y:S01]  /*2640*/  STS.U16 [R3+0x600], R8 ;  /* 0x0006000803007388 */ /* 0x0001e20000000400 */
[----:B-1----:R-:W-:Y:S01]  /*2650*/  LOP3.LUT R4, R117, 0x60, RZ, 0x3c, !PT ;  /* 0x0000006075047812 */ /* 0x002fe200078e3cff */
[----:B0-----:R-:W-:-:S04]  /*2660*/  IMAD.MOV.U32 R8, RZ, RZ, 0x3f800000 ;  /* 0x3f800000ff087424 */ /* 0x001fc800078e00ff */
[----:B------:R-:W-:Y:S01]  /*2670*/  IMAD.IADD R4, R214, 0x1, R4 ;  /* 0x00000001d6047824 */ /* 0x000fe200078e0204 */
[----:B------:R-:W-:Y:S04]  /*2680*/  STL [R1+0x6c], R9 ;  /* 0x00006c0901007387 */ /* 0x000fe80000100800 */
        /* <DEDUP_REMOVED lines=30> */
[----:B------:R0:W-:Y:S04]  /*2870*/  STL [R1+0x68], R8 ;  /* 0x0000680801007387 */ /* 0x0001e80000100800 */
[----:B------:R-:W-:Y:S04]  /*2880*/  STS.U16 [R4+0x700], R17 ;  /* 0x0007001104007388 */ /* 0x000fe80000000400 */
[----:B------:R-:W-:Y:S01]  /*2890*/  STS.U16 [R4+0xb00], R23 ;  /* 0x000b001704007388 */ /* 0x000fe20000000400 */
[----:B0-----:R-:W-:-:S03]  /*28a0*/  VIADD R8, R6, 0x40 ;  /* 0x0000004006087836 */ /* 0x001fc60000000000 */
[----:B------:R-:W-:Y:S04]  /*28b0*/  STS.U16 [R4+0x7f00], R169 ;  /* 0x007f00a904007388 */ /* 0x000fe80000000400 */
[----:B------:R-:W-:Y:S04]  /*28c0*/  STS.U16 [R4+0x5700], R157 ;  /* 0x0057009d04007388 */ /* 0x000fe80000000400 */
[----:B------:R-:W-:Y:S01]  /*28d0*/  STS.U16 [R4+0x5b00], R165 ;  /* 0x005b00a504007388 */ /* 0x000fe20000000400 */
[----:B------:R-:W-:Y:S01]  /*28e0*/  ISETP.GE.AND P0, PT, R8, 0x1, PT ;  /* 0x000000010800780c */ /* 0x000fe20003f06270 */
[----:B------:R-:W-:Y:S01]  /*28f0*/  IMAD.MOV.U32 R19, RZ, RZ, -0x800000 ;  /* 0xff800000ff137424 */ /* 0x000fe200078e00ff */
[----:B------:R-:W-:Y:S01]  /*2900*/  CS2R R24, SRZ ;  /* 0x0000000000187805 */ /* 0x000fe2000001ff00 */
[----:B------:R-:W-:Y:S01]  /*2910*/  STS.U16 [R4+0x300], R11 ;  /* 0x0003000b04007388 */ /* 0x000fe20000000400 */
[----:B------:R-:W-:Y:S01]  /*2920*/  IMAD.MOV.U32 R18, RZ, RZ, -0x800000 ;  /* 0xff800000ff127424 */ /* 0x000fe200078e00ff */
[----:B------:R-:W-:-:S02]  /*2930*/  CS2R R26, SRZ ;  /* 0x00000000001a7805 */ /* 0x000fc4000001ff00 */
[----:B------:R-:W-:Y:S01]  /*2940*/  CS2R R30, SRZ ;  /* 0x00000000001e7805 */ /* 0x000fe2000001ff00 */
[----:B------:R0:W-:Y:S01]  /*2950*/  STS.U16 [R4+0xf00], R29 ;  /* 0x000f001d04007388 */ /* 0x0001e20000000400 */
[----:B------:R-:W-:Y:S02]  /*2960*/  CS2R R32, SRZ ;  /* 0x0000000000207805 */ /* 0x000fe4000001ff00 */
[----:B------:R-:W-:Y:S02]  /*2970*/  CS2R R36, SRZ ;  /* 0x0000000000247805 */ /* 0x000fe4000001ff00 */
[----:B------:R-:W-:Y:S01]  /*2980*/  CS2R R38, SRZ ;  /* 0x0000000000267805 */ /* 0x000fe2000001ff00 */
[----:B------:R1:W-:Y:S01]  /*2990*/  STS.U16 [R4+0x1300], R35 ;  /* 0x0013002304007388 */ /* 0x0003e20000000400 */
[----:B------:R-:W-:Y:S02]  /*29a0*/  CS2R R42, SRZ ;  /* 0x00000000002a7805 */ /* 0x000fe4000001ff00 */
[----:B------:R-:W-:-:S02]  /*29b0*/  CS2R R44, SRZ ;  /* 0x00000000002c7805 */ /* 0x000fc4000001ff00 */
[----:B------:R-:W-:Y:S01]  /*29c0*/  CS2R R48, SRZ ;  /* 0x0000000000307805 */ /* 0x000fe2000001ff00 */
[----:B------:R2:W-:Y:S01]  /*29d0*/  STS.U16 [R4+0x1700], R41 ;  /* 0x0017002904007388 */ /* 0x0005e20000000400 */
[----:B------:R-:W-:Y:S02]  /*29e0*/  CS2R R50, SRZ ;  /* 0x0000000000327805 */ /* 0x000fe4000001ff00 */
[----:B0-----:R-:W-:Y:S02]  /*29f0*/  CS2R R28, SRZ ;  /* 0x00000000001c7805 */ /* 0x001fe4000001ff00 */
[----:B------:R-:W-:Y:S01]  /*2a00*/  CS2R R54, SRZ ;  /* 0x0000000000367805 */ /* 0x000fe2000001ff00 */
[----:B------:R0:W-:Y:S01]  /*2a10*/  STS.U16 [R4+0x1b00], R47 ;  /* 0x001b002f04007388 */ /* 0x0001e20000000400 */
[----:B------:R-:W-:Y:S02]  /*2a20*/  CS2R R56, SRZ ;  /* 0x0000000000387805 */ /* 0x000fe4000001ff00 */
[----:B-1----:R-:W-:-:S02]  /*2a30*/  CS2R R34, SRZ ;  /* 0x0000000000227805 */ /* 0x002fc4000001ff00 */
[----:B------:R-:W-:Y:S01]  /*2a40*/  CS2R R60, SRZ ;  /* 0x00000000003c7805 */ /* 0x000fe2000001ff00 */
[----:B------:R1:W-:Y:S01]  /*2a50*/  STS.U16 [R4+0x1f00], R53 ;  /* 0x001f003504007388 */ /* 0x0003e20000000400 */
[----:B------:R-:W-:Y:S02]  /*2a60*/  CS2R R62, SRZ ;  /* 0x00000000003e7805 */ /* 0x000fe4000001ff00 */
[----:B--2---:R-:W-:Y:S02]  /*2a70*/  CS2R R40, SRZ ;  /* 0x0000000000287805 */ /* 0x004fe4000001ff00 */
[----:B------:R-:W-:Y:S01]  /*2a80*/  CS2R R66, SRZ ;  /* 0x0000000000427805 */ /* 0x000fe2000001ff00 */
[----:B------:R2:W-:Y:S01]  /*2a90*/  STS.U16 [R4+0x2300], R59 ;  /* 0x0023003b04007388 */ /* 0x0005e20000000400 */
[----:B------:R-:W-:Y:S02]  /*2aa0*/  CS2R R68, SRZ ;  /* 0x0000000000447805 */ /* 0x000fe4000001ff00 */
[----:B0-----:R-:W-:-:S02]  /*2ab0*/  CS2R R46, SRZ ;  /* 0x00000000002e7805 */ /* 0x001fc4000001ff00 */
[----:B------:R-:W-:Y:S01]  /*2ac0*/  CS2R R72, SRZ ;  /* 0x0000000000487805 */ /* 0x000fe2000001ff00 */
[----:B------:R0:W-:Y:S01]  /*2ad0*/  STS.U16 [R4+0x2700], R65 ;  /* 0x0027004104007388 */ /* 0x0001e20000000400 */
[----:B------:R-:W-:Y:S02]  /*2ae0*/  CS2R R74, SRZ ;  /* 0x00000000004a7805 */ /* 0x000fe4000001ff00 */
[----:B-1----:R-:W-:Y:S02]  /*2af0*/  CS2R R52, SRZ ;  /* 0x0000000000347805 */ /* 0x002fe4000001ff00 */
[----:B------:R-:W-:Y:S01]  /*2b00*/  CS2R R78, SRZ ;  /* 0x00000000004e7805 */ /* 0x000fe2000001ff00 */
[----:B------:R1:W-:Y:S01]  /*2b10*/  STS.U16 [R4+0x2b00], R71 ;  /* 0x002b004704007388 */ /* 0x0003e20000000400 */
[----:B------:R-:W-:Y:S02]  /*2b20*/  CS2R R80, SRZ ;  /* 0x0000000000507805 */ /* 0x000fe4000001ff00 */
[----:B--2---:R-:W-:-:S02]  /*2b30*/  CS2R R58, SRZ ;  /* 0x00000000003a7805 */ /* 0x004fc4000001ff00 */
        /* <DEDUP_REMOVED lines=36> */
[C---:B------:R-:W-:Y:S01]  /*2d80*/  LOP3.LUT R9, R5.reuse, 0x7f, RZ, 0xc0, !PT ;  /* 0x0000007f05097812 */ /* 0x040fe200078ec0ff */
[----:B------:R2:W-:Y:S01]  /*2d90*/  STS.U16 [R4+0x5300], R147 ;  /* 0x0053009304007388 */ /* 0x0005e20000000400 */
[----:B------:R-:W-:Y:S02]  /*2da0*/  LOP3.LUT R11, R5, 0x40, RZ, 0xc0, !PT ;  /* 0x00000040050b7812 */ /* 0x000fe400078ec0ff */
[----:B0-----:R-:W-:Y:S01]  /*2db0*/  CS2R R130, SRZ ;  /* 0x0000000000827805 */ /* 0x001fe2000001ff00 */
[----:B------:R0:W-:Y:S01]  /*2dc0*/  STS.U16 [R4+0x5f00], R149 ;  /* 0x005f009504007388 */ /* 0x0001e20000000400 */
[----:B-1----:R-:W-:-:S03]  /*2dd0*/  CS2R R138, SRZ ;  /* 0x00000000008a7805 */ /* 0x002fc6000001ff00 */
[----:B------:R1:W-:Y:S01]  /*2de0*/  STS.U16 [R4+0x6300], R135 ;  /* 0x0063008704007388 */ /* 0x0003e20000000400 */
[----:B--2---:R-:W-:-:S03]  /*2df0*/  CS2R R146, SRZ ;  /* 0x0000000000927805 */ /* 0x004fc6000001ff00 */
[----:B------:R2:W-:Y:S01]  /*2e00*/  STS.U16 [R4+0x6700], R127 ;  /* 0x0067007f04007388 */ /* 0x0005e20000000400 */
[----:B0-----:R-:W-:-:S03]  /*2e10*/  CS2R R148, SRZ ;  /* 0x0000000000947805 */ /* 0x001fc6000001ff00 */
        /* <DEDUP_REMOVED lines=9> */
[----:B--2---:R-:W-:Y:S02]  /*2eb0*/  CS2R R122, SRZ ;  /* 0x00000000007a7805 */ /* 0x004fe4000001ff00 */
[----:B0-----:R-:W-:Y:S02]  /*2ec0*/  CS2R R128, SRZ ;  /* 0x0000000000807805 */ /* 0x001fe4000001ff00 */
[----:B-1----:R-:W-:Y:S01]  /*2ed0*/  CS2R R144, SRZ ;  /* 0x0000000000907805 */ /* 0x002fe2000001ff00 */
[----:B------:R-:W-:Y:S06]  /*2ee0*/  @!P0 BRA `(.L_x_0) ;  /* 0x000000ac00c08947 */ /* 0x000fec0003800000 */
[----:B------:R-:W0:Y:S01]  /*2ef0*/  LDC R8, c[0x0][0x268] ;  /* 0x00009a00ff087b82 */ /* 0x000e220000000800 */
[--C-:B------:R-:W-:Y:S02]  /*2f00*/  SHF.R.U32.HI R10, RZ, 0x2, R5.reuse ;  /* 0x00000002ff0a7819 */ /* 0x100fe40000011605 */
[----:B------:R-:W-:Y:S02]  /*2f10*/  CS2R R102, SRZ ;  /* 0x0000000000667805 */ /* 0x000fe4000001ff00 */
[----:B------:R-:W-:Y:S02]  /*2f20*/  SHF.R.U32.HI R5, RZ, 0x1, R5 ;  /* 0x00000001ff057819 */ /* 0x000fe40000011605 */
[----:B------:R-:W-:Y:S02]  /*2f30*/  CS2R R104, SRZ ;  /* 0x0000000000687805 */ /* 0x000fe4000001ff00 */
[----:B------:R-:W-:Y:S02]  /*2f40*/  SGXT.U32 R10, R10, 0x3 ;  /* 0x000000030a0a781a */ /* 0x000fe40000000000 */
[----:B------:R-:W-:-:S02]  /*2f50*/  CS2R R106, SRZ ;  /* 0x00000000006a7805 */ /* 0x000fc4000001ff00 */
[----:B------:R-:W-:Y:S01]  /*2f60*/  LEA R212, R11, R212, 0x7 ;  /* 0x000000d40bd47211 */ /* 0x000fe200078e38ff */
[----:B------:R-:W1:Y:S01]  /*2f70*/  LDC.64 R92, c[0x0][0x260] ;  /* 0x00009800ff5c7b82 */ /* 0x000e620000000a00 */
[----:B------:R-:W-:Y:S02]  /*2f80*/  LOP3.LUT R5, R10, 0x30, R5, 0xf8, !PT ;  /* 0x000000300a057812 */ /* 0x000fe400078ef805 */
[----:B------:R-:W-:Y:S02]  /*2f90*/  CS2R R108, SRZ ;  /* 0x00000000006c7805 */ /* 0x000fe4000001ff00 */
[----:B------:R-:W-:Y:S02]  /*2fa0*/  SHF.R.U32.HI R10, RZ, 0x4, R214 ;  /* 0x00000004ff0a7819 */ /* 0x000fe400000116d6 */
[----:B------:R-:W-:Y:S02]  /*2fb0*/  CS2R R110, SRZ ;  /* 0x00000000006e7805 */ /* 0x000fe4000001ff00 */
[----:B------:R-:W-:Y:S01]  /*2fc0*/  LOP3.LUT R11, R5, R6, RZ, 0xfc, !PT ;  /* 0x00000006050b7212 */ /* 0x000fe200078efcff */
[----:B------:R-:W-:Y:S01]  /*2fd0*/  VIADD R5, R214, 0x8000 ;  /* 0x00008000d6057836 */ /* 0x000fe20000000000 */
[----:B------:R-:W-:Y:S01]  /*2fe0*/  SGXT.U32 R13, R10, 0xe ;  /* 0x0000000e0a0d781a */ /* 0x000fe20000000000 */
[----:B------:R-:W2:Y:S01]  /*2ff0*/  LDC R16, c[0x0][0x258] ;  /* 0x00009600ff107b82 */ /* 0x000ea20000000800 */
[----:B------:R-:W-:-:S02]  /*3000*/  CS2R R112, SRZ ;  /* 0x0000000000707805 */ /* 0x000fc4000001ff00 */
[----:B------:R-:W-:Y:S02]  /*3010*/  CS2R R114, SRZ ;  /* 0x0000000000727805 */ /* 0x000fe4000001ff00 */
[----:B------:R-:W-:Y:S02]  /*3020*/  SHF.R.U32.HI R5, RZ, 0x4, R5 ;  /* 0x00000004ff057819 */ /* 0x000fe40000011605 */
[----:B------:R-:W-:Y:S02]  /*3030*/  CS2R R116, SRZ ;  /* 0x0000000000747805 */ /* 0x000fe4000001ff00 */
[----:B------:R-:W-:Y:S02]  /*3040*/  IADD3 R13, P0, R13, 0x80, RZ ;  /* 0x000000800d0d7810 */ /* 0x000fe40007f1e0ff */
[----:B------:R-:W-:Y:S02]  /*3050*/  CS2R R118, SRZ ;  /* 0x0000000000767805 */ /* 0x000fe4000001ff00 */
[----:B------:R-:W-:Y:S01]  /*3060*/  SGXT.U32 R5, R5, 0xe ;  /* 0x0000000e0505781a */ /* 0x000fe20000000000 */
[----:B0-----:R-:W-:Y:S01]  /*3070*/  IMAD R15, R7, R8, RZ ;  /* 0x00000008070f7224 */ /* 0x001fe200078e02ff */
[----:B------:R-:W0:Y:S01]  /*3080*/  LDC.64 R186, c[0x0][0x218] ;  /* 0x00008600ffba7b82 */ /* 0x000e220000000a00 */
[----:B------:R-:W-:Y:S01]  /*3090*/  R2UR UR8, R13 ;  /* 0x000000000d0872ca */ /* 0x000fe200000e0000 */
[----:B------:R-:W-:Y:S01]  /*30a0*/  IMAD.MOV.U32 R13, RZ, RZ, RZ ;  /* 0x000000ffff0d7224 */ /* 0x000fe200078e00ff */
[C---:B------:R-:W-:Y:S01]  /*30b0*/  R2UR UR58, R5.reuse ;  /* 0x00000000053a72ca */ /* 0x040fe200000e0000 */
[C---:B------:R-:W-:Y:S01]  /*30c0*/  IMAD R17, R8.reuse, 0x2, R15 ;  /* 0x0000000208117824 */ /* 0x040fe200078e020f */
[----:B------:R-:W-:Y:S01]  /*30d0*/  IADD3 R10, P1, R5, 0x2, RZ ;  /* 0x00000002050a7810 */ /* 0x000fe20007f3e0ff */
[----:B------:R-:W-:Y:S01]  /*30e0*/  IMAD.MOV.U32 R5, RZ, RZ, RZ ;  /* 0x000000ffff057224 */ /* 0x000fe200078e00ff */
[----:B------:R-:W-:Y:S01]  /*30f0*/  CS2R R120, SRZ ;  /* 0x0000000000787805 */ /* 0x000fe2000001ff00 */
[----:B------:R-:W3:Y:S01]  /*3100*/  LDC.64 R6, c[0x0][0x250] ;  /* 0x00009400ff067b82 */ /* 0x000ee20000000a00 */
[----:B------:R-:W-:Y:S01]  /*3110*/  LEA R19, R8, R17, 0x1 ;  /* 0x0000001108137211 */ /* 0x000fe200078e08ff */
[----:B-1----:R-:W-:Y:S01]  /*3120*/  IMAD R14, R12, R93, RZ ;  /* 0x0000005d0c0e7224 */ /* 0x002fe200078e02ff */
[----:B------:R-:W-:-:S02]  /*3130*/  IADD3.X R5, R5, 0x40000040, RZ, P0, !PT ;  /* 0x4000004005057810 */ /* 0x000fc400007fe4ff */
[----:B------:R-:W-:Y:S02]  /*3140*/  CS2R R122, SRZ ;  /* 0x00000000007a7805 */ /* 0x000fe4000001ff00 */
[----:B------:R-:W-:Y:S01]  /*3150*/  R2UR UR10, R10 ;  /* 0x000000000a0a72ca */ /* 0x000fe200000e0000 */
[C---:B------:R-:W-:Y:S01]  /*3160*/  IMAD R21, R8.reuse, 0x2, R19 ;  /* 0x0000000208157824 */ /* 0x040fe200078e0213 */
[----:B------:R-:W-:Y:S01]  /*3170*/  R2UR UR9, R5 ;  /* 0x00000000050972ca */ /* 0x000fe200000e0000 */
[----:B------:R-:W1:Y:S01]  /*3180*/  LDC.64 R100, c[0x0][0x220] ;  /* 0x00008800ff647b82 */ /* 0x000e620000000a00 */
[----:B------:R-:W-:Y:S01]  /*3190*/  IADD3.X R5, R13, 0x40000040, RZ, P1, !PT ;  /* 0x400000400d057810 */ /* 0x000fe20000ffe4ff */
[----:B------:R-:W-:Y:S01]  /*31a0*/  IMAD R23, R8, 0x2, R21 ;  /* 0x0000000208177824 */ /* 0x000fe200078e0215 */
[----:B------:R-:W-:Y:S01]  /*31b0*/  CS2R R124, SRZ ;  /* 0x00000000007c7805 */ /* 0x000fe2000001ff00 */
[----:B------:R-:W-:Y:S01]  /*31c0*/  IMAD R10, R184, R92, RZ ;  /* 0x0000005cb80a7224 */ /* 0x000fe200078e02ff */
[----:B------:R-:W-:Y:S01]  /*31d0*/  R2UR UR11, R5 ;  /* 0x00000000050b72ca */ /* 0x000fe200000e0000 */
[----:B------:R-:W-:Y:S01]  /*31e0*/  IMAD R25, R8, 0x2, R23 ;  /* 0x0000000208197824 */ /* 0x000fe200078e0217 */
[----:B------:R-:W-:Y:S01]  /*31f0*/  CS2R R126, SRZ ;  /* 0x00000000007e7805 */ /* 0x000fe2000001ff00 */
[----:B------:R-:W-:Y:S01]  /*3200*/  IMAD.SHL.U32 R13, R10, 0x2, RZ ;  /* 0x000000020a0d7824 */ /* 0x000fe200078e00ff */
[----:B------:R-:W-:Y:S01]  /*3210*/  CS2R R128, SRZ ;  /* 0x0000000000807805 */ /* 0x000fe2000001ff00 */
[----:B------:R-:W-:Y:S01]  /*3220*/  IMAD R27, R8, 0x2, R25 ;  /* 0x00000002081b7824 */ /* 0x000fe200078e0219 */
[----:B------:R-:W-:Y:S01]  /*3230*/  CS2R R130, SRZ ;  /* 0x0000000000827805 */ /* 0x000fe2000001ff00 */
[----:B------:R-:W-:Y:S01]  /*3240*/  IMAD.SHL.U32 R12, R14, 0x2, RZ ;  /* 0x000000020e0c7824 */ /* 0x000fe200078e00ff */
[----:B------:R-:W-:Y:S01]  /*3250*/  CS2R R132, SRZ ;  /* 0x0000000000847805 */ /* 0x000fe2000001ff00 */
[----:B--2---:R-:W-:Y:S01]  /*3260*/  IMAD R9, R9, R16, RZ ;  /* 0x0000001009097224 */ /* 0x004fe200078e02ff */
[----:B------:R-:W-:Y:S01]  /*3270*/  LEA R29, R8, R27, 0x1 ;  /* 0x0000001b081d7211 */ /* 0x000fe200078e08ff */
[----:B---3--:R-:W-:Y:S01]  /*3280*/  IMAD R5, R184, R6, RZ ;  /* 0x00000006b8057224 */ /* 0x008fe200078e02ff */
[----:B------:R-:W-:Y:S01]  /*3290*/  SHF.L.U32 R152, R7, 0x3, RZ ;  /* 0x0000000307987819 */ /* 0x000fe200000006ff */
[----:B------:R-:W-:Y:S01]  /*32a0*/  IMAD.HI R14, R14, 0x2, RZ ;  /* 0x000000020e0e7827 */ /* 0x000fe200078e02ff */
[----:B------:R-:W-:-:S02]  /*32b0*/  CS2R R134, SRZ ;  /* 0x0000000000867805 */ /* 0x000fc4000001ff00 */
[----:B------:R-:W-:Y:S02]  /*32c0*/  CS2R R136, SRZ ;  /* 0x0000000000887805 */ /* 0x000fe4000001ff00 */
[----:B0-----:R-:W-:Y:S01]  /*32d0*/  LEA R186, P0, R5, R186, 0x1 ;  /* 0x000000ba05ba7211 */ /* 0x001fe200078008ff */
[----:B------:R-:W-:Y:S01]  /*32e0*/  IMAD R31, R8, 0x2, R29 ;  /* 0x00000002081f7824 */ /* 0x000fe200078e021d */
[----:B------:R-:W-:Y:S02]  /*32f0*/  CS2R R138, SRZ ;  /* 0x00000000008a7805 */ /* 0x000fe4000001ff00 */
[----:B-1----:R-:W-:Y:S01]  /*3300*/  IADD3 R6, P2, P3, R12, R100, R13 ;  /* 0x000000640c067210 */ /* 0x002fe20007b5e00d */
[----:B------:R-:W-:Y:S01]  /*3310*/  IMAD.HI R12, R10, 0x2, RZ ;  /* 0x000000020a0c7827 */ /* 0x000fe200078e02ff */
[----:B------:R-:W-:Y:S02]  /*3320*/  CS2R R140, SRZ ;  /* 0x00000000008c7805 */ /* 0x000fe4000001ff00 */
[----:B------:R-:W-:-:S02]  /*3330*/  CS2R R142, SRZ ;  /* 0x00000000008e7805 */ /* 0x000fc4000001ff00 */
[----:B------:R-:W-:Y:S01]  /*3340*/  CS2R R144, SRZ ;  /* 0x0000000000907805 */ /* 0x000fe2000001ff00 */
[----:B------:R-:W-:Y:S01]  /*3350*/  IMAD R33, R8, 0x2, R31 ;  /* 0x0000000208217824 */ /* 0x000fe200078e021f */
[----:B------:R-:W-:Y:S01]  /*3360*/  CS2R R146, SRZ ;  /* 0x0000000000927805 */ /* 0x000fe2000001ff00 */
[----:B------:R-:W-:Y:S01]  /*3370*/  IMAD R10, R16, 0x80, R9 ;  /* 0x00000080100a7824 */ /* 0x000fe200078e0209 */
[----:B------:R-:W-:Y:S01]  /*3380*/  LEA.HI.X.SX32 R16, R5, R187, 0x1, P0 ;  /* 0x000000bb05107211 */ /* 0x000fe200000f0eff */
[----:B------:R-:W-:Y:S01]  /*3390*/  IMAD R35, R8, 0x2, R33 ;  /* 0x0000000208237824 */ /* 0x000fe200078e0221 */
[----:B------:R-:W-:Y:S01]  /*33a0*/  LEA R184, P0, R9, R186, 0x1 ;  /* 0x000000ba09b87211 */ /* 0x000fe200078008ff */
[----:B------:R-:W-:Y:S01]  /*33b0*/  IMAD R153, R7, 0x9, RZ ;  /* 0x0000000907997824 */ /* 0x000fe200078e02ff */
[----:B------:R-:W-:Y:S01]  /*33c0*/  IADD3.X R5, R14, R101, R12, P2, P3 ;  /* 0x000000650e057210 */ /* 0x000fe200017e640c */
[C---:B------:R-:W-:Y:S01]  /*33d0*/  IMAD R37, R8.reuse, 0x2, R35 ;  /* 0x0000000208257824 */ /* 0x040fe200078e0223 */
[----:B------:R-:W-:Y:S01]  /*33e0*/  LEA.HI.X.SX32 R185, R9, R16, 0x1, P0 ;  /* 0x0000001009b97211 */ /* 0x000fe200000f0eff */
[----:B------:R-:W-:Y:S01]  /*33f0*/  IMAD R154, R7, 0xa, RZ ;  /* 0x0000000a079a7824 */ /* 0x000fe200078e02ff */
[----:B------:R-:W-:Y:S01]  /*3400*/  LEA R188, P0, R15, R6, 0x1 ;  /* 0x000000060fbc7211 */ /* 0x000fe200078008ff */
[C---:B------:R-:W-:Y:S01]  /*3410*/  IMAD R155, R7.reuse, 0xb, RZ ;  /* 0x0000000b079b7824 */ /* 0x040fe200078e02ff */
[----:B------:R-:W-:Y:S01]  /*3420*/  LEA R39, R8, R37, 0x1 ;  /* 0x0000002508277211 */ /* 0x000fe200078e08ff */
[C---:B------:R-:W-:Y:S01]  /*3430*/  IMAD R156, R7.reuse, 0xc, RZ ;  /* 0x0000000c079c7824 */ /* 0x040fe200078e02ff */
[----:B------:R-:W-:Y:S01]  /*3440*/  LEA R186, P1, R10, R186, 0x1 ;  /* 0x000000ba0aba7211 */ /* 0x000fe200078208ff */
[----:B------:R-:W-:Y:S01]  /*3450*/  IMAD R157, R7, 0xd, RZ ;  /* 0x0000000d079d7824 */ /* 0x000fe200078e02ff */
[-C--:B------:R-:W-:Y:S01]  /*3460*/  LEA.HI.X.SX32 R189, R15, R5.reuse, 0x1, P0 ;  /* 0x000000050fbd7211 */ /* 0x080fe200000f0eff */
[----:B------:R-:W-:Y:S01]  /*3470*/  IMAD R41, R8, 0x2, R39 ;  /* 0x0000000208297824 */ /* 0x000fe200078e0227 */
[----:B------:R-:W-:Y:S01]  /*3480*/  LEA.HI.X.SX32 R187, R10, R16, 0x1, P1 ;  /* 0x000000100abb7211 */ /* 0x000fe200008f0eff */
[----:B------:R-:W-:Y:S01]  /*3490*/  IMAD R158, R7, 0xe, RZ ;  /* 0x0000000e079e7824 */ /* 0x000fe200078e02ff */
[-C--:B------:R-:W-:Y:S01]  /*34a0*/  LEA R192, P1, R17, R6.reuse, 0x1 ;  /* 0x0000000611c07211 */ /* 0x080fe200078208ff */
[C---:B------:R-:W-:Y:S01]  /*34b0*/  IMAD R43, R8.reuse, 0x2, R41 ;  /* 0x00000002082b7824 */ /* 0x040fe200078e0229 */
[-C--:B------:R-:W-:Y:S01]  /*34c0*/  LEA R190, P2, R19, R6.reuse, 0x1 ;  /* 0x0000000613be7211 */ /* 0x080fe200078408ff */
[----:B------:R0:W-:Y:S01]  /*34d0*/  STL.64 [R1+0x468], R188 ;  /* 0x000468bc01007387 */ /* 0x0001e20000100a00 */
[-C--:B------:R-:W-:Y:S01]  /*34e0*/  LEA.HI.X.SX32 R193, R17, R5.reuse, 0x1, P1 ;  /* 0x0000000511c17211 */ /* 0x080fe200008f0eff */
[C---:B------:R-:W-:Y:S01]  /*34f0*/  IMAD R45, R8.reuse, 0x2, R43 ;  /* 0x00000002082d7824 */ /* 0x040fe200078e022b */
[----:B------:R-:W-:Y:S01]  /*3500*/  LEA.HI.X.SX32 R191, R19, R5, 0x1, P2 ;  /* 0x0000000513bf7211 */ /* 0x000fe200010f0eff */
[C---:B------:R-:W-:Y:S01]  /*3510*/  IMAD R159, R7.reuse, 0xf, RZ ;  /* 0x0000000f079f7824 */ /* 0x040fe200078e02ff */
[----:B------:R-:W-:Y:S01]  /*3520*/  CS2R R148, SRZ ;  /* 0x0000000000947805 */ /* 0x000fe2000001ff00 */
[C---:B------:R-:W-:Y:S01]  /*3530*/  IMAD R47, R8.reuse, 0x2, R45 ;  /* 0x00000002082f7824 */ /* 0x040fe200078e022d */
[----:B------:R1:W-:Y:S01]  /*3540*/  STL.64 [R1+0x460], R192 ;  /* 0x000460c001007387 */ /* 0x0003e20000100a00 */
[C---:B------:R-:W-:Y:S01]  /*3550*/  IMAD.SHL.U32 R160, R7.reuse, 0x10, RZ ;  /* 0x0000001007a07824 */ /* 0x040fe200078e00ff */
[----:B------:R-:W-:Y:S01]  /*3560*/  CS2R R150, SRZ ;  /* 0x0000000000967805 */ /* 0x000fe2000001ff00 */
[----:B------:R-:W-:Y:S01]  /*3570*/  IMAD R161, R7, 0x11, RZ ;  /* 0x0000001107a17824 */ /* 0x000fe200078e02ff */
[C---:B------:R-:W-:Y:S01]  /*3580*/  LEA R49, R8.reuse, R47, 0x1 ;  /* 0x0000002f08317211 */ /* 0x040fe200078e08ff */
[----:B------:R2:W-:Y:S01]  /*3590*/  STL.64 [R1+0x458], R190 ;  /* 0x000458be01007387 */ /* 0x0005e20000100a00 */
[-C--:B0-----:R-:W-:Y:S01]  /*35a0*/  LEA R188, P0, R21, R6.reuse, 0x1 ;  /* 0x0000000615bc7211 */ /* 0x081fe200078008ff */
[----:B------:R-:W-:Y:S01]  /*35b0*/  IMAD R162, R7, 0x12, RZ ;  /* 0x0000001207a27824 */ /* 0x000fe200078e02ff */
[----:B------:R-:W-:Y:S01]  /*35c0*/  UIADD3.64 UR6, UR8, 0x180, URZ ;  /* 0x0000018008067897 */ /* 0x000fe2000fffe03f */
[C---:B------:R-:W-:Y:S01]  /*35d0*/  IMAD R51, R8.reuse, 0x2, R49 ;  /* 0x0000000208337824 */ /* 0x040fe200078e0231 */
[-C--:B------:R-:W-:Y:S01]  /*35e0*/  LEA.HI.X.SX32 R189, R21, R5.reuse, 0x1, P0 ;  /* 0x0000000515bd7211 */ /* 0x080fe200000f0eff */
[----:B------:R-:W-:Y:S01]  /*35f0*/  IMAD R163, R7, 0x13, RZ ;  /* 0x0000001307a37824 */ /* 0x000fe200078e02ff */
[CC--:B-1----:R-:W-:Y:S01]  /*3600*/  LEA R192, P0, R23.reuse, R6.reuse, 0x1 ;  /* 0x0000000617c07211 */ /* 0x0c2fe200078008ff */
[C---:B------:R-:W-:Y:S01]  /*3610*/  IMAD R53, R8.reuse, 0x2, R51 ;  /* 0x0000000208357824 */ /* 0x040fe200078e0233 */
[----:B------:R-:W-:Y:S01]  /*3620*/  UIADD3.64 UR6, UR8, 0x280, URZ ;  /* 0x0000028008067897 */ /* 0x000fe2000fffe03f */
[----:B------:R0:W-:Y:S01]  /*3630*/  STL.64 [R1+0x450], R188 ;  /* 0x000450bc01007387 */ /* 0x0001e20000100a00 */
[-C--:B------:R-:W-:Y:S01]  /*3640*/  LEA.HI.X.SX32 R193, R23, R5.reuse, 0x1, P0 ;  /* 0x0000000517c17211 */ /* 0x080fe200000f0eff */
[C---:B------:R-:W-:Y:S01]  /*3650*/  IMAD R55, R8.reuse, 0x2, R53 ;  /* 0x0000000208377824 */ /* 0x040fe200078e0235 */
[-C--:B--2---:R-:W-:Y:S01]  /*3660*/  LEA R190, P1, R25, R6.reuse, 0x1 ;  /* 0x0000000619be7211 */ /* 0x084fe200078208ff */
[----:B------:R-:W-:Y:S01]  /*3670*/  IMAD R164, R7, 0x14, RZ ;  /* 0x0000001407a47824 */ /* 0x000fe200078e02ff */
[----:B------:R-:W-:Y:S01]  /*3680*/  UIADD3.64 UR14, UR8, 0x200, URZ ;  /* 0x00000200080e7897 */ /* 0x000fe2000fffe03f */
[C---:B------:R-:W-:Y:S01]  /*3690*/  IMAD R57, R8.reuse, 0x2, R55 ;  /* 0x0000000208397824 */ /* 0x040fe200078e0237 */
[----:B------:R-:W-:Y:S01]  /*36a0*/  LEA.HI.X.SX32 R191, R25, R5, 0x1, P1 ;  /* 0x0000000519bf7211 */ /* 0x000fe200008f0eff */
[----:B------:R1:W-:Y:S01]  /*36b0*/  STL.64 [R1+0x448], R192 ;  /* 0x000448c001007387 */ /* 0x0003e20000100a00 */
[----:B------:R-:W-:Y:S01]  /*36c0*/  IMAD R165, R7, 0x15, RZ ;  /* 0x0000001507a57824 */ /* 0x000fe200078e02ff */
[----:B------:R-:W-:Y:S01]  /*36d0*/  UIADD3.64 UR6, UR10, 0x1fe, URZ ;  /* 0x000001fe0a067897 */ /* 0x000fe2000fffe03f */
        /* <DEDUP_REMOVED lines=8> */
[----:B------:R-:W-:Y:S01]  /*3760*/  UMOV UR59, 0x40000040 ;  /* 0x40000040003b7882 */ /* 0x000fe20000000000 */
[C---:B------:R-:W-:Y:S01]  /*3770*/  IMAD R63, R8.reuse, 0x2, R61 ;  /* 0x00000002083f7824 */ /* 0x040fe200078e023d */
[-C--:B-1----:R-:W-:Y:S01]  /*3780*/  LEA R192, P0, R29, R6.reuse, 0x1 ;  /* 0x000000061dc07211 */ /* 0x082fe200078008ff */
[----:B------:R0:W-:Y:S01]  /*3790*/  STL.64 [R1+0x438], R188 ;  /* 0x000438bc01007387 */ /* 0x0001e20000100a00 */
[----:B------:R-:W-:Y:S01]  /*37a0*/  IMAD R168, R7, 0x18, RZ ;  /* 0x0000001807a87824 */ /* 0x000fe200078e02ff */
[-C--:B--2---:R-:W-:Y:S01]  /*37b0*/  LEA R190, P1, R31, R6.reuse, 0x1 ;  /* 0x000000061fbe7211 */ /* 0x084fe200078208ff */
[C---:B------:R-:W-:Y:S01]  /*37c0*/  IMAD R65, R8.reuse, 0x2, R63 ;  /* 0x0000000208417824 */ /* 0x040fe200078e023f */
[-C--:B------:R-:W-:Y:S01]  /*37d0*/  LEA.HI.X.SX32 R193, R29, R5.reuse, 0x1, P0 ;  /* 0x000000051dc17211 */ /* 0x080fe200000f0eff */
[----:B------:R-:W-:Y:S01]  /*37e0*/  IMAD R169, R7, 0x19, RZ ;  /* 0x0000001907a97824 */ /* 0x000fe200078e02ff */
[----:B------:R-:W-:Y:S01]  /*37f0*/  LEA.HI.X.SX32 R191, R31, R5, 0x1, P1 ;  /* 0x000000051fbf7211 */ /* 0x000fe200008f0eff */
[C---:B------:R-:W-:Y:S01]  /*3800*/  IMAD R67, R8.reuse, 0x2, R65 ;  /* 0x0000000208437824 */ /* 0x040fe200078e0241 */
[----:B------:R-:W-:Y:S01]  /*3810*/  UIADD3.64 UR12, UR8, 0x80, URZ ;  /* 0x00000080080c7897 */ /* 0x000fe2000fffe03f */
        /* <DEDUP_REMOVED lines=11> */
[----:B------:R-:W-:Y:S01]  /*38d0*/  UIADD3.64 UR24, UR8, 0x380, URZ ;  /* 0x0000038008187897 */ /* 0x000fe2000fffe03f */
        /* <DEDUP_REMOVED lines=8> */
[-C--:B------:R-:W-:Y:S01]  /*3960*/  LEA.HI.X.SX32 R191, R37, R5.reuse, 0x1, P1 ;  /* 0x0000000525bf7211 */ /* 0x080fe200008f0eff */
[C---:B------:R-:W-:Y:S01]  /*3970*/  IMAD R77, R8.reuse, 0x2, R75 ;  /* 0x00000002084d7824 */ /* 0x040fe200078e024b */
[----:B------:R-:W-:Y:S01]  /*3980*/  UIADD3.64 UR28, UR8, 0x400, URZ ;  /* 0x00000400081c7897 */ /* 0x000fe2000fffe03f */
[----:B------:R1:W-:Y:S01]  /*3990*/  STL.64 [R1+0x418], R192 ;  /* 0x000418c001007387 */ /* 0x0003e20000100a00 */
[----:B------:R-:W-:Y:S01]  /*39a0*/  IMAD R175, R7, 0x1f, RZ ;  /* 0x0000001f07af7824 */ /* 0x000fe200078e02ff */
[----:B------:R-:W-:Y:S01]  /*39b0*/  UIADD3.64 UR32, UR8, 0x480, URZ ;  /* 0x0000048008207897 */ /* 0x000fe2000fffe03f */
[C---:B------:R-:W-:Y:S01]  /*39c0*/  IMAD R79, R8.reuse, 0x2, R77 ;  /* 0x00000002084f7824 */ /* 0x040fe200078e024d */
[-C--:B0-----:R-:W-:Y:S01]  /*39d0*/  LEA R188, P2, R39, R6.reuse, 0x1 ;  /* 0x0000000627bc7211 */ /* 0x081fe200078408ff */
[----:B------:R0:W-:Y:S01]  /*39e0*/  STL.64 [R1+0x410], R190 ;  /* 0x000410be01007387 */ /* 0x0001e20000100a00 */
[----:B------:R-:W-:Y:S01]  /*39f0*/  IMAD.SHL.U32 R176, R7, 0x20, RZ ;  /* 0x0000002007b07824 */ /* 0x000fe200078e00ff */
[----:B------:R-:W-:Y:S01]  /*3a00*/  UIADD3.64 UR36, UR8, 0x500, URZ ;  /* 0x0000050008247897 */ /* 0x000fe2000fffe03f */
[C---:B------:R-:W-:Y:S01]  /*3a10*/  IMAD R81, R8.reuse, 0x2, R79 ;  /* 0x0000000208517824 */ /* 0x040fe200078e024f */
[----:B------:R-:W-:Y:S01]  /*3a20*/  LEA.HI.X.SX32 R189, R39, R5, 0x1, P2 ;  /* 0x0000000527bd7211 */ /* 0x000fe200010f0eff */
[----:B------:R-:W-:Y:S01]  /*3a30*/  IMAD R177, R7, 0x21, RZ ;  /* 0x0000002107b17824 */ /* 0x000fe200078e02ff */
[----:B------:R-:W-:Y:S01]  /*3a40*/  UIADD3.64 UR40, UR8, 0x580, URZ ;  /* 0x0000058008287897 */ /* 0x000fe2000fffe03f */
[C---:B------:R-:W-:Y:S01]  /*3a50*/  IMAD R83, R8.reuse, 0x2, R81 ;  /* 0x0000000208537824 */ /* 0x040fe200078e0251 */
[-C--:B-1----:R-:W-:Y:S01]  /*3a60*/  LEA R192, P0, R41, R6.reuse, 0x1 ;  /* 0x0000000629c07211 */ /* 0x082fe200078008ff */
[----:B------:R1:W-:Y:S01]  /*3a70*/  STL.64 [R1+0x408], R188 ;  /* 0x000408bc01007387 */ /* 0x0003e20000100a00 */
[C---:B------:R-:W-:Y:S01]  /*3a80*/  IMAD R178, R7.reuse, 0x22, RZ ;  /* 0x0000002207b27824 */ /* 0x040fe200078e02ff */
[----:B------:R-:W-:Y:S01]  /*3a90*/  UIADD3.64 UR44, UR8, 0x600, URZ ;  /* 0x00000600082c7897 */ /* 0x000fe2000fffe03f */
[C---:B------:R-:W-:Y:S01]  /*3aa0*/  LEA R85, R8.reuse, R83, 0x1 ;  /* 0x0000005308557211 */ /* 0x040fe200078e08ff */
[----:B------:R-:W-:Y:S01]  /*3ab0*/  IMAD R179, R7, 0x23, RZ ;  /* 0x0000002307b37824 */ /* 0x000fe200078e02ff */
[-C--:B0-----:R-:W-:Y:S01]  /*3ac0*/  LEA R190, P1, R43, R6.reuse, 0x1 ;  /* 0x000000062bbe7211 */ /* 0x081fe200078208ff */
[----:B------:R-:W-:Y:S01]  /*3ad0*/  IMAD R180, R7, 0x24, RZ ;  /* 0x0000002407b47824 */ /* 0x000fe200078e02ff */
[-C--:B------:R-:W-:Y:S01]  /*3ae0*/  LEA.HI.X.SX32 R193, R41, R5.reuse, 0x1, P0 ;  /* 0x0000000529c17211 */ /* 0x080fe200000f0eff */
[C---:B------:R-:W-:Y:S01]  /*3af0*/  IMAD R87, R8.reuse, 0x2, R85 ;  /* 0x0000000208577824 */ /* 0x040fe200078e0255 */
[----:B------:R-:W-:Y:S01]  /*3b00*/  LEA.HI.X.SX32 R191, R43, R5, 0x1, P1 ;  /* 0x000000052bbf7211 */ /* 0x000fe200008f0eff */
[----:B------:R-:W-:Y:S01]  /*3b10*/  IMAD R181, R7, 0x25, RZ ;  /* 0x0000002507b57824 */ /* 0x000fe200078e02ff */
[----:B------:R-:W-:Y:S01]  /*3b20*/  UIADD3.64 UR48, UR8, 0x680, URZ ;  /* 0x0000068008307897 */ /* 0x000fe2000fffe03f */
[C---:B------:R-:W-:Y:S01]  /*3b30*/  IMAD R89, R8.reuse, 0x2, R87 ;  /* 0x0000000208597824 */ /* 0x040fe200078e0257 */
[-C--:B-1----:R-:W-:Y:S01]  /*3b40*/  LEA R188, P2, R45, R6.reuse, 0x1 ;  /* 0x000000062dbc7211 */ /* 0x082fe200078408ff */
[----:B------:R0:W-:Y:S01]  /*3b50*/  STL.64 [R1+0x400], R192 ;  /* 0x000400c001007387 */ /* 0x0001e20000100a00 */
[----:B------:R-:W-:Y:S01]  /*3b60*/  IMAD R182, R7, 0x26, RZ ;  /* 0x0000002607b67824 */ /* 0x000fe200078e02ff */
[----:B------:R-:W-:Y:S01]  /*3b70*/  UIADD3.64 UR52, UR8, 0x700, URZ ;  /* 0x0000070008347897 */ /* 0x000fe2000fffe03f */
[C---:B------:R-:W-:Y:S01]  /*3b80*/  LEA R91, R8.reuse, R89, 0x1 ;  /* 0x00000059085b7211 */ /* 0x040fe200078e08ff */
[----:B------:R1:W-:Y:S01]  /*3b90*/  STL.64 [R1+0x3f8], R190 ;  /* 0x0003f8be01007387 */ /* 0x0003e20000100a00 */
[----:B------:R-:W-:Y:S01]  /*3ba0*/  LEA.HI.X.SX32 R189, R45, R5, 0x1, P2 ;  /* 0x000000052dbd7211 */ /* 0x000fe200010f0eff */
[C---:B------:R-:W-:Y:S01]  /*3bb0*/  IMAD R183, R7.reuse, 0x27, RZ ;  /* 0x0000002707b77824 */ /* 0x040fe200078e02ff */
[----:B------:R-:W-:Y:S01]  /*3bc0*/  UIADD3.64 UR14, UR10, 0x2, URZ ;  /* 0x000000020a0e7897 */ /* 0x000fe2000fffe03f */
[C---:B------:R-:W-:Y:S01]  /*3bd0*/  IMAD R93, R8.reuse, 0x2, R91 ;  /* 0x00000002085d7824 */ /* 0x040fe200078e025b */
[----:B------:R-:W-:Y:S01]  /*3be0*/  UIADD3.64 UR18, UR10, 0x4, URZ ;  /* 0x000000040a127897 */ /* 0x000fe2000fffe03f */
[----:B------:R2:W-:Y:S01]  /*3bf0*/  STL.64 [R1+0x3f0], R188 ;  /* 0x0003f0bc01007387 */ /* 0x0005e20000100a00 */
[----:B------:R-:W-:Y:S01]  /*3c00*/  IMAD R194, R7, 0x2e, RZ ;  /* 0x0000002e07c27824 */ /* 0x000fe200078e02ff */
[-C--:B0-----:R-:W-:Y:S01]  /*3c10*/  LEA R192, P0, R47, R6.reuse, 0x1 ;  /* 0x000000062fc07211 */ /* 0x081fe200078008ff */
[C---:B------:R-:W-:Y:S01]  /*3c20*/  IMAD R95, R8.reuse, 0x2, R93 ;  /* 0x00000002085f7824 */ /* 0x040fe200078e025d */
[----:B------:R-:W-:Y:S01]  /*3c30*/  UIADD3.64 UR6, UR10, 0x202, URZ ;  /* 0x000002020a067897 */ /* 0x000fe2000fffe03f */
[----:B------:R-:W-:Y:S01]  /*3c40*/  IMAD R195, R7, 0x2f, RZ ;  /* 0x0000002f07c37824 */ /* 0x000fe200078e02ff */
[-C--:B-1----:R-:W-:Y:S01]  /*3c50*/  LEA R190, P1, R49, R6.reuse, 0x1 ;  /* 0x0000000631be7211 */ /* 0x082fe200078208ff */
[C---:B------:R-:W-:Y:S01]  /*3c60*/  IMAD R196, R7.reuse, 0x30, RZ ;  /* 0x0000003007c47824 */ /* 0x040fe200078e02ff */
[C---:B------:R-:W-:Y:S01]  /*3c70*/  LEA R13, R8.reuse, R95, 0x1 ;  /* 0x0000005f080d7211 */ /* 0x040fe200078e08ff */
[----:B------:R-:W-:Y:S01]  /*3c80*/  IMAD R197, R7, 0x31, RZ ;  /* 0x0000003107c57824 */ /* 0x000fe200078e02ff */
[-C--:B------:R-:W-:Y:S01]  /*3c90*/  LEA.HI.X.SX32 R193, R47, R5.reuse, 0x1, P0 ;  /* 0x000000052fc17211 */ /* 0x080fe200000f0eff */
[----:B------:R-:W-:Y:S01]  /*3ca0*/  IMAD R198, R7, 0x32, RZ ;  /* 0x0000003207c67824 */ /* 0x000fe200078e02ff */
[-C--:B--2---:R-:W-:Y:S01]  /*3cb0*/  LEA R188, P2, R51, R6.reuse, 0x1 ;  /* 0x0000000633bc7211 */ /* 0x084fe200078408ff */
[C---:B------:R-:W-:Y:S01]  /*3cc0*/  IMAD R97, R8.reuse, 0x2, R13 ;  /* 0x0000000208617824 */ /* 0x040fe200078e020d */
[-C--:B------:R-:W-:Y:S01]  /*3cd0*/  LEA.HI.X.SX32 R191, R49, R5.reuse, 0x1, P1 ;  /* 0x0000000531bf7211 */ /* 0x080fe200008f0eff */
[----:B------:R0:W-:Y:S01]  /*3ce0*/  STL.64 [R1+0x3e8], R192 ;  /* 0x0003e8c001007387 */ /* 0x0001e20000100a00 */
[----:B------:R-:W-:Y:S01]  /*3cf0*/  LEA.HI.X.SX32 R189, R51, R5, 0x1, P2 ;  /* 0x0000000533bd7211 */ /* 0x000fe200010f0eff */
[C---:B------:R-:W-:Y:S01]  /*3d00*/  IMAD R99, R8.reuse, 0x2, R97 ;  /* 0x0000000208637824 */ /* 0x040fe200078e0261 */
[----:B------:R-:W-:Y:S01]  /*3d10*/  UIADD3.64 UR22, UR10, 0x204, URZ ;  /* 0x000002040a167897 */ /* 0x000fe2000fffe03f */
[----:B------:R1:W-:Y:S01]  /*3d20*/  STL.64 [R1+0x3e0], R190 ;  /* 0x0003e0be01007387 */ /* 0x0003e20000100a00 */
[C---:B------:R-:W-:Y:S01]  /*3d30*/  IMAD R199, R7.reuse, 0x33, RZ ;  /* 0x0000003307c77824 */ /* 0x040fe200078e02ff */
[----:B------:R-:W-:Y:S01]  /*3d40*/  UIADD3.64 UR26, UR10, 0x3fe, URZ ;  /* 0x000003fe0a1a7897 */ /* 0x000fe2000fffe03f */
[C---:B------:R-:W-:Y:S01]  /*3d50*/  IMAD R9, R8.reuse, 0x2, R99 ;  /* 0x0000000208097824 */ /* 0x040fe200078e0263 */
[----:B------:R2:W-:Y:S01]  /*3d60*/  STL.64 [R1+0x3d8], R188 ;  /* 0x0003d8bc01007387 */ /* 0x0005e20000100a00 */
[C---:B------:R-:W-:Y:S01]  /*3d70*/  IMAD R200, R7.reuse, 0x34, RZ ;  /* 0x0000003407c87824 */ /* 0x040fe200078e02ff */
[----:B------:R-:W-:Y:S01]  /*3d80*/  UIADD3.64 UR30, UR10, 0x400, URZ ;  /* 0x000004000a1e7897 */ /* 0x000fe2000fffe03f */
[C---:B------:R-:W-:Y:S01]  /*3d90*/  IMAD R201, R7.reuse, 0x35, RZ ;  /* 0x0000003507c97824 */ /* 0x040fe200078e02ff */
[C---:B------:R-:W-:Y:S01]  /*3da0*/  LEA R101, R8.reuse, R9, 0x1 ;  /* 0x0000000908657211 */ /* 0x040fe200078e08ff */
[----:B------:R-:W-:Y:S01]  /*3db0*/  IMAD R202, R7, 0x36, RZ ;  /* 0x0000003607ca7824 */ /* 0x000fe200078e02ff */
[-C--:B0-----:R-:W-:Y:S01]  /*3dc0*/  LEA R192, P0, R53, R6.reuse, 0x1 ;  /* 0x0000000635c07211 */ /* 0x081fe200078008ff */
[----:B------:R-:W-:Y:S01]  /*3dd0*/  IMAD R203, R7, 0x37, RZ ;  /* 0x0000003707cb7824 */ /* 0x000fe200078e02ff */
[-C--:B-1----:R-:W-:Y:S01]  /*3de0*/  LEA R190, P1, R55, R6.reuse, 0x1 ;  /* 0x0000000637be7211 */ /* 0x082fe200078208ff */
[C---:B------:R-:W-:Y:S01]  /*3df0*/  IMAD R15, R8.reuse, 0x2, R101 ;  /* 0x00000002080f7824 */ /* 0x040fe200078e0265 */
        /* <DEDUP_REMOVED lines=16> */
[----:B------:R-:W-:Y:S01]  /*3f00*/  IMAD R207, R7, 0x3b, RZ ;  /* 0x0000003b07cf7824 */ /* 0x000fe200078e02ff */
[-C--:B0-----:R-:W-:Y:S01]  /*3f10*/  LEA R192, P0, R59, R6.reuse, 0x1 ;  /* 0x000000063bc07211 */ /* 0x081fe200078008ff */
[C---:B------:R-:W-:Y:S01]  /*3f20*/  IMAD R208, R7.reuse, 0x3c, RZ ;  /* 0x0000003c07d07824 */ /* 0x040fe200078e02ff */
[C---:B------:R-:W-:Y:S01]  /*3f30*/  LEA R23, R8.reuse, R21, 0x1 ;  /* 0x0000001508177211 */ /* 0x040fe200078e08ff */
[----:B------:R-:W-:Y:S01]  /*3f40*/  IMAD R209, R7, 0x3d, RZ ;  /* 0x0000003d07d17824 */ /* 0x000fe200078e02ff */
[-C--:B-1----:R-:W-:Y:S01]  /*3f50*/  LEA R190, P1, R61, R6.reuse, 0x1 ;  /* 0x000000063dbe7211 */ /* 0x082fe200078208ff */
[----:B------:R-:W-:Y:S01]  /*3f60*/  IMAD R210, R7, 0x3e, RZ ;  /* 0x0000003e07d27824 */ /* 0x000fe200078e02ff */
[-C--:B------:R-:W-:Y:S01]  /*3f70*/  LEA.HI.X.SX32 R193, R59, R5.reuse, 0x1, P0 ;  /* 0x000000053bc17211 */ /* 0x080fe200000f0eff */
[C---:B------:R-:W-:Y:S01]  /*3f80*/  IMAD R25, R8.reuse, 0x2, R23 ;  /* 0x0000000208197824 */ /* 0x040fe200078e0217 */
[-C--:B--2---:R-:W-:Y:S01]  /*3f90*/  LEA R188, P2, R63, R6.reuse, 0x1 ;  /* 0x000000063fbc7211 */ /* 0x084fe200078408ff */
[----:B------:R-:W-:Y:S01]  /*3fa0*/  IMAD R211, R7, 0x3f, RZ ;  /* 0x0000003f07d37824 */ /* 0x000fe200078e02ff */
[-C--:B------:R-:W-:Y:S01]  /*3fb0*/  LEA.HI.X.SX32 R191, R61, R5.reuse, 0x1, P1 ;  /* 0x000000053dbf7211 */ /* 0x080fe200008f0eff */
[----:B------:R0:W-:Y:S01]  /*3fc0*/  STL.64 [R1+0x3b8], R192 ;  /* 0x0003b8c001007387 */ /* 0x0001e20000100a00 */
[----:B------:R-:W-:Y:S01]  /*3fd0*/  LEA.HI.X.SX32 R189, R63, R5, 0x1, P2 ;  /* 0x000000053fbd7211 */ /* 0x000fe200010f0eff */
[C---:B------:R-:W-:Y:S01]  /*3fe0*/  IMAD R27, R8.reuse, 0x2, R25 ;  /* 0x00000002081b7824 */ /* 0x040fe200078e0219 */
[----:B------:R-:W-:Y:S01]  /*3ff0*/  UIADD3.64 UR46, UR10, 0x600, URZ ;  /* 0x000006000a2e7897 */ /* 0x000fe2000fffe03f */
[----:B------:R1:W-:Y:S01]  /*4000*/  STL.64 [R1+0x3b0], R190 ;  /* 0x0003b0be01007387 */ /* 0x0003e20000100a00 */
[----:B------:R-:W-:Y:S01]  /*4010*/  UIADD3.64 UR50, UR10, 0x602, URZ ;  /* 0x000006020a327897 */ /* 0x000fe2000fffe03f */
[C---:B------:R-:W-:Y:S01]  /*4020*/  IMAD R29, R8.reuse, 0x2, R27 ;  /* 0x00000002081d7824 */ /* 0x040fe200078e021b */
[----:B------:R-:W-:Y:S01]  /*4030*/  UIADD3.64 UR54, UR10, 0x604, URZ ;  /* 0x000006040a367897 */ /* 0x000fe2000fffe03f */
[----:B------:R2:W-:Y:S02]  /*4040*/  STL.64 [R1+0x3a8], R188 ;  /* 0x0003a8bc01007387 */ /* 0x0005e40000100a00 */
[----:B------:R-:W-:Y:S01]  /*4050*/  IMAD R31, R8, 0x2, R29 ;  /* 0x00000002081f7824 */ /* 0x000fe200078e021d */
[----:B0-----:R-:W-:-:S04]  /*4060*/  LEA R192, P0, R65, R6, 0x1 ;  /* 0x0000000641c07211 */ /* 0x001fc800078008ff */
[C---:B------:R-:W-:Y:S02]  /*4070*/  LEA R33, R8.reuse, R31, 0x1 ;  /* 0x0000001f08217211 */ /* 0x040fe400078e08ff */
[-C--:B-1----:R-:W-:Y:S02]  /*4080*/  LEA R190, P1, R67, R6.reuse, 0x1 ;  /* 0x0000000643be7211 */ /* 0x082fe400078208ff */
[-C--:B------:R-:W-:Y:S01]  /*4090*/  LEA.HI.X.SX32 R193, R65, R5.reuse, 0x1, P0 ;  /* 0x0000000541c17211 */ /* 0x080fe200000f0eff */
[C---:B------:R-:W-:Y:S01]  /*40a0*/  IMAD R35, R8.reuse, 0x2, R33 ;  /* 0x0000000208237824 */ /* 0x040fe200078e0221 */
[----:B--2---:R-:W-:Y:S02]  /*40b0*/  LEA R188, P2, R69, R6, 0x1 ;  /* 0x0000000645bc7211 */ /* 0x004fe400078408ff */
[-C--:B------:R-:W-:Y:S01]  /*40c0*/  LEA.HI.X.SX32 R191, R67, R5.reuse, 0x1, P1 ;  /* 0x0000000543bf7211 */ /* 0x080fe200008f0eff */
[----:B------:R0:W-:Y:S01]  /*40d0*/  STL.64 [R1+0x3a0], R192 ;  /* 0x0003a0c001007387 */ /* 0x0001e20000100a00 */
[----:B------:R-:W-:Y:S01]  /*40e0*/  LEA.HI.X.SX32 R189, R69, R5, 0x1, P2 ;  /* 0x0000000545bd7211 */ /* 0x000fe200010f0eff */
[----:B------:R-:W-:-:S02]  /*40f0*/  IMAD R37, R8, 0x2, R35 ;  /* 0x0000000208257824 */ /* 0x000fc400078e0223 */
[----:B------:R1:W-:Y:S02]  /*4100*/  STL.64 [R1+0x398], R190 ;  /* 0x000398be01007387 */ /* 0x0003e40000100a00 */
[C---:B------:R-:W-:Y:S02]  /*4110*/  IMAD R39, R8.reuse, 0x2, R37 ;  /* 0x0000000208277824 */ /* 0x040fe400078e0225 */
        /* <DEDUP_REMOVED lines=11> */
[C---:B------:R-:W-:Y:S01]  /*41d0*/  IMAD R47, R8.reuse, 0x2, R45 ;  /* 0x00000002082f7824 */ /* 0x040fe200078e022d */
[----:B------:R-:W-:Y:S01]  /*41e0*/  CS2R R72, SRZ ;  /* 0x0000000000487805 */ /* 0x000fe2000001ff00 */
[----:B------:R1:W-:Y:S01]  /*41f0*/  STL.64 [R1+0x380], R190 ;  /* 0x000380be01007387 */ /* 0x0003e20000100a00 */
[----:B------:R-:W-:Y:S01]  /*4200*/  CS2R R74, SRZ ;  /* 0x00000000004a7805 */ /* 0x000fe2000001ff00 */
[----:B------:R-:W-:-:S02]  /*4210*/  IMAD R49, R8, 0x2, R47 ;  /* 0x0000000208317824 */ /* 0x000fc400078e022f */
        /* <DEDUP_REMOVED lines=8> */
[----:B------:R-:W-:Y:S02]  /*42a0*/  CS2R R76, SRZ ;  /* 0x00000000004c7805 */ /* 0x000fe4000001ff00 */
        /* <DEDUP_REMOVED lines=20> */
[----:B------:R-:W-:Y:S01]  /*43f0*/  IMAD R67, R8, 0x2, R65 ;  /* 0x0000000208437824 */ /* 0x000fe200078e0241 */
[----:B------:R-:W-:Y:S01]  /*4400*/  CS2R R84, SRZ ;  /* 0x0000000000547805 */ /* 0x000fe2000001ff00 */
[----:B------:R1:W-:Y:S01]  /*4410*/  STL.64 [R1+0x350], R190 ;  /* 0x000350be01007387 */ /* 0x0003e20000100a00 */
[----:B------:R-:W-:-:S03]  /*4420*/  CS2R R86, SRZ ;  /* 0x0000000000567805 */ /* 0x000fc6000001ff00 */
[----:B------:R2:W-:Y:S01]  /*4430*/  STL.64 [R1+0x348], R188 ;  /* 0x000348bc01007387 */ /* 0x0005e20000100a00 */
[-C--:B0-----:R-:W-:Y:S02]  /*4440*/  LEA R192, P0, R89, R6.reuse, 0x1 ;  /* 0x0000000659c07211 */ /* 0x081fe400078008ff */
[-C--:B-1----:R-:W-:Y:S02]  /*4450*/  LEA R190, P1, R91, R6.reuse, 0x1 ;  /* 0x000000065bbe7211 */ /* 0x082fe400078208ff */
[-C--:B------:R-:W-:Y:S02]  /*4460*/  LEA.HI.X.SX32 R193, R89, R5.reuse, 0x1, P0 ;  /* 0x0000000559c17211 */ /* 0x080fe400000f0eff */
[----:B------:R-:W-:Y:S02]  /*4470*/  CS2R R88, SRZ ;  /* 0x0000000000587805 */ /* 0x000fe4000001ff00 */
[----:B--2---:R-:W-:Y:S02]  /*4480*/  LEA R188, P2, R93, R6, 0x1 ;  /* 0x000000065dbc7211 */ /* 0x004fe400078408ff */
[-C--:B------:R-:W-:Y:S01]  /*4490*/  LEA.HI.X.SX32 R191, R91, R5.reuse, 0x1, P1 ;  /* 0x000000055bbf7211 */ /* 0x080fe200008f0eff */
[----:B------:R0:W-:Y:S01]  /*44a0*/  STL.64 [R1+0x340], R192 ;  /* 0x000340c001007387 */ /* 0x0001e20000100a00 */
[----:B------:R-:W-:-:S02]  /*44b0*/  LEA.HI.X.SX32 R189, R93, R5, 0x1, P2 ;  /* 0x000000055dbd7211 */ /* 0x000fc400010f0eff */
[----:B------:R-:W-:Y:S02]  /*44c0*/  CS2R R90, SRZ ;  /* 0x00000000005a7805 */ /* 0x000fe4000001ff00 */
[----:B------:R-:W-:Y:S01]  /*44d0*/  CS2R R92, SRZ ;  /* 0x00000000005c7805 */ /* 0x000fe2000001ff00 */
[----:B------:R1:W-:Y:S04]  /*44e0*/  STL.64 [R1+0x338], R190 ;  /* 0x000338be01007387 */ /* 0x0003e80000100a00 */
[----:B------:R2:W-:Y:S01]  /*44f0*/  STL.64 [R1+0x330], R188 ;  /* 0x000330bc01007387 */ /* 0x0005e20000100a00 */
[-C--:B0-----:R-:W-:Y:S02]  /*4500*/  LEA R192, P0, R95, R6.reuse, 0x1 ;  /* 0x000000065fc07211 */ /* 0x081fe400078008ff */
[----:B-1----:R-:W-:-:S02]  /*4510*/  LEA R190, P1, R13, R6, 0x1 ;  /* 0x000000060dbe7211 */ /* 0x002fc400078208ff */
[-C--:B------:R-:W-:Y:S02]  /*4520*/  LEA.HI.X.SX32 R193, R95, R5.reuse, 0x1, P0 ;  /* 0x000000055fc17211 */ /* 0x080fe400000f0eff */
[----:B------:R-:W-:Y:S02]  /*4530*/  CS2R R94, SRZ ;  /* 0x00000000005e7805 */ /* 0x000fe4000001ff00 */
[----:B--2---:R-:W-:Y:S02]  /*4540*/  LEA R188, P2, R97, R6, 0x1 ;  /* 0x0000000661bc7211 */ /* 0x004fe400078408ff */
[-C--:B------:R-:W-:Y:S01]  /*4550*/  LEA.HI.X.SX32 R191, R13, R5.reuse, 0x1, P1 ;  /* 0x000000050dbf7211 */ /* 0x080fe200008f0eff */
[----:B------:R0:W-:Y:S01]  /*4560*/  STL.64 [R1+0x328], R192 ;  /* 0x000328c001007387 */ /* 0x0001e20000100a00 */
[----:B------:R-:W-:Y:S01]  /*4570*/  LEA.HI.X.SX32 R189, R97, R5, 0x1, P2 ;  /* 0x0000000561bd7211 */ /* 0x000fe200010f0eff */
[C---:B------:R-:W-:Y:S01]  /*4580*/  IMAD R13, R8.reuse, 0x2, R67 ;  /* 0x00000002080d7824 */ /* 0x040fe200078e0243 */
[----:B------:R-:W-:Y:S01]  /*4590*/  CS2R R96, SRZ ;  /* 0x0000000000607805 */ /* 0x000fe2000001ff00 */
[----:B------:R1:W-:Y:S02]  /*45a0*/  STL.64 [R1+0x320], R190 ;  /* 0x000320be01007387 */ /* 0x0003e40000100a00 */
[----:B------:R-:W-:-:S02]  /*45b0*/  IMAD R69, R8, 0x2, R13 ;  /* 0x0000000208457824 */ /* 0x000fc400078e020d */
        /* <DEDUP_REMOVED lines=10> */
[C---:B------:R-:W-:Y:S01]  /*4660*/  LEA R9, R8.reuse, R69, 0x1 ;  /* 0x0000004508097211 */ /* 0x040fe200078e08ff */
[----:B------:R1:W-:Y:S04]  /*4670*/  STL.64 [R1+0x308], R190 ;  /* 0x000308be01007387 */ /* 0x0003e80000100a00 */
[----:B------:R2:W-:Y:S01]  /*4680*/  STL.64 [R1+0x300], R188 ;  /* 0x000300bc01007387 */ /* 0x0005e20000100a00 */
[----:B------:R-:W-:Y:S01]  /*4690*/  IMAD R71, R8, 0x2, R9 ;  /* 0x0000000208477824 */ /* 0x000fe200078e0209 */
[-C--:B0-----:R-:W-:Y:S02]  /*46a0*/  LEA R192, P0, R15, R6.reuse, 0x1 ;  /* 0x000000060fc07211 */ /* 0x081fe400078008ff */
[----:B-1----:R-:W-:-:S02]  /*46b0*/  LEA R190, P1, R17, R6, 0x1 ;  /* 0x0000000611be7211 */ /* 0x002fc400078208ff */
[-C--:B------:R-:W-:Y:S01]  /*46c0*/  LEA.HI.X.SX32 R193, R15, R5.reuse, 0x1, P0 ;  /* 0x000000050fc17211 */ /* 0x080fe200000f0eff */
[C---:B------:R-:W-:Y:S01]  /*46d0*/  IMAD R15, R8.reuse, 0x2, R71 ;  /* 0x00000002080f7824 */ /* 0x040fe200078e0247 */
[----:B--2---:R-:W-:Y:S02]  /*46e0*/  LEA R188, P2, R19, R6, 0x1 ;  /* 0x0000000613bc7211 */ /* 0x004fe400078408ff */
[-C--:B------:R-:W-:Y:S01]  /*46f0*/  LEA.HI.X.SX32 R191, R17, R5.reuse, 0x1, P1 ;  /* 0x0000000511bf7211 */ /* 0x080fe200008f0eff */
[----:B------:R0:W-:Y:S01]  /*4700*/  STL.64 [R1+0x2f8], R192 ;  /* 0x0002f8c001007387 */ /* 0x0001e20000100a00 */
[----:B------:R-:W-:Y:S01]  /*4710*/  LEA.HI.X.SX32 R189, R19, R5, 0x1, P2 ;  /* 0x0000000513bd7211 */ /* 0x000fe200010f0eff */
[C---:B------:R-:W-:Y:S02]  /*4720*/  IMAD R17, R8.reuse, 0x2, R15 ;  /* 0x0000000208117824 */ /* 0x040fe400078e020f */
[----:B------:R1:W-:Y:S02]  /*4730*/  STL.64 [R1+0x2f0], R190 ;  /* 0x0002f0be01007387 */ /* 0x0003e40000100a00 */
[----:B------:R-:W-:-:S02]  /*4740*/  IMAD R19, R8, 0x2, R17 ;  /* 0x0000000208137824 */ /* 0x000fc400078e0211 */
[----:B------:R2:W-:Y:S01]  /*4750*/  STL.64 [R1+0x2e8], R188 ;  /* 0x0002e8bc01007387 */ /* 0x0005e20000100a00 */
[-C--:B0-----:R-:W-:Y:S02]  /*4760*/  LEA R192, P0, R21, R6.reuse, 0x1 ;  /* 0x0000000615c07211 */ /* 0x081fe400078008ff */
[-C--:B-1----:R-:W-:Y:S02]  /*4770*/  LEA R190, P1, R23, R6.reuse, 0x1 ;  /* 0x0000000617be7211 */ /* 0x082fe400078208ff */
[-C--:B------:R-:W-:Y:S02]  /*4780*/  LEA.HI.X.SX32 R193, R21, R5.reuse, 0x1, P0 ;  /* 0x0000000515c17211 */ /* 0x080fe400000f0eff */
[----:B--2---:R-:W-:Y:S02]  /*4790*/  LEA R188, P2, R25, R6, 0x1 ;  /* 0x0000000619bc7211 */ /* 0x004fe400078408ff */
[-C--:B------:R-:W-:Y:S01]  /*47a0*/  LEA.HI.X.SX32 R191, R23, R5.reuse, 0x1, P1 ;  /* 0x0000000517bf7211 */ /* 0x080fe200008f0eff */
[----:B------:R-:W-:Y:S01]  /*47b0*/  STL.64 [R1+0x2e0], R192 ;  /* 0x0002e0c001007387 */ /* 0x000fe20000100a00 */
[----:B------:R-:W-:-:S02]  /*47c0*/  LEA.HI.X.SX32 R189, R25, R5, 0x1, P2 ;  /* 0x0000000519bd7211 */ /* 0x000fc400010f0eff */
[CC--:B------:R-:W-:Y:S01]  /*47d0*/  LEA R22, P2, R31.reuse, R6.reuse, 0x1 ;  /* 0x000000061f167211 */ /* 0x0c0fe200078408ff */
[----:B------:R0:W-:Y:S01]  /*47e0*/  STL.64 [R1+0x2d8], R190 ;  /* 0x0002d8be01007387 */ /* 0x0001e20000100a00 */
[----:B------:R-:W-:Y:S02]  /*47f0*/  LEA R21, R8, R19, 0x1 ;  /* 0x0000001308157211 */ /* 0x000fe400078e08ff */
[----:B------:R-:W-:Y:S01]  /*4800*/  LEA.HI.X.SX32 R23, R31, R5, 0x1, P2 ;  /* 0x000000051f177211 */ /* 0x000fe200010f0eff */
[----:B------:R1:W-:Y:S04]  /*4810*/  STL.64 [R1+0x2d0], R188 ;  /* 0x0002d0bc01007387 */ /* 0x0003e80000100a00 */
[----:B------:R2:W-:Y:S01]  /*4820*/  STL.64 [R1+0x2b8], R22 ;  /* 0x0002b81601007387 */ /* 0x0005e20000100a00 */
[----:B0-----:R-:W-:-:S02]  /*4830*/  LEA R190, P0, R27, R6, 0x1 ;  /* 0x000000061bbe7211 */ /* 0x001fc400078008ff */
[-C--:B-1----:R-:W-:Y:S02]  /*4840*/  LEA R188, P1, R29, R6.reuse, 0x1 ;  /* 0x000000061dbc7211 */ /* 0x082fe400078208ff */
[-C--:B------:R-:W-:Y:S02]  /*4850*/  LEA.HI.X.SX32 R191, R27, R5.reuse, 0x1, P0 ;  /* 0x000000051bbf7211 */ /* 0x080fe400000f0eff */
[-C--:B------:R-:W-:Y:S01]  /*4860*/  LEA.HI.X.SX32 R189, R29, R5.reuse, 0x1, P1 ;  /* 0x000000051dbd7211 */ /* 0x080fe200008f0eff */
[C---:B--2---:R-:W-:Y:S01]  /*4870*/  IMAD R23, R8.reuse, 0x2, R21 ;  /* 0x0000000208177824 */ /* 0x044fe200078e0215 */
[C---:B------:R-:W-:Y:S01]  /*4880*/  LEA R192, P0, R33.reuse, R6, 0x1 ;  /* 0x0000000621c07211 */ /* 0x040fe200078008ff */
[----:B------:R0:W-:Y:S02]  /*4890*/  STL.64 [R1+0x2c8], R190 ;  /* 0x0002c8be01007387 */ /* 0x0001e40000100a00 */
[C---:B------:R-:W-:Y:S01]  /*48a0*/  IMAD R25, R8.reuse, 0x2, R23 ;  /* 0x0000000208197824 */ /* 0x040fe200078e0217 */
[----:B------:R-:W-:Y:S01]  /*48b0*/  LEA.HI.X.SX32 R193, R33, R5, 0x1, P0 ;  /* 0x0000000521c17211 */ /* 0x000fe200000f0eff */
[----:B------:R1:W-:Y:S02]  /*48c0*/  STL.64 [R1+0x2c0], R188 ;  /* 0x0002c0bc01007387 */ /* 0x0003e40000100a00 */
        /* <DEDUP_REMOVED lines=8> */
[----:B------:R-:W-:Y:S02]  /*4950*/  LEA.HI.X.SX32 R189, R37, R5, 0x1, P2 ;  /* 0x0000000525bd7211 */ /* 0x000fe400010f0eff */
[----:B--2---:R-:W-:Y:S01]  /*4960*/  LEA R192, P0, R39, R6, 0x1 ;  /* 0x0000000627c07211 */ /* 0x004fe200078008ff */
[----:B------:R0:W-:Y:S01]  /*4970*/  STL.64 [R1+0x2a8], R190 ;  /* 0x0002a8be01007387 */ /* 0x0001e20000100a00 */
[----:B------:R-:W-:-:S02]  /*4980*/  IMAD R37, R8, 0x2, R35 ;  /* 0x0000000208257824 */ /* 0x000fc400078e0223 */
[----:B------:R-:W-:Y:S01]  /*4990*/  LEA.HI.X.SX32 R193, R39, R5, 0x1, P0 ;  /* 0x0000000527c17211 */ /* 0x000fe200000f0eff */
[----:B------:R1:W-:Y:S01]  /*49a0*/  STL.64 [R1+0x2a0], R188 ;  /* 0x0002a0bc01007387 */ /* 0x0003e20000100a00 */
[----:B------:R-:W-:-:S03]  /*49b0*/  IMAD R39, R8, 0x2, R37 ;  /* 0x0000000208277824 */ /* 0x000fc600078e0225 */
[----:B------:R2:W-:Y:S01]  /*49c0*/  STL.64 [R1+0x298], R192 ;  /* 0x000298c001007387 */ /* 0x0005e20000100a00 */
[-C--:B0-----:R-:W-:Y:S02]  /*49d0*/  LEA R190, P1, R41, R6.reuse, 0x1 ;  /* 0x0000000629be7211 */ /* 0x081fe400078208ff */
[-C--:B-1----:R-:W-:Y:S02]  /*49e0*/  LEA R188, P2, R43, R6.reuse, 0x1 ;  /* 0x000000062bbc7211 */ /* 0x082fe400078408ff */
[-C--:B------:R-:W-:Y:S01]  /*49f0*/  LEA.HI.X.SX32 R191, R41, R5.reuse, 0x1, P1 ;  /* 0x0000000529bf7211 */ /* 0x080fe200008f0eff */
[C---:B------:R-:W-:Y:S01]  /*4a00*/  IMAD R41, R8.reuse, 0x2, R39 ;  /* 0x0000000208297824 */ /* 0x040fe200078e0227 */
[----:B------:R-:W-:Y:S02]  /*4a10*/  LEA.HI.X.SX32 R189, R43, R5, 0x1, P2 ;  /* 0x000000052bbd7211 */ /* 0x000fe400010f0eff */
[----:B--2---:R-:W-:Y:S01]  /*4a20*/  LEA R192, P0, R45, R6, 0x1 ;  /* 0x000000062dc07211 */ /* 0x004fe200078008ff */
[----:B------:R0:W-:Y:S01]  /*4a30*/  STL.64 [R1+0x290], R190 ;  /* 0x000290be01007387 */ /* 0x0001e20000100a00 */
[----:B------:R-:W-:-:S02]  /*4a40*/  LEA R43, R8, R41, 0x1 ;  /* 0x00000029082b7211 */ /* 0x000fc400078e08ff */
[-C--:B------:R-:W-:Y:S01]  /*4a50*/  LEA.HI.X.SX32 R193, R45, R5.reuse, 0x1, P0 ;  /* 0x000000052dc17211 */ /* 0x080fe200000f0eff */
[----:B------:R1:W-:Y:S02]  /*4a60*/  STL.64 [R1+0x288], R188 ;  /* 0x000288bc01007387 */ /* 0x0003e40000100a00 */
[C---:B------:R-:W-:Y:S02]  /*4a70*/  IMAD R45, R8.reuse, 0x2, R43 ;  /* 0x00000002082d7824 */ /* 0x040fe400078e022b */
[----:B------:R2:W-:Y:S01]  /*4a80*/  STL.64 [R1+0x280], R192 ;  /* 0x000280c001007387 */ /* 0x0005e20000100a00 */
[-C--:B0-----:R-:W-:Y:S02]  /*4a90*/  LEA R190, P1, R47, R6.reuse, 0x1 ;  /* 0x000000062fbe7211 */ /* 0x081fe400078208ff */
[----:B-1----:R-:W-:Y:S02]  /*4aa0*/  LEA R188, P2, R49, R6, 0x1 ;  /* 0x0000000631bc7211 */ /* 0x002fe400078408ff */
[-C--:B------:R-:W-:Y:S01]  /*4ab0*/  LEA.HI.X.SX32 R191, R47, R5.reuse, 0x1, P1 ;  /* 0x000000052fbf7211 */ /* 0x080fe200008f0eff */
[----:B------:R-:W-:Y:S01]  /*4ac0*/  IMAD R47, R8, 0x2, R45 ;  /* 0x00000002082f7824 */ /* 0x000fe200078e022d */
[----:B------:R-:W-:-:S02]  /*4ad0*/  LEA.HI.X.SX32 R189, R49, R5, 0x1, P2 ;  /* 0x0000000531bd7211 */ /* 0x000fc400010f0eff */
[C---:B--2---:R-:W-:Y:S01]  /*4ae0*/  LEA R192, P0, R51.reuse, R6, 0x1 ;  /* 0x0000000633c07211 */ /* 0x044fe200078008ff */
[----:B------:R0:W-:Y:S01]  /*4af0*/  STL.64 [R1+0x278], R190 ;  /* 0x000278be01007387 */ /* 0x0001e20000100a00 */
[C---:B------:R-:W-:Y:S02]  /*4b00*/  IMAD R49, R8.reuse, 0x2, R47 ;  /* 0x0000000208317824 */ /* 0x040fe400078e022f */
[----:B------:R-:W-:Y:S01]  /*4b10*/  LEA.HI.X.SX32 R193, R51, R5, 0x1, P0 ;  /* 0x0000000533c17211 */ /* 0x000fe200000f0eff */
[----:B------:R1:W-:Y:S01]  /*4b20*/  STL.64 [R1+0x270], R188 ;  /* 0x000270bc01007387 */ /* 0x0003e20000100a00 */
[----:B------:R-:W-:-:S03]  /*4b30*/  IMAD R51, R8, 0x2, R49 ;  /* 0x0000000208337824 */ /* 0x000fc600078e0231 */
[----:B------:R2:W-:Y:S01]  /*4b40*/  STL.64 [R1+0x268], R192 ;  /* 0x000268c001007387 */ /* 0x0005e20000100a00 */
[-C--:B0-----:R-:W-:Y:S02]  /*4b50*/  LEA R190, P1, R53, R6.reuse, 0x1 ;  /* 0x0000000635be7211 */ /* 0x081fe400078208ff */
[-C--:B-1----:R-:W-:Y:S02]  /*4b60*/  LEA R188, P2, R55, R6.reuse, 0x1 ;  /* 0x0000000637bc7211 */ /* 0x082fe400078408ff */
[-C--:B------:R-:W-:Y:S02]  /*4b70*/  LEA.HI.X.SX32 R191, R53, R5.reuse, 0x1, P1 ;  /* 0x0000000535bf7211 */ /* 0x080fe400008f0eff */
[-C--:B------:R-:W-:Y:S02]  /*4b80*/  LEA.HI.X.SX32 R189, R55, R5.reuse, 0x1, P2 ;  /* 0x0000000537bd7211 */ /* 0x080fe400010f0eff */
[CC--:B--2---:R-:W-:Y:S01]  /*4b90*/  LEA R192, P0, R57.reuse, R6.reuse, 0x1 ;  /* 0x0000000639c07211 */ /* 0x0c4fe200078008ff */
[----:B------:R0:W-:Y:S03]  /*4ba0*/  STL.64 [R1+0x260], R190 ;  /* 0x000260be01007387 */ /* 0x0001e60000100a00 */
[----:B------:R-:W-:Y:S01]  /*4bb0*/  LEA.HI.X.SX32 R193, R57, R5, 0x1, P0 ;  /* 0x0000000539c17211 */ /* 0x000fe200000f0eff */
[----:B------:R1:W-:Y:S04]  /*4bc0*/  STL.64 [R1+0x258], R188 ;  /* 0x000258bc01007387 */ /* 0x0003e80000100a00 */
[----:B------:R2:W-:Y:S01]  /*4bd0*/  STL.64 [R1+0x250], R192 ;  /* 0x000250c001007387 */ /* 0x0005e20000100a00 */
[----:B0-----:R-:W-:-:S02]  /*4be0*/  LEA R190, P1, R59, R6, 0x1 ;  /* 0x000000063bbe7211 */ /* 0x001fc400078208ff */
[-C--:B-1----:R-:W-:Y:S02]  /*4bf0*/  LEA R188, P2, R61, R6.reuse, 0x1 ;  /* 0x000000063dbc7211 */ /* 0x082fe400078408ff */
[-C--:B------:R-:W-:Y:S02]  /*4c00*/  LEA.HI.X.SX32 R191, R59, R5.reuse, 0x1, P1 ;  /* 0x000000053bbf7211 */ /* 0x080fe400008f0eff */
[----:B------:R-:W-:Y:S02]  /*4c10*/  CS2R R58, SRZ ;  /* 0x00000000003a7805 */ /* 0x000fe4000001ff00 */
[-C--:B------:R-:W-:Y:S02]  /*4c20*/  LEA.HI.X.SX32 R189, R61, R5.reuse, 0x1, P2 ;  /* 0x000000053dbd7211 */ /* 0x080fe400010f0eff */
[----:B------:R-:W-:Y:S02]  /*4c30*/  CS2R R60, SRZ ;  /* 0x00000000003c7805 */ /* 0x000fe4000001ff00 */
[C---:B--2---:R-:W-:Y:S01]  /*4c40*/  LEA R192, P0, R63.reuse, R6, 0x1 ;  /* 0x000000063fc07211 */ /* 0x044fe200078008ff */
[----:B------:R0:W-:Y:S03]  /*4c50*/  STL.64 [R1+0x248], R190 ;  /* 0x000248be01007387 */ /* 0x0001e60000100a00 */
[----:B------:R-:W-:Y:S01]  /*4c60*/  LEA.HI.X.SX32 R193, R63, R5, 0x1, P0 ;  /* 0x000000053fc17211 */ /* 0x000fe200000f0eff */
[----:B------:R1:W-:Y:S01]  /*4c70*/  STL.64 [R1+0x240], R188 ;  /* 0x000240bc01007387 */ /* 0x0003e20000100a00 */
[----:B------:R-:W-:-:S03]  /*4c80*/  CS2R R62, SRZ ;  /* 0x00000000003e7805 */ /* 0x000fc6000001ff00 */
[----:B------:R2:W-:Y:S01]  /*4c90*/  STL.64 [R1+0x238], R192 ;  /* 0x000238c001007387 */ /* 0x0005e20000100a00 */
[-C--:B0-----:R-:W-:Y:S02]  /*4ca0*/  LEA R190, P1, R65, R6.reuse, 0x1 ;  /* 0x0000000641be7211 */ /* 0x081fe400078208ff */
[----:B-1----:R-:W-:Y:S02]  /*4cb0*/  LEA R188, P2, R67, R6, 0x1 ;  /* 0x0000000643bc7211 */ /* 0x002fe400078408ff */
[-C--:B------:R-:W-:Y:S02]  /*4cc0*/  LEA.HI.X.SX32 R191, R65, R5.reuse, 0x1, P1 ;  /* 0x0000000541bf7211 */ /* 0x080fe400008f0eff */
[----:B------:R-:W-:Y:S02]  /*4cd0*/  CS2R R64, SRZ ;  /* 0x0000000000407805 */ /* 0x000fe4000001ff00 */
[----:B------:R-:W-:Y:S02]  /*4ce0*/  LEA.HI.X.SX32 R189, R67, R5, 0x1, P2 ;  /* 0x0000000543bd7211 */ /* 0x000fe400010f0eff */
[----:B------:R-:W-:-:S02]  /*4cf0*/  CS2R R66, SRZ ;  /* 0x0000000000427805 */ /* 0x000fc4000001ff00 */
[C---:B--2---:R-:W-:Y:S01]  /*4d00*/  LEA R192, P0, R13.reuse, R6, 0x1 ;  /* 0x000000060dc07211 */ /* 0x044fe200078008ff */
[----:B------:R0:W-:Y:S03]  /*4d10*/  STL.64 [R1+0x230], R190 ;  /* 0x000230be01007387 */ /* 0x0001e60000100a00 */
[----:B------:R-:W-:Y:S01]  /*4d20*/  LEA.HI.X.SX32 R193, R13, R5, 0x1, P0 ;  /* 0x000000050dc17211 */ /* 0x000fe200000f0eff */
[----:B------:R1:W-:Y:S01]  /*4d30*/  STL.64 [R1+0x228], R188 ;  /* 0x000228bc01007387 */ /* 0x0003e20000100a00 */
[----:B------:R-:W-:-:S03]  /*4d40*/  LEA R13, R8, R51, 0x1 ;  /* 0x00000033080d7211 */ /* 0x000fc600078e08ff */
[----:B------:R2:W-:Y:S02]  /*4d50*/  STL.64 [R1+0x220], R192 ;  /* 0x000220c001007387 */ /* 0x0005e40000100a00 */
[----:B------:R-:W-:Y:S01]  /*4d60*/  IMAD R53, R8, 0x2, R13 ;  /* 0x0000000208357824 */ /* 0x000fe200078e020d */
[----:B0-----:R-:W-:-:S03]  /*4d70*/  LEA R190, P1, R69, R6, 0x1 ;  /* 0x0000000645be7211 */ /* 0x001fc600078208ff */
[C---:B------:R-:W-:Y:S01]  /*4d80*/  IMAD R55, R8.reuse, 0x2, R53 ;  /* 0x0000000208377824 */ /* 0x040fe200078e0235 */
[-C--:B-1----:R-:W-:Y:S02]  /*4d90*/  LEA R188, P2, R9, R6.reuse, 0x1 ;  /* 0x0000000609bc7211 */ /* 0x082fe400078408ff */
[-C--:B------:R-:W-:Y:S01]  /*4da0*/  LEA.HI.X.SX32 R191, R69, R5.reuse, 0x1, P1 ;  /* 0x0000000545bf7211 */ /* 0x080fe200008f0eff */
[----:B------:R-:W-:Y:S01]  /*4db0*/  IMAD R57, R8, 0x2, R55 ;  /* 0x0000000208397824 */ /* 0x000fe200078e0237 */
[-C--:B------:R-:W-:Y:S02]  /*4dc0*/  LEA.HI.X.SX32 R189, R9, R5.reuse, 0x1, P2 ;  /* 0x0000000509bd7211 */ /* 0x080fe400010f0eff */
[----:B------:R-:W-:Y:S02]  /*4dd0*/  CS2R R68, SRZ ;  /* 0x0000000000447805 */ /* 0x000fe4000001ff00 */
[C---:B--2---:R-:W-:Y:S01]  /*4de0*/  LEA R192, P0, R71.reuse, R6, 0x1 ;  /* 0x0000000647c07211 */ /* 0x044fe200078008ff */
[----:B------:R0:W-:Y:S03]  /*4df0*/  STL.64 [R1+0x218], R190 ;  /* 0x000218be01007387 */ /* 0x0001e60000100a00 */
[----:B------:R-:W-:Y:S01]  /*4e00*/  LEA.HI.X.SX32 R193, R71, R5, 0x1, P0 ;  /* 0x0000000547c17211 */ /* 0x000fe200000f0eff */
[----:B------:R1:W-:Y:S01]  /*4e10*/  STL.64 [R1+0x210], R188 ;  /* 0x000210bc01007387 */ /* 0x0003e20000100a00 */
[----:B------:R-:W-:-:S03]  /*4e20*/  CS2R R70, SRZ ;  /* 0x0000000000467805 */ /* 0x000fc6000001ff00 */
[----:B------:R-:W-:Y:S01]  /*4e30*/  STL.64 [R1+0x208], R192 ;  /* 0x000208c001007387 */ /* 0x000fe20000100a00 */
[-C--:B0-----:R-:W-:Y:S02]  /*4e40*/  LEA R190, P1, R15, R6.reuse, 0x1 ;  /* 0x000000060fbe7211 */ /* 0x081fe400078208ff */
[-C--:B-1----:R-:W-:Y:S02]  /*4e50*/  LEA R188, P2, R17, R6.reuse, 0x1 ;  /* 0x0000000611bc7211 */ /* 0x082fe400078408ff */
[-C--:B------:R-:W-:Y:S02]  /*4e60*/  LEA.HI.X.SX32 R191, R15, R5.reuse, 0x1, P1 ;  /* 0x000000050fbf7211 */ /* 0x080fe400008f0eff */
[-C--:B------:R-:W-:Y:S02]  /*4e70*/  LEA.HI.X.SX32 R189, R17, R5.reuse, 0x1, P2 ;  /* 0x0000000511bd7211 */ /* 0x080fe400010f0eff */
[CC--:B------:R-:W-:Y:S01]  /*4e80*/  LEA R14, P2, R23.reuse, R6.reuse, 0x1 ;  /* 0x00000006170e7211 */ /* 0x0c0fe200078408ff */
[----:B------:R0:W-:Y:S03]  /*4e90*/  STL.64 [R1+0x200], R190 ;  /* 0x000200be01007387 */ /* 0x0001e60000100a00 */
[----:B------:R-:W-:Y:S01]  /*4ea0*/  LEA.HI.X.SX32 R15, R23, R5, 0x1, P2 ;  /* 0x00000005170f7211 */ /* 0x000fe200010f0eff */
[----:B------:R1:W-:Y:S01]  /*4eb0*/  STL.64 [R1+0x1f8], R188 ;  /* 0x0001f8bc01007387 */ /* 0x0003e20000100a00 */
[----:B0-----:R-:W-:-:S02]  /*4ec0*/  LEA R190, P0, R19, R6, 0x1 ;  /* 0x0000000613be7211 */ /* 0x001fc400078008ff */
[-C--:B-1----:R-:W-:Y:S02]  /*4ed0*/  LEA R188, P1, R21, R6.reuse, 0x1 ;  /* 0x0000000615bc7211 */ /* 0x082fe400078208ff */
[-C--:B------:R-:W-:Y:S01]  /*4ee0*/  LEA.HI.X.SX32 R191, R19, R5.reuse, 0x1, P0 ;  /* 0x0000000513bf7211 */ /* 0x080fe200000f0eff */
[C---:B------:R-:W-:Y:S01]  /*4ef0*/  IMAD R19, R8.reuse, 0x2, R57 ;  /* 0x0000000208137824 */ /* 0x040fe200078e0239 */
[----:B------:R-:W-:Y:S02]  /*4f00*/  LEA.HI.X.SX32 R189, R21, R5, 0x1, P1 ;  /* 0x0000000515bd7211 */ /* 0x000fe400008f0eff */
[CC--:B------:R-:W-:Y:S01]  /*4f10*/  LEA R20, P1, R27.reuse, R6.reuse, 0x1 ;  /* 0x000000061b147211 */ /* 0x0c0fe200078208ff */
[----:B------:R-:W-:Y:S01]  /*4f20*/  STL.64 [R1+0x1f0], R190 ;  /* 0x0001f0be01007387 */ /* 0x000fe20000100a00 */
        /* <DEDUP_REMOVED lines=8> */
[C---:B------:R-:W-:Y:S01]  /*4fb0*/  IMAD R29, R8.reuse, 0x2, R17 ;  /* 0x00000002081d7824 */ /* 0x040fe200078e0211 */
[C---:B------:R-:W-:Y:S01]  /*4fc0*/  LEA R22, P0, R33.reuse, R6, 0x1 ;  /* 0x0000000621167211 */ /* 0x040fe200078008ff */
[----:B------:R0:W-:Y:S02]  /*4fd0*/  STL.64 [R1+0x1d8], R188 ;  /* 0x0001d8bc01007387 */ /* 0x0001e40000100a00 */
[----:B------:R-:W-:Y:S01]  /*4fe0*/  IMAD R31, R8, 0x2, R29 ;  /* 0x00000002081f7824 */ /* 0x000fe200078e021d */
[----:B------:R-:W-:Y:S01]  /*4ff0*/  LEA.HI.X.SX32 R23, R33, R5, 0x1, P0 ;  /* 0x0000000521177211 */ /* 0x000fe200000f0eff */
[----:B------:R1:W-:Y:S01]  /*5000*/  STL.64 [R1+0x1d0], R20 ;  /* 0x0001d01401007387 */ /* 0x0003e20000100a00 */
[----:B------:R-:W-:-:S03]  /*5010*/  CS2R R32, SRZ ;  /* 0x0000000000207805 */ /* 0x000fc6000001ff00 */
[----:B------:R2:W-:Y:S04]  /*5020*/  STL.64 [R1+0x1c8], R14 ;  /* 0x0001c80e01007387 */ /* 0x0005e80000100a00 */
[----:B------:R3:W-:Y:S01]  /*5030*/  STL.64 [R1+0x1c0], R22 ;  /* 0x0001c01601007387 */ /* 0x0007e20000100a00 */
[-C--:B0-----:R-:W-:Y:S02]  /*5040*/  LEA R188, P0, R39, R6.reuse, 0x1 ;  /* 0x0000000627bc7211 */ /* 0x081fe400078008ff */
[----:B-1----:R-:W-:Y:S02]  /*5050*/  LEA R20, P1, R35, R6, 0x1 ;  /* 0x0000000623147211 */ /* 0x002fe400078208ff */
[----:B------:R-:W-:Y:S02]  /*5060*/  LEA.HI.X.SX32 R189, R39, R5, 0x1, P0 ;  /* 0x0000000527bd7211 */ /* 0x000fe400000f0eff */
[----:B------:R-:W-:-:S02]  /*5070*/  CS2R R38, SRZ ;  /* 0x0000000000267805 */ /* 0x000fc4000001ff00 */
[----:B--2---:R-:W-:Y:S02]  /*5080*/  LEA R14, P2, R37, R6, 0x1 ;  /* 0x00000006250e7211 */ /* 0x004fe400078408ff */
[-C--:B------:R-:W-:Y:S02]  /*5090*/  LEA.HI.X.SX32 R21, R35, R5.reuse, 0x1, P1 ;  /* 0x0000000523157211 */ /* 0x080fe400008f0eff */
[----:B------:R-:W-:Y:S02]  /*50a0*/  CS2R R34, SRZ ;  /* 0x0000000000227805 */ /* 0x000fe4000001ff00 */
[----:B------:R-:W-:Y:S01]  /*50b0*/  LEA.HI.X.SX32 R15, R37, R5, 0x1, P2 ;  /* 0x00000005250f7211 */ /* 0x000fe200010f0eff */
[C---:B---3--:R-:W-:Y:S01]  /*50c0*/  IMAD R23, R8.reuse, 0x2, R31 ;  /* 0x0000000208177824 */ /* 0x048fe200078e021f */
[----:B------:R-:W-:Y:S01]  /*50d0*/  CS2R R36, SRZ ;  /* 0x0000000000247805 */ /* 0x000fe2000001ff00 */
[----:B------:R0:W-:Y:S02]  /*50e0*/  STL.64 [R1+0x1b8], R20 ;  /* 0x0001b81401007387 */ /* 0x0001e40000100a00 */
[----:B------:R-:W-:-:S02]  /*50f0*/  IMAD R25, R8, 0x2, R23 ;  /* 0x0000000208197824 */ /* 0x000fc400078e0217 */
[----:B------:R1:W-:Y:S03]  /*5100*/  STL.64 [R1+0x1b0], R14 ;  /* 0x0001b00e01007387 */ /* 0x0003e60000100a00 */
[----:B------:R-:W-:Y:S01]  /*5110*/  LEA R27, R8, R25, 0x1 ;  /* 0x00000019081b7211 */ /* 0x000fe200078e08ff */
[----:B------:R2:W-:Y:S01]  /*5120*/  STL.64 [R1+0x1a8], R188 ;  /* 0x0001a8bc01007387 */ /* 0x0005e20000100a00 */
[----:B0-----:R-:W-:-:S03]  /*5130*/  LEA R20, P1, R41, R6, 0x1 ;  /* 0x0000000629147211 */ /* 0x001fc600078208ff */
[----:B------:R-:W-:Y:S01]  /*5140*/  IMAD R9, R8, 0x2, R27 ;  /* 0x0000000208097824 */ /* 0x000fe200078e021b */
[-C--:B-1----:R-:W-:Y:S02]  /*5150*/  LEA R14, P2, R43, R6.reuse, 0x1 ;  /* 0x000000062b0e7211 */ /* 0x082fe400078408ff */
[-C--:B------:R-:W-:Y:S02]  /*5160*/  LEA.HI.X.SX32 R21, R41, R5.reuse, 0x1, P1 ;  /* 0x0000000529157211 */ /* 0x080fe400008f0eff */
[----:B------:R-:W-:Y:S02]  /*5170*/  CS2R R40, SRZ ;  /* 0x0000000000287805 */ /* 0x000fe4000001ff00 */
[-C--:B------:R-:W-:Y:S02]  /*5180*/  LEA.HI.X.SX32 R15, R43, R5.reuse, 0x1, P2 ;  /* 0x000000052b0f7211 */ /* 0x080fe400010f0eff */
[----:B------:R-:W-:Y:S02]  /*5190*/  CS2R R42, SRZ ;  /* 0x00000000002a7805 */ /* 0x000fe4000001ff00 */
[CC--:B--2---:R-:W-:Y:S01]  /*51a0*/  LEA R188, P0, R45.reuse, R6.reuse, 0x1 ;  /* 0x000000062dbc7211 */ /* 0x0c4fe200078008ff */
[----:B------:R0:W-:Y:S03]  /*51b0*/  STL.64 [R1+0x1a0], R20 ;  /* 0x0001a01401007387 */ /* 0x0001e60000100a00 */
[----:B------:R-:W-:Y:S01]  /*51c0*/  LEA.HI.X.SX32 R189, R45, R5, 0x1, P0 ;  /* 0x000000052dbd7211 */ /* 0x000fe200000f0eff */
[----:B------:R1:W-:Y:S01]  /*51d0*/  STL.64 [R1+0x198], R14 ;  /* 0x0001980e01007387 */ /* 0x0003e20000100a00 */
[----:B------:R-:W-:-:S02]  /*51e0*/  LEA R192, P0, R51, R6, 0x1 ;  /* 0x0000000633c07211 */ /* 0x000fc400078008ff */
[----:B------:R-:W-:Y:S02]  /*51f0*/  CS2R R44, SRZ ;  /* 0x00000000002c7805 */ /* 0x000fe4000001ff00 */
[-C--:B------:R-:W-:Y:S02]  /*5200*/  LEA.HI.X.SX32 R193, R51, R5.reuse, 0x1, P0 ;  /* 0x0000000533c17211 */ /* 0x080fe400000f0eff */
[----:B------:R-:W-:Y:S02]  /*5210*/  CS2R R50, SRZ ;  /* 0x0000000000327805 */ /* 0x000fe4000001ff00 */
[-C--:B0-----:R-:W-:Y:S02]  /*5220*/  LEA R20, P1, R47, R6.reuse, 0x1 ;  /* 0x000000062f147211 */ /* 0x081fe400078208ff */
[----:B-1----:R-:W-:Y:S02]  /*5230*/  LEA R14, P2, R49, R6, 0x1 ;  /* 0x00000006310e7211 */ /* 0x002fe400078408ff */
[----:B------:R-:W-:-:S02]  /*5240*/  LEA.HI.X.SX32 R21, R47, R5, 0x1, P1 ;  /* 0x000000052f157211 */ /* 0x000fc400008f0eff */
[----:B------:R-:W-:Y:S02]  /*5250*/  CS2R R46, SRZ ;  /* 0x00000000002e7805 */ /* 0x000fe4000001ff00 */
[-C--:B------:R-:W-:Y:S02]  /*5260*/  LEA.HI.X.SX32 R15, R49, R5.reuse, 0x1, P2 ;  /* 0x00000005310f7211 */ /* 0x080fe400010f0eff */
[----:B------:R-:W-:Y:S02]  /*5270*/  CS2R R48, SRZ ;  /* 0x0000000000307805 */ /* 0x000fe4000001ff00 */
[CC--:B------:R-:W-:Y:S01]  /*5280*/  LEA R190, P1, R13.reuse, R6.reuse, 0x1 ;  /* 0x000000060dbe7211 */ /* 0x0c0fe200078208ff */
[----:B------:R0:W-:Y:S03]  /*5290*/  STL.64 [R1+0x180], R14 ;  /* 0x0001800e01007387 */ /* 0x0001e60000100a00 */
[----:B------:R-:W-:Y:S01]  /*52a0*/  LEA.HI.X.SX32 R191, R13, R5, 0x1, P1 ;  /* 0x000000050dbf7211 */ /* 0x000fe200008f0eff */
[----:B------:R1:W-:Y:S04]  /*52b0*/  STL.64 [R1+0x190], R188 ;  /* 0x000190bc01007387 */ /* 0x0003e80000100a00 */
[----:B------:R2:W-:Y:S04]  /*52c0*/  STL.64 [R1+0x188], R20 ;  /* 0x0001881401007387 */ /* 0x0005e80000100a00 */
[----:B------:R3:W-:Y:S01]  /*52d0*/  STL.64 [R1+0x178], R192 ;  /* 0x000178c001007387 */ /* 0x0007e20000100a00 */
[----:B0-----:R-:W-:Y:S01]  /*52e0*/  IMAD R15, R8, 0x2, R9 ;  /* 0x00000002080f7824 */ /* 0x001fe200078e0209 */
[----:B-1----:R-:W-:-:S02]  /*52f0*/  LEA R188, P2, R53, R6, 0x1 ;  /* 0x0000000635bc7211 */ /* 0x002fc400078408ff */
[----:B------:R0:W-:Y:S02]  /*5300*/  STL.64 [R1+0x170], R190 ;  /* 0x000170be01007387 */ /* 0x0001e40000100a00 */
[-C--:B------:R-:W-:Y:S01]  /*5310*/  LEA.HI.X.SX32 R189, R53, R5.reuse, 0x1, P2 ;  /* 0x0000000535bd7211 */ /* 0x080fe200010f0eff */
[C---:B--2---:R-:W-:Y:S01]  /*5320*/  IMAD R21, R8.reuse, 0x2, R15 ;  /* 0x0000000208157824 */ /* 0x044fe200078e020f */
[----:B------:R-:W-:Y:S02]  /*5330*/  CS2R R52, SRZ ;  /* 0x0000000000347805 */ /* 0x000fe4000001ff00 */
[C---:B---3--:R-:W-:Y:S01]  /*5340*/  LEA R192, P0, R55.reuse, R6, 0x1 ;  /* 0x0000000637c07211 */ /* 0x048fe200078008ff */
[----:B------:R1:W-:Y:S01]  /*5350*/  STL.64 [R1+0x168], R188 ;  /* 0x000168bc01007387 */ /* 0x0003e20000100a00 */
[----:B------:R-:W-:Y:S02]  /*5360*/  IMAD R13, R8, 0x2, R21 ;  /* 0x00000002080d7824 */ /* 0x000fe400078e0215 */
[----:B------:R-:W-:-:S02]  /*5370*/  LEA.HI.X.SX32 R193, R55, R5, 0x1, P0 ;  /* 0x0000000537c17211 */ /* 0x000fc400000f0eff */
[----:B------:R-:W-:Y:S02]  /*5380*/  CS2R R54, SRZ ;  /* 0x0000000000367805 */ /* 0x000fe4000001ff00 */
[CC--:B0-----:R-:W-:Y:S02]  /*5390*/  LEA R190, P1, R57.reuse, R6.reuse, 0x1 ;  /* 0x0000000639be7211 */ /* 0x0c1fe400078208ff */
[C---:B------:R-:W-:Y:S01]  /*53a0*/  LEA R14, R8.reuse, R13, 0x1 ;  /* 0x0000000d080e7211 */ /* 0x040fe200078e08ff */
[----:B------:R0:W-:Y:S01]  /*53b0*/  STL.64 [R1+0x160], R192 ;  /* 0x000160c001007387 */ /* 0x0001e20000100a00 */
[-C--:B------:R-:W-:Y:S02]  /*53c0*/  LEA.HI.X.SX32 R191, R57, R5.reuse, 0x1, P1 ;  /* 0x0000000539bf7211 */ /* 0x080fe400008f0eff */
[----:B------:R-:W-:Y:S02]  /*53d0*/  CS2R R56, SRZ ;  /* 0x0000000000387805 */ /* 0x000fe4000001ff00 */
[CC--:B-1----:R-:W-:Y:S01]  /*53e0*/  LEA R188, P2, R19.reuse, R6.reuse, 0x1 ;  /* 0x0000000613bc7211 */ /* 0x0c2fe200078408ff */
[----:B------:R1:W-:Y:S03]  /*53f0*/  STL.64 [R1+0x158], R190 ;  /* 0x000158be01007387 */ /* 0x0003e60000100a00 */
[----:B------:R-:W-:Y:S01]  /*5400*/  LEA.HI.X.SX32 R189, R19, R5, 0x1, P2 ;  /* 0x0000000513bd7211 */ /* 0x000fe200010f0eff */
[----:B------:R-:W-:Y:S01]  /*5410*/  IMAD R19, R8, 0x2, R14 ;  /* 0x0000000208137824 */ /* 0x000fe200078e020e */
[----:B0-----:R-:W-:-:S03]  /*5420*/  LEA R192, P0, R17, R6, 0x1 ;  /* 0x0000000611c07211 */ /* 0x001fc600078008ff */
[----:B------:R0:W-:Y:S01]  /*5430*/  STL.64 [R1+0x150], R188 ;  /* 0x000150bc01007387 */ /* 0x0001e20000100a00 */
[C---:B------:R-:W-:Y:S01]  /*5440*/  IMAD R16, R8.reuse, 0x2, R19 ;  /* 0x0000000208107824 */ /* 0x040fe200078e0213 */
[-C--:B------:R-:W-:Y:S02]  /*5450*/  LEA.HI.X.SX32 R193, R17, R5.reuse, 0x1, P0 ;  /* 0x0000000511c17211 */ /* 0x080fe400000f0eff */
[C---:B-1----:R-:W-:Y:S01]  /*5460*/  LEA R190, P1, R29.reuse, R6, 0x1 ;  /* 0x000000061dbe7211 */ /* 0x042fe200078208ff */
[C---:B------:R-:W-:Y:S02]  /*5470*/  IMAD R17, R8.reuse, 0x2, R16 ;  /* 0x0000000208117824 */ /* 0x040fe400078e0210 */
[----:B------:R1:W-:Y:S01]  /*5480*/  STL.64 [R1+0x148], R192 ;  /* 0x000148c001007387 */ /* 0x0003e20000100a00 */
[----:B------:R-:W-:Y:S01]  /*5490*/  LEA.HI.X.SX32 R191, R29, R5, 0x1, P1 ;  /* 0x000000051dbf7211 */ /* 0x000fe200008f0eff */
[----:B------:R-:W-:Y:S01]  /*54a0*/  IMAD R18, R8, 0x2, R17 ;  /* 0x0000000208127824 */ /* 0x000fe200078e0211 */
[----:B------:R-:W-:-:S02]  /*54b0*/  CS2R R28, SRZ ;  /* 0x00000000001c7805 */ /* 0x000fc4000001ff00 */
[C---:B0-----:R-:W-:Y:S01]  /*54c0*/  LEA R188, P2, R31.reuse, R6, 0x1 ;  /* 0x000000061fbc7211 */ /* 0x041fe200078408ff */
[----:B------:R0:W-:Y:S01]  /*54d0*/  STL.64 [R1+0x140], R190 ;  /* 0x000140be01007387 */ /* 0x0001e20000100a00 */
[C---:B------:R-:W-:Y:S02]  /*54e0*/  LEA R12, R8.reuse, R18, 0x1 ;  /* 0x00000012080c7211 */ /* 0x040fe400078e08ff */
[-C--:B------:R-:W-:Y:S02]  /*54f0*/  LEA.HI.X.SX32 R189, R31, R5.reuse, 0x1, P2 ;  /* 0x000000051fbd7211 */ /* 0x080fe400010f0eff */
[----:B------:R-:W-:Y:S02]  /*5500*/  CS2R R30, SRZ ;  /* 0x00000000001e7805 */ /* 0x000fe4000001ff00 */
[C---:B-1----:R-:W-:Y:S01]  /*5510*/  LEA R192, P0, R23.reuse, R6, 0x1 ;  /* 0x0000000617c07211 */ /* 0x042fe200078008ff */
[----:B------:R-:W-:Y:S01]  /*5520*/  IMAD R10, R8, 0x2, R12 ;  /* 0x00000002080a7824 */ /* 0x000fe200078e020c */
[----:B------:R1:W-:Y:S02]  /*5530*/  STL.64 [R1+0x138], R188 ;  /* 0x000138bc01007387 */ /* 0x0003e40000100a00 */
[----:B------:R-:W-:-:S02]  /*5540*/  LEA.HI.X.SX32 R193, R23, R5, 0x1, P0 ;  /* 0x0000000517c17211 */ /* 0x000fc400000f0eff */
[----:B0-----:R-:W-:-:S03]  /*5550*/  LEA R190, P1, R25, R6, 0x1 ;  /* 0x0000000619be7211 */ /* 0x001fc600078208ff */
[----:B------:R0:W-:Y:S01]  /*5560*/  STL.64 [R1+0x130], R192 ;  /* 0x000130c001007387 */ /* 0x0001e20000100a00 */
[-C--:B------:R-:W-:Y:S02]  /*5570*/  LEA.HI.X.SX32 R191, R25, R5.reuse, 0x1, P1 ;  /* 0x0000000519bf7211 */ /* 0x080fe400008f0eff */
[----:B------:R-:W-:Y:S02]  /*5580*/  CS2R R24, SRZ ;  /* 0x0000000000187805 */ /* 0x000fe4000001ff00 */
[C---:B-1----:R-:W-:Y:S01]  /*5590*/  LEA R188, P2, R27.reuse, R6, 0x1 ;  /* 0x000000061bbc7211 */ /* 0x042fe200078408ff */
[----:B------:R1:W-:Y:S03]  /*55a0*/  STL.64 [R1+0x128], R190 ;  /* 0x000128be01007387 */ /* 0x0003e60000100a00 */
[----:B------:R-:W-:Y:S02]  /*55b0*/  LEA.HI.X.SX32 R189, R27, R5, 0x1, P2 ;  /* 0x000000051bbd7211 */ /* 0x000fe400010f0eff */
[----:B------:R-:W-:-:S02]  /*55c0*/  CS2R R26, SRZ ;  /* 0x00000000001a7805 */ /* 0x000fc4000001ff00 */
[-C--:B------:R-:W-:Y:S01]  /*55d0*/  LEA R22, P2, R21, R6.reuse, 0x1 ;  /* 0x0000000615167211 */ /* 0x080fe200078408ff */
[----:B0-----:R-:W-:Y:S01]  /*55e0*/  IMAD R192, R7, 0x2c, RZ ;  /* 0x0000002c07c07824 */ /* 0x001fe200078e02ff */
[----:B------:R0:W-:Y:S02]  /*55f0*/  STL.64 [R1+0x120], R188 ;  /* 0x000120bc01007387 */ /* 0x0001e40000100a00 */
[----:B------:R-:W-:Y:S01]  /*5600*/  LEA.HI.X.SX32 R23, R21, R5, 0x1, P2 ;  /* 0x0000000515177211 */ /* 0x000fe200010f0eff */
[----:B------:R-:W-:Y:S01]  /*5610*/  IMAD R193, R7, 0x2d, RZ ;  /* 0x0000002d07c17824 */ /* 0x000fe200078e02ff */
[----:B-1----:R-:W-:-:S04]  /*5620*/  LEA R190, P0, R9, R6, 0x1 ;  /* 0x0000000609be7211 */ /* 0x002fc800078008ff */
[----:B------:R-:W-:Y:S01]  /*5630*/  LEA.HI.X.SX32 R191, R9, R5, 0x1, P0 ;  /* 0x0000000509bf7211 */ /* 0x000fe200000f0eff */
[----:B------:R-:W-:Y:S01]  /*5640*/  IMAD R9, R8, 0x2, R10 ;  /* 0x0000000208097824 */ /* 0x000fe200078e020a */
[----:B0-----:R-:W-:-:S03]  /*5650*/  LEA R188, P1, R15, R6, 0x1 ;  /* 0x000000060fbc7211 */ /* 0x001fc600078208ff */
[----:B------:R0:W-:Y:S01]  /*5660*/  STL.64 [R1+0x118], R190 ;  /* 0x000118be01007387 */ /* 0x0001e20000100a00 */
[----:B------:R-:W-:Y:S01]  /*5670*/  LEA.HI.X.SX32 R189, R15, R5, 0x1, P1 ;  /* 0x000000050fbd7211 */ /* 0x000fe200008f0eff */
[----:B------:R-:W-:-:S04]  /*5680*/  IMAD R15, R8, 0x2, R9 ;  /* 0x00000002080f7824 */ /* 0x000fc800078e0209 */
[----:B------:R1:W-:Y:S01]  /*5690*/  STL.64 [R1+0x110], R188 ;  /* 0x000110bc01007387 */ /* 0x0003e20000100a00 */
[----:B0-----:R-:W-:-:S03]  /*56a0*/  LEA R190, P0, R13, R6, 0x1 ;  /* 0x000000060dbe7211 */ /* 0x001fc600078008ff */
[----:B------:R0:W-:Y:S01]  /*56b0*/  STL.64 [R1+0x108], R22 ;  /* 0x0001081601007387 */ /* 0x0001e20000100a00 */
[----:B------:R-:W-:Y:S02]  /*56c0*/  LEA.HI.X.SX32 R191, R13, R5, 0x1, P0 ;  /* 0x000000050dbf7211 */ /* 0x000fe400000f0eff */
[----:B-1----:R-:W-:-:S03]  /*56d0*/  LEA R188, P1, R14, R6, 0x1 ;  /* 0x000000060ebc7211 */ /* 0x002fc600078208ff */
[----:B------:R1:W-:Y:S01]  /*56e0*/  STL.64 [R1+0x100], R190 ;  /* 0x000100be01007387 */ /* 0x0003e20000100a00 */
[----:B------:R-:W-:Y:S01]  /*56f0*/  LEA.HI.X.SX32 R189, R14, R5, 0x1, P1 ;  /* 0x000000050ebd7211 */ /* 0x000fe200008f0eff */
[----:B------:R-:W-:Y:S01]  /*5700*/  IMAD R14, R8, 0x2, R15 ;  /* 0x00000002080e7824 */ /* 0x000fe200078e020f */
[----:B0-----:R-:W-:-:S03]  /*5710*/  LEA R22, P2, R19, R6, 0x1 ;  /* 0x0000000613167211 */ /* 0x001fc600078408ff */
[----:B------:R0:W-:Y:S01]  /*5720*/  STL.64 [R1+0xf8], R188 ;  /* 0x0000f8bc01007387 */ /* 0x0001e20000100a00 */
[-C--:B------:R-:W-:Y:S01]  /*5730*/  LEA.HI.X.SX32 R23, R19, R5.reuse, 0x1, P2 ;  /* 0x0000000513177211 */ /* 0x080fe200010f0eff */
[C---:B------:R-:W-:Y:S01]  /*5740*/  IMAD R19, R7.reuse, 0x3, RZ ;  /* 0x0000000307137824 */ /* 0x040fe200078e02ff */
[----:B------:R-:W-:Y:S01]  /*5750*/  LEA R20, P2, R18, R6, 0x1 ;  /* 0x0000000612147211 */ /* 0x000fe200078408ff */
[C---:B-1----:R-:W-:Y:S01]  /*5760*/  IMAD R190, R7.reuse, 0x2a, RZ ;  /* 0x0000002a07be7824 */ /* 0x042fe200078e02ff */
[----:B------:R-:W-:Y:S01]  /*5770*/  LEA R13, R8, R14, 0x1 ;  /* 0x0000000e080d7211 */ /* 0x000fe200078e08ff */
[----:B------:R1:W-:Y:S01]  /*5780*/  STL.64 [R1+0xf0], R22 ;  /* 0x0000f01601007387 */ /* 0x0003e20000100a00 */
[----:B------:R-:W-:Y:S01]  /*5790*/  LEA.HI.X.SX32 R21, R18, R5, 0x1, P2 ;  /* 0x0000000512157211 */ /* 0x000fe200010f0eff */
[----:B------:R-:W-:Y:S01]  /*57a0*/  IMAD R191, R7, 0x2b, RZ ;  /* 0x0000002b07bf7824 */ /* 0x000fe200078e02ff */
[----:B0-----:R-:W-:-:S04]  /*57b0*/  LEA R188, P0, R16, R6, 0x1 ;  /* 0x0000000610bc7211 */ /* 0x001fc800078008ff */
[----:B------:R-:W-:Y:S02]  /*57c0*/  LEA.HI.X.SX32 R189, R16, R5, 0x1, P0 ;  /* 0x0000000510bd7211 */ /* 0x000fe400000f0eff */
[----:B-1----:R-:W-:-:S03]  /*57d0*/  LEA R22, P1, R17, R6, 0x1 ;  /* 0x0000000611167211 */ /* 0x002fc600078208ff */
[----:B------:R0:W-:Y:S01]  /*57e0*/  STL.64 [R1+0xe8], R188 ;  /* 0x0000e8bc01007387 */ /* 0x0001e20000100a00 */
[----:B------:R-:W-:Y:S01]  /*57f0*/  LEA.HI.X.SX32 R23, R17, R5, 0x1, P1 ;  /* 0x0000000511177211 */ /* 0x000fe200008f0eff */
[----:B------:R-:W-:-:S04]  /*5800*/  IMAD R17, R8, 0x2, R13 ;  /* 0x0000000208117824 */ /* 0x000fc800078e020d */
[----:B------:R1:W-:Y:S01]  /*5810*/  STL.64 [R1+0xe0], R22 ;  /* 0x0000e01601007387 */ /* 0x0003e20000100a00 */
[----:B------:R-:W-:-:S03]  /*5820*/  IMAD R16, R8, 0x2, R17 ;  /* 0x0000000208107824 */ /* 0x000fc600078e0211 */
[----:B------:R2:W-:Y:S01]  /*5830*/  STL.64 [R1+0xd8], R20 ;  /* 0x0000d81401007387 */ /* 0x0005e20000100a00 */
[----:B0-----:R-:W-:-:S04]  /*5840*/  LEA R188, P0, R12, R6, 0x1 ;  /* 0x000000060cbc7211 */ /* 0x001fc800078008ff */
[----:B------:R-:W-:Y:S02]  /*5850*/  LEA.HI.X.SX32 R189, R12, R5, 0x1, P0 ;  /* 0x000000050cbd7211 */ /* 0x000fe400000f0eff */
[----:B-1----:R-:W-:-:S03]  /*5860*/  LEA R22, P1, R10, R6, 0x1 ;  /* 0x000000060a167211 */ /* 0x002fc600078208ff */
[----:B------:R0:W-:Y:S01]  /*5870*/  STL.64 [R1+0xd0], R188 ;  /* 0x0000d0bc01007387 */ /* 0x0001e20000100a00 */
[CC--:B--2---:R-:W-:Y:S02]  /*5880*/  LEA R20, P2, R9.reuse, R6.reuse, 0x1 ;  /* 0x0000000609147211 */ /* 0x0c4fe400078408ff */
[-C--:B------:R-:W-:Y:S02]  /*5890*/  LEA.HI.X.SX32 R23, R10, R5.reuse, 0x1, P1 ;  /* 0x000000050a177211 */ /* 0x080fe400008f0eff */
[----:B------:R-:W-:Y:S01]  /*58a0*/  LEA.HI.X.SX32 R21, R9, R5, 0x1, P2 ;  /* 0x0000000509157211 */ /* 0x000fe200010f0eff */
[C---:B------:R-:W-:Y:S02]  /*58b0*/  IMAD R9, R8.reuse, 0x2, R16 ;  /* 0x0000000208097824 */ /* 0x040fe400078e0210 */
[----:B------:R1:W-:Y:S02]  /*58c0*/  STL.64 [R1+0xc8], R22 ;  /* 0x0000c81601007387 */ /* 0x0003e40000100a00 */
[C---:B------:R-:W-:Y:S01]  /*58d0*/  IMAD R18, R8.reuse, 0x2, R9 ;  /* 0x0000000208127824 */ /* 0x040fe200078e0209 */
[----:B0-----:R-:W-:Y:S01]  /*58e0*/  LEA R188, P0, R15, R6, 0x1 ;  /* 0x000000060fbc7211 */ /* 0x001fe200078008ff */
[----:B------:R0:W-:Y:S03]  /*58f0*/  STL.64 [R1+0xc0], R20 ;  /* 0x0000c01401007387 */ /* 0x0001e60000100a00 */
[----:B------:R-:W-:-:S02]  /*5900*/  LEA R12, R8, R18, 0x1 ;  /* 0x00000012080c7211 */ /* 0x000fc400078e08ff */
[-C--:B------:R-:W-:Y:S02]  /*5910*/  LEA.HI.X.SX32 R189, R15, R5.reuse, 0x1, P0 ;  /* 0x000000050fbd7211 */ /* 0x080fe400000f0eff */
[-C--:B-1----:R-:W-:Y:S01]  /*5920*/  LEA R22, P1, R14, R6.reuse, 0x1 ;  /* 0x000000060e167211 */ /* 0x082fe200078208ff */
[----:B------:R-:W-:Y:S02]  /*5930*/  IMAD R10, R8, 0x2, R12 ;  /* 0x00000002080a7824 */ /* 0x000fe400078e020c */
[----:B------:R1:W-:Y:S01]  /*5940*/  STL.64 [R1+0xb8], R188 ;  /* 0x0000b8bc01007387 */ /* 0x0003e20000100a00 */
[----:B------:R-:W-:Y:S01]  /*5950*/  LEA.HI.X.SX32 R23, R14, R5, 0x1, P1 ;  /* 0x000000050e177211 */ /* 0x000fe200008f0eff */
[----:B------:R-:W-:Y:S01]  /*5960*/  IMAD R8, R8, 0x2, R10 ;  /* 0x0000000208087824 */ /* 0x000fe200078e020a */
[----:B0-----:R-:W-:-:S03]  /*5970*/  LEA R20, P2, R13, R6, 0x1 ;  /* 0x000000060d147211 */ /* 0x001fc600078408ff */
[----:B------:R0:W-:Y:S01]  /*5980*/  STL.64 [R1+0xb0], R22 ;  /* 0x0000b01601007387 */ /* 0x0001e20000100a00 */
[-C--:B------:R-:W-:Y:S01]  /*5990*/  LEA.HI.X.SX32 R21, R13, R5.reuse, 0x1, P2 ;  /* 0x000000050d157211 */ /* 0x080fe200010f0eff */
[----:B------:R-:W-:Y:S01]  /*59a0*/  IMAD.IADD R13, R214, 0x1, R212 ;  /* 0x00000001d60d7824 */ /* 0x000fe200078e02d4 */
[-C--:B------:R-:W-:Y:S01]  /*59b0*/  LEA R14, P2, R9, R6.reuse, 0x1 ;  /* 0x00000006090e7211 */ /* 0x080fe200078408ff */
[----:B-1----:R-:W-:Y:S02]  /*59c0*/  IMAD R188, R7, 0x28, RZ ;  /* 0x0000002807bc7824 */ /* 0x002fe400078e02ff */
[----:B------:R1:W-:Y:S01]  /*59d0*/  STL.64 [R1+0xa8], R20 ;  /* 0x0000a81401007387 */ /* 0x0003e20000100a00 */
[----:B------:R-:W-:Y:S01]  /*59e0*/  LEA.HI.X.SX32 R15, R9, R5, 0x1, P2 ;  /* 0x00000005090f7211 */ /* 0x000fe200010f0eff */
[----:B------:R-:W-:Y:S01]  /*59f0*/  IMAD R189, R7, 0x29, RZ ;  /* 0x0000002907bd7824 */ /* 0x000fe200078e02ff */
[----:B------:R-:W-:Y:S02]  /*5a00*/  LOP3.LUT R9, R212, 0x50, RZ, 0x3c, !PT ;  /* 0x00000050d4097812 */ /* 0x000fe400078e3cff */
[----:B0-----:R-:W-:-:S03]  /*5a10*/  LEA R22, P0, R17, R6, 0x1 ;  /* 0x0000000611167211 */ /* 0x001fc600078008ff */
[----:B------:R-:W-:Y:S01]  /*5a20*/  IMAD.IADD R9, R214, 0x1, R9 ;  /* 0x00000001d6097824 */ /* 0x000fe200078e0209 */
[----:B------:R-:W-:Y:S02]  /*5a30*/  LEA.HI.X.SX32 R23, R17, R5, 0x1, P0 ;  /* 0x0000000511177211 */ /* 0x000fe400000f0eff */
[----:B-1----:R-:W-:-:S03]  /*5a40*/  LEA R20, P1, R16, R6, 0x1 ;  /* 0x0000000610147211 */ /* 0x002fc600078208ff */
[----:B------:R0:W-:Y:S01]  /*5a50*/  STL.64 [R1+0xa0], R22 ;  /* 0x0000a01601007387 */ /* 0x0001e20000100a00 */
[----:B------:R-:W-:Y:S02]  /*5a60*/  LEA.HI.X.SX32 R21, R16, R5, 0x1, P1 ;  /* 0x0000000510157211 */ /* 0x000fe400008f0eff */
[----:B------:R-:W-:-:S03]  /*5a70*/  LEA R16, P2, R10, R6, 0x1 ;  /* 0x000000060a107211 */ /* 0x000fc600078408ff */
[----:B------:R1:W-:Y:S01]  /*5a80*/  STL.64 [R1+0x98], R20 ;  /* 0x0000981401007387 */ /* 0x0003e20000100a00 */
[-C--:B------:R-:W-:Y:S02]  /*5a90*/  LEA.HI.X.SX32 R17, R10, R5.reuse, 0x1, P2 ;  /* 0x000000050a117211 */ /* 0x080fe400010f0eff */
[----:B------:R-:W-:Y:S01]  /*5aa0*/  LOP3.LUT R10, R212, 0x40, RZ, 0x3c, !PT ;  /* 0x00000040d40a7812 */ /* 0x000fe200078e3cff */
[----:B------:R2:W-:Y:S01]  /*5ab0*/  STL.64 [R1+0x90], R14 ;  /* 0x0000900e01007387 */ /* 0x0005e20000100a00 */
[----:B0-----:R-:W-:Y:S02]  /*5ac0*/  LEA R22, P0, R18, R6, 0x1 ;  /* 0x0000000612167211 */ /* 0x001fe400078008ff */
[----:B------:R-:W-:Y:S02]  /*5ad0*/  IADD3 R10, R214, R10, RZ ;  /* 0x0000000ad60a7210 */ /* 0x000fe40007ffe0ff */
[----:B------:R-:W-:Y:S01]  /*5ae0*/  LEA.HI.X.SX32 R23, R18, R5, 0x1, P0 ;  /* 0x0000000512177211 */ /* 0x000fe200000f0eff */
[----:B------:R-:W-:Y:S01]  /*5af0*/  IMAD.SHL.U32 R18, R7, 0x2, RZ ;  /* 0x0000000207127824 */ /* 0x000fe200078e00ff */
[----:B-1----:R-:W-:-:S03]  /*5b00*/  LEA R20, P1, R12, R6, 0x1 ;  /* 0x000000060c147211 */ /* 0x002fc600078208ff */
[----:B------:R0:W-:Y:S01]  /*5b10*/  STL.64 [R1+0x88], R22 ;  /* 0x0000881601007387 */ /* 0x0001e20000100a00 */
[----:B--2---:R-:W-:Y:S01]  /*5b20*/  LEA R14, P3, R8, R6, 0x1 ;  /* 0x00000006080e7211 */ /* 0x004fe200078608ff */
[----:B------:R-:W-:Y:S01]  /*5b30*/  IMAD.MOV.U32 R6, RZ, RZ, 0x3f800000 ;  /* 0x3f800000ff067424 */ /* 0x000fe200078e00ff */
[-C--:B------:R-:W-:Y:S01]  /*5b40*/  LEA.HI.X.SX32 R21, R12, R5.reuse, 0x1, P1 ;  /* 0x000000050c157211 */ /* 0x080fe200008f0eff */
[----:B------:R-:W-:Y:S01]  /*5b50*/  IMAD.WIDE R216, R18, 0x2, R186 ;  /* 0x0000000212d87825 */ /* 0x000fe200078e02ba */
[----:B------:R-:W-:-:S03]  /*5b60*/  LEA.HI.X.SX32 R15, R8, R5, 0x1, P3 ;  /* 0x00000005080f7211 */ /* 0x000fc600018f0eff */
[----:B------:R1:W-:Y:S01]  /*5b70*/  STL.64 [R1+0x80], R20 ;  /* 0x0000801401007387 */ /* 0x0003e20000100a00 */
[----:B------:R-:W-:Y:S02]  /*5b80*/  IMAD.MOV.U32 R5, RZ, RZ, -0x800000 ;  /* 0xff800000ff057424 */ /* 0x000fe400078e00ff */
[----:B------:R-:W-:Y:S01]  /*5b90*/  IMAD.MOV.U32 R8, RZ, RZ, -0x800000 ;  /* 0xff800000ff087424 */ /* 0x000fe200078e00ff */
[----:B------:R2:W-:Y:S01]  /*5ba0*/  STL.64 [R1+0x78], R16 ;  /* 0x0000781001007387 */ /* 0x0005e20000100a00 */
[C---:B0-----:R-:W-:Y:S02]  /*5bb0*/  IMAD R22, R7.reuse, 0x6, RZ ;  /* 0x0000000607167824 */ /* 0x041fe400078e02ff */
[C---:B------:R-:W-:Y:S01]  /*5bc0*/  IMAD R23, R7.reuse, 0x7, RZ ;  /* 0x0000000707177824 */ /* 0x040fe200078e02ff */
[----:B------:R0:W-:Y:S01]  /*5bd0*/  STL.64 [R1+0x70], R14 ;  /* 0x0000700e01007387 */ /* 0x0001e20000100a00 */
[----:B------:R-:W-:Y:S02]  /*5be0*/  IMAD.MOV.U32 R12, RZ, RZ, RZ ;  /* 0x000000ffff0c7224 */ /* 0x000fe400078e00ff */
[C---:B-1----:R-:W-:Y:S01]  /*5bf0*/  IMAD.SHL.U32 R20, R7.reuse, 0x4, RZ ;  /* 0x0000000407147824 */ /* 0x042fe200078e00ff */
[----:B------:R1:W-:Y:S01]  /*5c00*/  STL [R1+0x6c], R6 ;  /* 0x00006c0601007387 */ /* 0x0003e20000100800 */
[----:B------:R-:W-:Y:S01]  /*5c10*/  IMAD R21, R7, 0x5, RZ ;  /* 0x0000000507157824 */ /* 0x000fe200078e02ff */
[----:B------:R-:W-:-:S02]  /*5c20*/  MOV R7, 0x3f800000 ;  /* 0x3f80000000077802 */ /* 0x000fc40000000f00 */
[----:B------:R-:W-:Y:S01]  /*5c30*/  STL [R1+0x64], R5 ;  /* 0x0000640501007387 */ /* 0x000fe20000100800 */
[C---:B--2---:R-:W-:Y:S02]  /*5c40*/  LOP3.LUT R16, R212.reuse, 0x30, RZ, 0x3c, !PT ;  /* 0x00000030d4107812 */ /* 0x044fe400078e3cff */
[C---:B0-----:R-:W-:Y:S01]  /*5c50*/  LOP3.LUT R14, R212.reuse, 0x10, RZ, 0x3c, !PT ;  /* 0x00000010d40e7812 */ /* 0x041fe200078e3cff */
[----:B------:R0:W-:Y:S01]  /*5c60*/  STL [R1+0x60], R8 ;  /* 0x0000600801007387 */ /* 0x0001e20000100800 */
[----:B------:R-:W-:Y:S01]  /*5c70*/  LOP3.LUT R15, R212, 0x20, RZ, 0x3c, !PT ;  /* 0x00000020d40f7812 */ /* 0x000fe200078e3cff */
[C---:B------:R-:W-:Y:S01]  /*5c80*/  IMAD.IADD R16, R214.reuse, 0x1, R16 ;  /* 0x00000001d6107824 */ /* 0x040fe200078e0210 */
[----:B------:R-:W-:Y:S01]  /*5c90*/  MOV R17, RZ ;  /* 0x000000ff00117202 */ /* 0x000fe20000000f00 */
[----:B------:R2:W-:Y:S01]  /*5ca0*/  STL [R1+0x68], R7 ;  /* 0x0000680701007387 */ /* 0x0005e20000100800 */
[C---:B------:R-:W-:Y:S02]  /*5cb0*/  IMAD.IADD R14, R214.reuse, 0x1, R14 ;  /* 0x00000001d60e7824 */ /* 0x040fe400078e020e */
[----:B------:R-:W-:-:S02]  /*5cc0*/  IMAD.IADD R15, R214, 0x1, R15 ;  /* 0x00000001d60f7824 */ /* 0x000fc400078e020f */
[----:B-1----:R-:W-:Y:S01]  /*5cd0*/  IMAD.MOV.U32 R6, RZ, RZ, RZ ;  /* 0x000000ffff067224 */ /* 0x002fe200078e00ff */
[C---:B0-----:R-:W-:Y:S01]  /*5ce0*/  LOP3.LUT R8, R212.reuse, 0x60, RZ, 0x3c, !PT ;  /* 0x00000060d4087812 */ /* 0x041fe200078e3cff */
[----:B------:R-:W-:Y:S01]  /*5cf0*/  IMAD.MOV.U32 R5, RZ, RZ, RZ ;  /* 0x000000ffff057224 */ /* 0x000fe200078e00ff */
[----:B--2---:R-:W-:Y:S01]  /*5d00*/  LOP3.LUT R7, R212, 0x70, RZ, 0x3c, !PT ;  /* 0x00000070d4077812 */ /* 0x004fe200078e3cff */
[----:B------:R-:W-:-:S04]  /*5d10*/  IMAD.WIDE R212, R18, 0x2, R184 ;  /* 0x0000000212d47825 */ /* 0x000fc800078e02b8 */
[C---:B------:R-:W-:Y:S01]  /*5d20*/  IMAD.IADD R8, R214.reuse, 0x1, R8 ;  /* 0x00000001d6087824 */ /* 0x040fe200078e0208 */
[----:B------:R0:W-:Y:S01]  /*5d30*/  STL.64 [R1+0x848], R212 ;  /* 0x000848d401007387 */ /* 0x0001e20000100a00 */
[----:B------:R-:W-:Y:S02]  /*5d40*/  IMAD.IADD R7, R214, 0x1, R7 ;  /* 0x00000001d6077824 */ /* 0x000fe400078e0207 */
[C---:B------:R-:W-:Y:S01]  /*5d50*/  IMAD.WIDE R214, R19.reuse, 0x2, R184 ;  /* 0x0000000213d67825 */ /* 0x040fe200078e02b8 */
[----:B------:R-:W-:Y:S04]  /*5d60*/  STL.64 [R1+0x840], R216 ;  /* 0x000840d801007387 */ /* 0x000fe80000100a00 */
[----:B------:R1:W-:Y:S01]  /*5d70*/  STL.64 [R1+0x838], R214 ;  /* 0x000838d601007387 */ /* 0x0003e20000100a00 */
[----:B0-----:R-:W-:-:S04]  /*5d80*/  IMAD.WIDE R212, R19, 0x2, R186 ;  /* 0x0000000213d47825 */ /* 0x001fc800078e02ba */
[C---:B------:R-:W-:Y:S01]  /*5d90*/  IMAD.WIDE R18, R20.reuse, 0x2, R184 ;  /* 0x0000000214127825 */ /* 0x040fe200078e02b8 */
[----:B------:R0:W-:Y:S03]  /*5da0*/  STL.64 [R1+0x830], R212 ;  /* 0x000830d401007387 */ /* 0x0001e60000100a00 */
[----:B-1----:R-:W-:Y:S01]  /*5db0*/  IMAD.WIDE R214, R20, 0x2, R186 ;  /* 0x0000000214d67825 */ /* 0x002fe200078e02ba */
[----:B------:R1:W-:Y:S04]  /*5dc0*/  STL.64 [R1+0x828], R18 ;  /* 0x0008281201007387 */ /* 0x0003e80000100a00 */
[----:B------:R-:W-:Y:S01]  /*5dd0*/  STL.64 [R1+0x820], R214 ;  /* 0x000820d601007387 */ /* 0x000fe20000100a00 */
[----:B0-----:R-:W-:-:S04]  /*5de0*/  IMAD.WIDE R212, R21, 0x2, R184 ;  /* 0x0000000215d47825 */ /* 0x001fc800078e02b8 */
[----:B-1----:R-:W-:Y:S01]  /*5df0*/  IMAD.WIDE R18, R21, 0x2, R186 ;  /* 0x0000000215127825 */ /* 0x002fe200078e02ba */
[----:B------:R0:W-:Y:S03]  /*5e00*/  STL.64 [R1+0x818], R212 ;  /* 0x000818d401007387 */ /* 0x0001e60000100a00 */
[C---:B------:R-:W-:Y:S01]  /*5e10*/  IMAD.WIDE R20, R22.reuse, 0x2, R184 ;  /* 0x0000000216147825 */ /* 0x040fe200078e02b8 */
[----:B------:R1:W-:Y:S04]  /*5e20*/  STL.64 [R1+0x810], R18 ;  /* 0x0008101201007387 */ /* 0x0003e80000100a00 */
[----:B------:R2:W-:Y:S01]  /*5e30*/  STL.64 [R1+0x808], R20 ;  /* 0x0008081401007387 */ /* 0x0005e20000100a00 */
[----:B0-----:R-:W-:-:S04]  /*5e40*/  IMAD.WIDE R212, R22, 0x2, R186 ;  /* 0x0000000216d47825 */ /* 0x001fc800078e02ba */
[C---:B-1----:R-:W-:Y:S01]  /*5e50*/  IMAD.WIDE R18, R23.reuse, 0x2, R184 ;  /* 0x0000000217127825 */ /* 0x042fe200078e02b8 */
[----:B------:R-:W-:Y:S03]  /*5e60*/  STL.64 [R1+0x800], R212 ;  /* 0x000800d401007387 */ /* 0x000fe60000100a00 */
[----:B--2---:R-:W-:Y:S01]  /*5e70*/  IMAD.WIDE R20, R23, 0x2, R186 ;  /* 0x0000000217147825 */ /* 0x004fe200078e02ba */
[----:B------:R0:W-:Y:S03]  /*5e80*/  STL.64 [R1+0x7f8], R18 ;  /* 0x0007f81201007387 */ /* 0x0001e60000100a00 */
[C---:B------:R-:W-:Y:S01]  /*5e90*/  IMAD.WIDE R22, R152.reuse, 0x2, R184 ;  /* 0x0000000298167825 */ /* 0x040fe200078e02b8 */
[----:B------:R1:W-:Y:S04]  /*5ea0*/  STL.64 [R1+0x7f0], R20 ;  /* 0x0007f01401007387 */ /* 0x0003e80000100a00 */
[----:B------:R2:W-:Y:S01]  /*5eb0*/  STL.64 [R1+0x7e8], R22 ;  /* 0x0007e81601007387 */ /* 0x0005e20000100a00 */
[----:B0-----:R-:W-:-:S04]  /*5ec0*/  IMAD.WIDE R18, R152, 0x2, R186 ;  /* 0x0000000298127825 */ /* 0x001fc800078e02ba */
[C---:B-1----:R-:W-:Y:S01]  /*5ed0*/  IMAD.WIDE R20, R153.reuse, 0x2, R184 ;  /* 0x0000000299147825 */ /* 0x042fe200078e02b8 */
[----:B------:R0:W-:Y:S03]  /*5ee0*/  STL.64 [R1+0x7e0], R18 ;  /* 0x0007e01201007387 */ /* 0x0001e60000100a00 */
[----:B--2---:R-:W-:Y:S01]  /*5ef0*/  IMAD.WIDE R22, R153, 0x2, R186 ;  /* 0x0000000299167825 */ /* 0x004fe200078e02ba */
[----:B------:R1:W-:Y:S04]  /*5f00*/  STL.64 [R1+0x7d8], R20 ;  /* 0x0007d81401007387 */ /* 0x0003e80000100a00 */
[----:B------:R2:W-:Y:S01]  /*5f10*/  STL.64 [R1+0x7d0], R22 ;  /* 0x0007d01601007387 */ /* 0x0005e20000100a00 */
[----:B0-----:R-:W-:-:S04]  /*5f20*/  IMAD.WIDE R18, R154, 0x2, R184 ;  /* 0x000000029a127825 */ /* 0x001fc800078e02b8 */
[----:B-1----:R-:W-:Y:S01]  /*5f30*/  IMAD.WIDE R20, R154, 0x2, R186 ;  /* 0x000000029a147825 */ /* 0x002fe200078e02ba */
[----:B------:R0:W-:Y:S03]  /*5f40*/  STL.64 [R1+0x7c8], R18 ;  /* 0x0007c81201007387 */ /* 0x0001e60000100a00 */
[C---:B--2---:R-:W-:Y:S01]  /*5f50*/  IMAD.WIDE R22, R155.reuse, 0x2, R184 ;  /* 0x000000029b167825 */ /* 0x044fe200078e02b8 */
        /* <DEDUP_REMOVED lines=111> */
[C-C-:B-1----:R-:W-:Y:S01]  /*6650*/  IMAD.WIDE R20, R183.reuse, 0x2, R184.reuse ;  /* 0x00000002b7147825 */ /* 0x142fe200078e02b8 */
[----:B------:R0:W-:Y:S03]  /*6660*/  STL.64 [R1+0x600], R18 ;  /* 0x0006001201007387 */ /* 0x0001e60000100a00 */
[----:B--2---:R-:W-:Y:S01]  /*6670*/  IMAD.WIDE R22, R200, 0x2, R184 ;  /* 0x00000002c8167825 */ /* 0x004fe200078e02b8 */
[----:B------:R1:W-:Y:S03]  /*6680*/  STL.64 [R1+0x5f8], R20 ;  /* 0x0005f81401007387 */ /* 0x0003e60000100a00 */
[----:B0-----:R-:W-:-:S04]  /*6690*/  IMAD.WIDE R18, R183, 0x2, R186 ;  /* 0x00000002b7127825 */ /* 0x001fc800078e02ba */
[C---:B-1----:R-:W-:Y:S01]  /*66a0*/  IMAD.WIDE R20, R188.reuse, 0x2, R184 ;  /* 0x00000002bc147825 */ /* 0x042fe200078e02b8 */
[----:B------:R0:W-:Y:S04]  /*66b0*/  STL.64 [R1+0x5f0], R18 ;  /* 0x0005f01201007387 */ /* 0x0001e80000100a00 */
[----:B------:R1:W-:Y:S01]  /*66c0*/  STL.64 [R1+0x5e8], R20 ;  /* 0x0005e81401007387 */ /* 0x0003e20000100a00 */
        /* <DEDUP_REMOVED lines=45> */
[----:B-1----:R-:W-:Y:S01]  /*69a0*/  IMAD.WIDE R20, R200, 0x2, R186 ;  /* 0x00000002c8147825 */ /* 0x002fe200078e02ba */
[----:B------:R0:W-:Y:S04]  /*69b0*/  STL.64 [R1+0x530], R18 ;  /* 0x0005301201007387 */ /* 0x0001e80000100a00 */
        /* <DEDUP_REMOVED lines=44> */
[----:B0-----:R-:W-:-:S05]  /*6c80*/  IMAD.WIDE R18, R211, 0x2, R186 ;  /* 0x00000002d3127825 */ /* 0x001fca00078e02ba */
[----:B------:R1:W-:Y:S02]  /*6c90*/  STL.64 [R1+0x470], R18 ;  /* 0x0004701201007387 */ /* 0x0003e40000100a00 */
.L_x_1:
[----:B-----5:R-:W-:Y:S04]  /*6ca0*/  STL [R1+0x970], R14 ;  /* 0x0009700e01007387 */ /* 0x020fe80000100800 */
[----:B------:R-:W-:Y:S04]  /*6cb0*/  STL [R1+0x968], R15 ;  /* 0x0009680f01007387 */ /* 0x000fe80000100800 */
        /* <DEDUP_REMOVED lines=9> */
[----:B------:R0:W-:Y:S04]  /*6d50*/  STL [R1+0x918], R0 ;  /* 0x0009180001007387 */ /* 0x0001e80000100800 */
[----:B------:R2:W-:Y:S04]  /*6d60*/  STL [R1+0x8d0], R2 ;  /* 0x0008d00201007387 */ /* 0x0005e80000100800 */
[----:B------:R3:W-:Y:S01]  /*6d70*/  STL [R1+0x8b4], R3 ;  /* 0x0008b40301007387 */ /* 0x0007e20000100800 */
[----:B0-----:R-:W-:-:S03]  /*6d80*/  MOV R0, UR46 ;  /* 0x0000002e00007c02 */ /* 0x001fc60008000f00 */
[----:B------:R-:W-:Y:S01]  /*6d90*/  STL [R1+0x894], R4 ;  /* 0x0008940401007387 */ /* 0x000fe20000100800 */
[----:B--2---:R-:W-:Y:S02]  /*6da0*/  MOV R2, UR45 ;  /* 0x0000002d00027c02 */ /* 0x004fe40008000f00 */
[----:B---3--:R-:W-:-:S05]  /*6db0*/  MOV R3, UR47 ;  /* 0x0000002f00037c02 */ /* 0x008fca0008000f00 */
[----:B------:R-:W-:Y:S04]  /*6dc0*/  STL [R1+0x44], R3 ;  /* 0x0000440301007387 */ /* 0x000fe80000100800 */
[----:B------:R-:W2:Y:S04]  /*6dd0*/  LDL.64 R200, [R1+0x848] ;  /* 0x0008480001c87983 */ /* 0x000ea80000100a00 */
[----:B------:R0:W-:Y:S04]  /*6de0*/  STL [R1+0x40], R0 ;  /* 0x0000400001007387 */ /* 0x0001e80000100800 */
[----:B------:R3:W-:Y:S04]  /*6df0*/  STL [R1+0x3c], R2 ;  /* 0x00003c0201007387 */ /* 0x0007e80000100800 */
[----:B------:R-:W4:Y:S01]  /*6e00*/  LDL.64 R198, [R1+0x840] ;  /* 0x0008400001c67983 */ /* 0x000f220000100a00 */
[----:B0-----:R-:W-:-:S03]  /*6e10*/  MOV R0, UR44 ;  /* 0x0000002c00007c02 */ /* 0x001fc60008000f00 */
[----:B-1----:R-:W4:Y:S04]  /*6e20*/  LDL.64 R22, [R1+0x838] ;  /* 0x0008380001167983 */ /* 0x002f280000100a00 */
[----:B------:R0:W-:Y:S04]  /*6e30*/  STL [R1+0x38], R0 ;  /* 0x0000380001007387 */ /* 0x0001e80000100800 */
[----:B------:R-:W4:Y:S04]  /*6e40*/  LDL.64 R8, [R1+0x830] ;  /* 0x0008300001087983 */ /* 0x000f280000100a00 */
[----:B------:R-:W4:Y:S04]  /*6e50*/  LDL.64 R14, [R1+0x820] ;  /* 0x00082000010e7983 */ /* 0x000f280000100a00 */
[----:B------:R-:W4:Y:S01]  /*6e60*/  LDL.64 R194, [R1+0x818] ;  /* 0x0008180001c27983 */ /* 0x000f220000100a00 */
[----:B------:R-:W-:-:S02]  /*6e70*/  MOV R17, UR51 ;  /* 0x0000003300117c02 */ /* 0x000fc40008000f00 */
[----:B------:R-:W-:Y:S01]  /*6e80*/  MOV R11, UR50 ;  /* 0x00000032000b7c02 */ /* 0x000fe20008000f00 */
[----:B------:R-:W-:Y:S01]  /*6e90*/  IMAD.WIDE R20, R6, 0x2, R186 ;  /* 0x0000000206147825 */ /* 0x000fe200078e02ba */
[----:B------:R-:W-:Y:S01]  /*6ea0*/  MOV R12, UR49 ;  /* 0x00000031000c7c02 */ /* 0x000fe20008000f00 */
[----:B------:R-:W4:Y:S04]  /*6eb0*/  LDL.64 R196, [R1+0x828] ;  /* 0x0008280001c47983 */ /* 0x000f280000100a00 */
[----:B------:R-:W4:Y:S04]  /*6ec0*/  LDL.64 R192, [R1+0x810] ;  /* 0x0008100001c07983 */ /* 0x000f280000100a00 */
[----:B------:R-:W4:Y:S04]  /*6ed0*/  LDL.64 R188, [R1+0x808] ;  /* 0x0008080001bc7983 */ /* 0x000f280000100a00 */
[----:B------:R-:W4:Y:S01]  /*6ee0*/  LDL.64 R190, [R1+0x800] ;  /* 0x0008000001be7983 */ /* 0x000f220000100a00 */
[----:B------:R-:W-:-:S03]  /*6ef0*/  MOV R5, UR48 ;  /* 0x0000003000057c02 */ /* 0x000fc60008000f00 */
[----:B------:R-:W-:Y:S04]  /*6f00*/  STL [R1+0x92c], R17 ;  /* 0x00092c1101007387 */ /* 0x000fe80000100800 */
[----:B------:R-:W-:Y:S01]  /*6f10*/  STL [R1+0x930], R11 ;  /* 0x0009300b01007387 */ /* 0x000fe20000100800 */
[----:B------:R-:W-:-:S03]  /*6f20*/  MOV R4, UR55 ;  /* 0x0000003700047c02 */ /* 0x000fc60008000f00 */
[----:B------:R1:W-:Y:S01]  /*6f30*/  STL [R1+0x938], R12 ;  /* 0x0009380c01007387 */ /* 0x0003e20000100800 */
[----:B------:R-:W-:Y:S02]  /*6f40*/  MOV R3, UR54 ;  /* 0x0000003600037c02 */ /* 0x000fe40008000f00 */
[----:B---3--:R-:W-:Y:S01]  /*6f50*/  MOV R2, UR53 ;  /* 0x0000003500027c02 */ /* 0x008fe20008000f00 */
[----:B------:R-:W-:Y:S01]  /*6f60*/  STL [R1+0x940], R5 ;  /* 0x0009400501007387 */ /* 0x000fe20000100800 */
[----:B0-----:R-:W-:-:S03]  /*6f70*/  MOV R0, UR52 ;  /* 0x0000003400007c02 */ /* 0x001fc60008000f00 */
[----:B-1----:R4:W3:Y:S01]  /*6f80*/  LDG.E.U16 R12, desc[UR4][R20.64] ;  /* 0x00000004140c7981 */ /* 0x0028e2000c1e1500 */
[----:B------:R-:W-:-:S03]  /*6f90*/  IMAD.WIDE R18, R6, 0x2, R184 ;  /* 0x0000000206127825 */ /* 0x000fc600078e02b8 */
[----:B------:R0:W-:Y:S04]  /*6fa0*/  STL [R1+0x944], R4 ;  /* 0x0009440401007387 */ /* 0x0001e80000100800 */
[----:B------:R-:W-:Y:S04]  /*6fb0*/  STL [R1+0x948], R3 ;  /* 0x0009480301007387 */ /* 0x000fe80000100800 */
[----:B------:R-:W-:Y:S04]  /*6fc0*/  STL [R1+0x950], R2 ;  /* 0x0009500201007387 */ /* 0x000fe80000100800 */
[----:B------:R1:W-:Y:S04]  /*6fd0*/  STL [R1+0x954], R0 ;  /* 0x0009540001007387 */ /* 0x0003e80000100800 */
[----:B0-----:R-:W3:Y:S01]  /*6fe0*/  LDG.E.U16 R4, desc[UR4][R18.64] ;  /* 0x0000000412047981 */ /* 0x001ee2000c1e1500 */
[----:B--2---:R-:W-:-:S05]  /*6ff0*/  IMAD.WIDE R152, R6, 0x2, R200 ;  /* 0x0000000206987825 */ /* 0x004fca00078e02c8 */
[----:B------:R0:W2:Y:S01]  /*7000*/  LDG.E.U16 R205, desc[UR4][R152.64] ;  /* 0x0000000498cd7981 */ /* 0x0000a2000c1e1500 */
[----:B----4-:R-:W-:-:S04]  /*7010*/  IMAD.WIDE R20, R6, 0x2, R8 ;  /* 0x0000000206147825 */ /* 0x010fc800078e0208 */
[C---:B0-----:R-:W-:Y:S01]  /*7020*/  IMAD.WIDE R152, R6.reuse, 0x2, R14 ;  /* 0x0000000206987825 */ /* 0x041fe200078e020e */
[----:B------:R0:W4:Y:S04]  /*7030*/  LDG.E.U16 R5, desc[UR4][R20.64] ;  /* 0x0000000414057981 */ /* 0x000128000c1e1500 */
[----:B-1----:R-:W3:Y:S01]  /*7040*/  LDG.E.U16 R0, desc[UR4][R152.64] ;  /* 0x0000000498007981 */ /* 0x002ee2000c1e1500 */
[----:B0-----:R-:W-:-:S05]  /*7050*/  IMAD.WIDE R20, R6, 0x2, R194 ;  /* 0x0000000206147825 */ /* 0x001fca00078e02c2 */
[----:B------:R-:W2:Y:S01]  /*7060*/  LDG.E.U16 R3, desc[UR4][R20.64] ;  /* 0x0000000414037981 */ /* 0x000ea2000c1e1500 */
[----:B------:R-:W-:-:S05]  /*7070*/  IMAD.WIDE R18, R6, 0x2, R198 ;  /* 0x0000000206127825 */ /* 0x000fca00078e02c6 */
[----:B------:R0:W4:Y:S01]  /*7080*/  LDG.E.U16 R7, desc[UR4][R18.64] ;  /* 0x0000000412077981 */ /* 0x000122000c1e1500 */
[----:B------:R-:W-:-:S03]  /*7090*/  IMAD.WIDE R22, R6, 0x2, R22 ;  /* 0x0000000206167825 */ /* 0x000fc600078e0216 */
[----:B------:R1:W-:Y:S01]  /*70a0*/  STL.64 [R1+0x978], R184 ;  /* 0x000978b801007387 */ /* 0x0003e20000100a00 */
[----:B0-----:R-:W-:-:S03]  /*70b0*/  IMAD.WIDE R18, R6, 0x2, R196 ;  /* 0x0000000206127825 */ /* 0x001fc600078e02c4 */
[----:B------:R0:W-:Y:S04]  /*70c0*/  STL.64 [R1+0x980], R186 ;  /* 0x000980ba01007387 */ /* 0x0001e80000100a00 */
[----:B------:R0:W4:Y:S04]  /*70d0*/  LDG.E.U16 R2, desc[UR4][R18.64] ;  /* 0x0000000412027981 */ /* 0x000128000c1e1500 */
[----:B-1----:R-:W4:Y:S04]  /*70e0*/  LDL.64 R184, [R1+0x7f8] ;  /* 0x0007f80001b87983 */ /* 0x002f280000100a00 */
[----:B------:R-:W4:Y:S01]  /*70f0*/  LDL.64 R8, [R1+0x7f0] ;  /* 0x0007f00001087983 */ /* 0x000f220000100a00 */
[----:B0-----:R-:W-:-:S03]  /*7100*/  IMAD.WIDE R18, R6, 0x2, R188 ;  /* 0x0000000206127825 */ /* 0x001fc600078e02bc */
[----:B------:R-:W4:Y:S04]  /*7110*/  LDL.64 R16, [R1+0x7e8] ;  /* 0x0007e80001107983 */ /* 0x000f280000100a00 */
[----:B------:R-:W4:Y:S04]  /*7120*/  LDL.64 R10, [R1+0x7e0] ;  /* 0x0007e000010a7983 */ /* 0x000f280000100a00 */
[----:B------:R0:W4:Y:S04]  /*7130*/  LDG.E.U16 R204, desc[UR4][R22.64] ;  /* 0x0000000416cc7981 */ /* 0x000128000c1e1500 */
[----:B------:R-:W4:Y:S04]  /*7140*/  LDL.64 R14, [R1+0x7d8] ;  /* 0x0007d800010e7983 */ /* 0x000f280000100a00 */
[----:B------:R-:W4:Y:S01]  /*7150*/  LDL.64 R200, [R1+0x7d0] ;  /* 0x0007d00001c87983 */ /* 0x000f220000100a00 */
[----:B0-----:R-:W-:-:S03]  /*7160*/  IMAD.WIDE R22, R6, 0x2, R192 ;  /* 0x0000000206167825 */ /* 0x001fc600078e02c0 */
[----:B------:R-:W4:Y:S04]  /*7170*/  LDL.64 R194, [R1+0x7c8] ;  /* 0x0007c80001c27983 */ /* 0x000f280000100a00 */
[----:B------:R-:W4:Y:S04]  /*7180*/  LDL.64 R188, [R1+0x7c0] ;  /* 0x0007c00001bc7983 */ /* 0x000f280000100a00 */
[----:B------:R-:W4:Y:S04]  /*7190*/  LDL.64 R186, [R1+0x7b8] ;  /* 0x0007b80001ba7983 */ /* 0x000f280000100a00 */
[----:B---3--:R-:W-:Y:S04]  /*71a0*/  STL [R1+0x95c], R0 ;  /* 0x00095c0001007387 */ /* 0x008fe80000100800 */
[----:B--2---:R-:W-:Y:S04]  /*71b0*/  STL [R1+0x964], R3 ;  /* 0x0009640301007387 */ /* 0x004fe80000100800 */
[----:B------:R-:W2:Y:S04]  /*71c0*/  LDL.64 R202, [R1+0x7b0] ;  /* 0x0007b00001ca7983 */ /* 0x000ea80000100a00 */
[----:B------:R-:W3:Y:S04]  /*71d0*/  LDL.64 R198, [R1+0x7a8] ;  /* 0x0007a80001c67983 */ /* 0x000ee80000100a00 */
[----:B------:R0:W-:Y:S04]  /*71e0*/  STL [R1+0x20], R4 ;  /* 0x0000200401007387 */ /* 0x0001e80000100800 */
[----:B------:R-:W2:Y:S04]  /*71f0*/  LDL.64 R196, [R1+0x7a0] ;  /* 0x0007a00001c47983 */ /* 0x000ea80000100a00 */
[----:B------:R1:W-:Y:S04]  /*7200*/  STL [R1+0x1c], R12 ;  /* 0x00001c0c01007387 */ /* 0x0003e80000100800 */
[----:B0-----:R-:W3:Y:S04]  /*7210*/  LDG.E.U16 R4, desc[UR4][R22.64] ;  /* 0x0000000416047981 */ /* 0x001ee8000c1e1500 */
[----:B-1----:R0:W2:Y:S01]  /*7220*/  LDG.E.U16 R12, desc[UR4][R18.64] ;  /* 0x00000004120c7981 */ /* 0x0020a2000c1e1500 */
[----:B----4-:R-:W-:-:S04]  /*7230*/  IMAD.WIDE R152, R6, 0x2, R184 ;  /* 0x0000000206987825 */ /* 0x010fc800078e02b8 */
[----:B------:R-:W-:-:S04]  /*7240*/  IMAD.WIDE R20, R6, 0x2, R190 ;  /* 0x0000000206147825 */ /* 0x000fc800078e02be */
[C---:B0-----:R-:W-:Y:S01]  /*7250*/  IMAD.WIDE R18, R6.reuse, 0x2, R8 ;  /* 0x0000000206127825 */ /* 0x041fe200078e0208 */
[----:B---3--:R-:W-:Y:S04]  /*7260*/  STL [R1+0x96c], R4 ;  /* 0x00096c0401007387 */ /* 0x008fe80000100800 */
[----:B--2---:R-:W-:Y:S04]  /*7270*/  STL [R1+0x974], R12 ;  /* 0x0009740c01007387 */ /* 0x004fe80000100800 */
[----:B------:R-:W-:Y:S04]  /*7280*/  STL [R1+0x18], R205 ;  /* 0x000018cd01007387 */ /* 0x000fe80000100800 */
[----:B------:R-:W2:Y:S04]  /*7290*/  LDL.64 R184, [R1+0x798] ;  /* 0x0007980001b87983 */ /* 0x000ea80000100a00 */
[----:B------:R0:W-:Y:S01]  /*72a0*/  STL [R1+0x14], R7 ;  /* 0x0000140701007387 */ /* 0x0001e20000100800 */
[----:B------:R-:W-:-:S03]  /*72b0*/  IMAD.WIDE R22, R6, 0x2, R16 ;  /* 0x0000000206167825 */ /* 0x000fc600078e0210 */
[----:B------:R-:W3:Y:S04]  /*72c0*/  LDL.64 R8, [R1+0x790] ;  /* 0x0007900001087983 */ /* 0x000ee80000100a00 */
[----:B------:R1:W-:Y:S04]  /*72d0*/  STL [R1+0x10], R204 ;  /* 0x000010cc01007387 */ /* 0x0003e80000100800 */
[----:B------:R-:W4:Y:S04]  /*72e0*/  LDL.64 R192, [R1+0x788] ;  /* 0x0007880001c07983 */ /* 0x000f280000100a00 */
[----:B------:R-:W-:Y:S04]  /*72f0*/  STL [R1+0xc], R5 ;  /* 0x00000c0501007387 */ /* 0x000fe80000100800 */
[----:B------:R-:W3:Y:S04]  /*7300*/  LDL.64 R190, [R1+0x780] ;  /* 0x0007800001be7983 */ /* 0x000ee80000100a00 */
[----:B0-----:R0:W4:Y:S04]  /*7310*/  LDG.E.U16 R7, desc[UR4][R20.64] ;  /* 0x0000000414077981 */ /* 0x001128000c1e1500 */
[----:B------:R1:W4:Y:S04]  /*7320*/  LDG.E.U16 R17, desc[UR4][R18.64] ;  /* 0x0000000412117981 */ /* 0x000328000c1e1500 */
[----:B------:R1:W4:Y:S01]  /*7330*/  LDG.E.U16 R12, desc[UR4][R22.64] ;  /* 0x00000004160c7981 */ /* 0x000322000c1e1500 */
[----:B0-----:R-:W-:-:S03]  /*7340*/  IMAD.WIDE R20, R6, 0x2, R10 ;  /* 0x0000000206147825 */ /* 0x001fc600078e020a */
[----:B------:R0:W4:Y:S01]  /*7350*/  LDG.E.U16 R11, desc[UR4][R152.64] ;  /* 0x00000004980b7981 */ /* 0x000122000c1e1500 */
[----:B-1----:R-:W-:-:S03]  /*7360*/  IMAD.WIDE R18, R6, 0x2, R14 ;  /* 0x0000000206127825 */ /* 0x002fc600078e020e */
[----:B------:R1:W-:Y:S01]  /*7370*/  STL [R1+0x8], R2 ;  /* 0x0000080201007387 */ /* 0x0003e20000100800 */
[----:B------:R-:W-:-:S03]  /*7380*/  IMAD.WIDE R22, R6, 0x2, R188 ;  /* 0x0000000206167825 */ /* 0x000fc600078e02bc */
[----:B------:R-:W4:Y:S01]  /*7390*/  LDL.64 R188, [R1+0x768] ;  /* 0x0007680001bc7983 */ /* 0x000f220000100a00 */
[----:B0-----:R-:W-:-:S03]  /*73a0*/  IMAD.WIDE R152, R6, 0x2, R200 ;  /* 0x0000000206987825 */ /* 0x001fc600078e02c8 */
[----:B------:R-:W4:Y:S04]  /*73b0*/  LDL.64 R200, [R1+0x778] ;  /* 0x0007780001c87983 */ /* 0x000f280000100a00 */
[----:B------:R0:W4:Y:S04]  /*73c0*/  LDG.E.U16 R4, desc[UR4][R18.64] ;  /* 0x0000000412047981 */ /* 0x000128000c1e1500 */
[----:B------:R2:W4:Y:S04]  /*73d0*/  LDG.E.U16 R16, desc[UR4][R22.64] ;  /* 0x0000000416107981 */ /* 0x000528000c1e1500 */
[----:B------:R1:W4:Y:S01]  /*73e0*/  LDG.E.U16 R14, desc[UR4][R20.64] ;  /* 0x00000004140e7981 */ /* 0x000322000c1e1500 */
[----:B0-----:R-:W-:-:S03]  /*73f0*/  IMAD.WIDE R18, R6, 0x2, R186 ;  /* 0x0000000206127825 */ /* 0x001fc600078e02ba */
[----:B------:R-:W4:Y:S04]  /*7400*/  LDL.64 R186, [R1+0x760] ;  /* 0x0007600001ba7983 */ /* 0x000f280000100a00 */
[----:B------:R0:W4:Y:S04]  /*7410*/  LDG.E.U16 R15, desc[UR4][R152.64] ;  /* 0x00000004980f7981 */ /* 0x000128000c1e1500 */
[----:B------:R-:W4:Y:S04]  /*7420*/  LDL.64 R210, [R1+0x758] ;  /* 0x0007580001d27983 */ /* 0x000f280000100a00 */
[----:B------:R-:W4:Y:S04]  /*7430*/  LDL.64 R208, [R1+0x738] ;  /* 0x0007380001d07983 */ /* 0x000f280000100a00 */
[----:B------:R-:W4:Y:S04]  /*7440*/  LDL.64 R204, [R1+0x718] ;  /* 0x0007180001cc7983 */ /* 0x000f280000100a00 */
[----:B------:R-:W4:Y:S01]  /*7450*/  LDL.64 R206, [R1+0x720] ;  /* 0x0007200001ce7983 */ /* 0x000f220000100a00 */
[----:B--2---:R-:W-:-:S03]  /*7460*/  IMAD.WIDE R22, R6, 0x2, R184 ;  /* 0x0000000206167825 */ /* 0x004fc600078e02b8 */
[----:B------:R2:W4:Y:S04]  /*7470*/  LDG.E.U16 R0, desc[UR4][R18.64] ;  /* 0x0000000412007981 */ /* 0x000528000c1e1500 */
[----:B------:R-:W4:Y:S01]  /*7480*/  LDL.64 R184, [R1+0x740] ;  /* 0x0007400001b87983 */ /* 0x000f220000100a00 */
[----:B-1----:R-:W-:-:S03]  /*7490*/  IMAD.WIDE R20, R6, 0x2, R194 ;  /* 0x0000000206147825 */ /* 0x002fc600078e02c2 */
[----:B------:R-:W4:Y:S01]  /*74a0*/  LDL.64 R194, [R1+0x770] ;  /* 0x0007700001c27983 */ /* 0x000f220000100a00 */
[----:B0-----:R-:W-:-:S03]  /*74b0*/  IMAD.WIDE R152, R6, 0x2, R198 ;  /* 0x0000000206987825 */ /* 0x001fc600078e02c6 */
[----:B------:R0:W4:Y:S01]  /*74c0*/  LDG.E.U16 R3, desc[UR4][R20.64] ;  /* 0x0000000414037981 */ /* 0x000122000c1e1500 */
[----:B--2---:R-:W-:-:S03]  /*74d0*/  IMAD.WIDE R18, R6, 0x2, R196 ;  /* 0x0000000206127825 */ /* 0x004fc600078e02c4 */
[----:B------:R3:W2:Y:S04]  /*74e0*/  LDG.E.U16 R2, desc[UR4][R152.64] ;  /* 0x0000000498027981 */ /* 0x0006a8000c1e1500 */
[----:B------:R-:W2:Y:S01]  /*74f0*/  LDL.64 R198, [R1+0x750] ;  /* 0x0007500001c67983 */ /* 0x000ea20000100a00 */
[----:B0-----:R-:W-:-:S03]  /*7500*/  IMAD.WIDE R20, R6, 0x2, R202 ;  /* 0x0000000206147825 */ /* 0x001fc600078e02ca */
[----:B------:R-:W2:Y:S04]  /*7510*/  LDL.64 R196, [R1+0x748] ;  /* 0x0007480001c47983 */ /* 0x000ea80000100a00 */
[----:B------:R0:W2:Y:S01]  /*7520*/  LDG.E.U16 R10, desc[UR4][R20.64] ;  /* 0x00000004140a7981 */ /* 0x0000a2000c1e1500 */
[----:B---3--:R-:W-:-:S03]  /*7530*/  IMAD.WIDE R152, R6, 0x2, R190 ;  /* 0x0000000206987825 */ /* 0x008fc600078e02be */
[----:B------:R-:W3:Y:S04]  /*7540*/  LDL.64 R190, [R1+0x728] ;  /* 0x0007280001be7983 */ /* 0x000ee80000100a00 */
[----:B------:R-:W3:Y:S01]  /*7550*/  LDG.E.U16 R5, desc[UR4][R22.64] ;  /* 0x0000000416057981 */ /* 0x000ee2000c1e1500 */
[----:B0-----:R-:W-:-:S03]  /*7560*/  IMAD.WIDE R20, R6, 0x2, R8 ;  /* 0x0000000206147825 */ /* 0x001fc600078e0208 */
[----:B------:R4:W3:Y:S04]  /*7570*/  LDG.E.U16 R9, desc[UR4][R18.64] ;  /* 0x0000000412097981 */ /* 0x0008e8000c1e1500 */
[----:B------:R0:W3:Y:S04]  /*7580*/  LDG.E.U16 R8, desc[UR4][R20.64] ;  /* 0x0000000414087981 */ /* 0x0000e8000c1e1500 */
[----:B------:R-:W3:Y:S01]  /*7590*/  LDG.E.U16 R249, desc[UR4][R152.64] ;  /* 0x0000000498f97981 */ /* 0x000ee2000c1e1500 */
[----:B----4-:R-:W-:-:S03]  /*75a0*/  IMAD.WIDE R18, R6, 0x2, R192 ;  /* 0x0000000206127825 */ /* 0x010fc600078e02c0 */
[----:B------:R-:W4:Y:S01]  /*75b0*/  LDL.64 R192, [R1+0x730] ;  /* 0x0007300001c07983 */ /* 0x000f220000100a00 */
[----:B0-----:R-:W-:-:S03]  /*75c0*/  IMAD.WIDE R20, R6, 0x2, R200 ;  /* 0x0000000206147825 */ /* 0x001fc600078e02c8 */
[----:B------:R0:W4:Y:S04]  /*75d0*/  LDG.E.U16 R251, desc[UR4][R18.64] ;  /* 0x0000000412fb7981 */ /* 0x000128000c1e1500 */
[----:B------:R1:W4:Y:S04]  /*75e0*/  LDG.E.U16 R247, desc[UR4][R20.64] ;  /* 0x0000000414f77981 */ /* 0x000328000c1e1500 */
[----:B------:R-:W4:Y:S01]  /*75f0*/  LDL.64 R200, [R1+0x700] ;  /* 0x0007000001c87983 */ /* 0x000f220000100a00 */
[----:B0-----:R-:W-:-:S03]  /*7600*/  IMAD.WIDE R18, R6, 0x2, R188 ;  /* 0x0000000206127825 */ /* 0x001fc600078e02bc */
[----:B------:R-:W4:Y:S01]  /*7610*/  LDL.64 R188, [R1+0x710] ;  /* 0x0007100001bc7983 */ /* 0x000f220000100a00 */
[----:B-1----:R-:W-:-:S03]  /*7620*/  IMAD.WIDE R20, R6, 0x2, R186 ;  /* 0x0000000206147825 */ /* 0x002fc600078e02ba */
[----:B------:R-:W4:Y:S04]  /*7630*/  LDL.64 R186, [R1+0x6f0] ;  /* 0x0006f00001ba7983 */ /* 0x000f280000100a00 */
[----:B------:R0:W4:Y:S01]  /*7640*/  LDG.E.U16 R241, desc[UR4][R20.64] ;  /* 0x0000000414f17981 */ /* 0x000122000c1e1500 */
[----:B------:R-:W-:-:S03]  /*7650*/  IMAD.WIDE R152, R6, 0x2, R210 ;  /* 0x0000000206987825 */ /* 0x000fc600078e02d2 */
[----:B------:R2:W4:Y:S04]  /*7660*/  LDG.E.U16 R243, desc[UR4][R18.64] ;  /* 0x0000000412f37981 */ /* 0x000528000c1e1500 */
[----:B------:R-:W4:Y:S04]  /*7670*/  LDG.E.U16 R239, desc[UR4][R152.64] ;  /* 0x0000000498ef7981 */ /* 0x000f28000c1e1500 */
[----:B------:R-:W4:Y:S01]  /*7680*/  LDL.64 R202, [R1+0x708] ;  /* 0x0007080001ca7983 */ /* 0x000f220000100a00 */
[----:B0-----:R-:W-:-:S03]  /*7690*/  IMAD.WIDE R20, R6, 0x2, R184 ;  /* 0x0000000206147825 */ /* 0x001fc600078e02b8 */
[----:B------:R-:W4:Y:S01]  /*76a0*/  LDL.64 R184, [R1+0x6d8] ;  /* 0x0006d80001b87983 */ /* 0x000f220000100a00 */
[----:B------:R-:W-:-:S03]  /*76b0*/  IMAD.WIDE R22, R6, 0x2, R194 ;  /* 0x0000000206167825 */ /* 0x000fc600078e02c2 */
[----:B------:R3:W4:Y:S04]  /*76c0*/  LDG.E.U16 R233, desc[UR4][R20.64] ;  /* 0x0000000414e97981 */ /* 0x000728000c1e1500 */
[----:B------:R-:W4:Y:S04]  /*76d0*/  LDL.64 R194, [R1+0x6f8] ;  /* 0x0006f80001c27983 */ /* 0x000f280000100a00 */
[----:B------:R0:W4:Y:S01]  /*76e0*/  LDG.E.U16 R245, desc[UR4][R22.64] ;  /* 0x0000000416f57981 */ /* 0x000122000c1e1500 */
[----:B--2---:R-:W-:-:S03]  /*76f0*/  IMAD.WIDE R18, R6, 0x2, R198 ;  /* 0x0000000206127825 */ /* 0x004fc600078e02c6 */
[----:B------:R-:W2:Y:S04]  /*7700*/  LDL.64 R198, [R1+0x6e8] ;  /* 0x0006e80001c67983 */ /* 0x000ea80000100a00 */
[----:B------:R1:W2:Y:S01]  /*7710*/  LDG.E.U16 R237, desc[UR4][R18.64] ;  /* 0x0000000412ed7981 */ /* 0x0002a2000c1e1500 */
[----:B---3--:R-:W-:-:S03]  /*7720*/  IMAD.WIDE R20, R6, 0x2, R190 ;  /* 0x0000000206147825 */ /* 0x008fc600078e02be */
[----:B------:R-:W3:Y:S04]  /*7730*/  LDL.64 R190, [R1+0x6c8] ;  /* 0x0006c80001be7983 */ /* 0x000ee80000100a00 */
[----:B------:R1:W3:Y:S01]  /*7740*/  LDG.E.U16 R229, desc[UR4][R20.64] ;  /* 0x0000000414e57981 */ /* 0x0002e2000c1e1500 */
[----:B0-----:R-:W-:-:S03]  /*7750*/  IMAD.WIDE R22, R6, 0x2, R196 ;  /* 0x0000000206167825 */ /* 0x001fc600078e02c4 */
[----:B------:R-:W3:Y:S01]  /*7760*/  LDL.64 R196, [R1+0x6e0] ;  /* 0x0006e00001c47983 */ /* 0x000ee20000100a00 */
[----:B----4-:R-:W-:-:S03]  /*7770*/  IMAD.WIDE R152, R6, 0x2, R192 ;  /* 0x0000000206987825 */ /* 0x010fc600078e02c0 */
[----:B------:R-:W4:Y:S04]  /*7780*/  LDG.E.U16 R235, desc[UR4][R22.64] ;  /* 0x0000000416eb7981 */ /* 0x000f28000c1e1500 */
[----:B------:R-:W3:Y:S01]  /*7790*/  LDL.64 R192, [R1+0x6d0] ;  /* 0x0006d00001c07983 */ /* 0x000ee20000100a00 */
[----:B-1----:R-:W-:-:S03]  /*77a0*/  IMAD.WIDE R18, R6, 0x2, R208 ;  /* 0x0000000206127825 */ /* 0x002fc600078e02d0 */
[----:B------:R-:W4:Y:S04]  /*77b0*/  LDG.E.U16 R230, desc[UR4][R152.64] ;  /* 0x0000000498e67981 */ /* 0x000f28000c1e1500 */
[----:B------:R-:W4:Y:S01]  /*77c0*/  LDG.E.U16 R231, desc[UR4][R18.64] ;  /* 0x0000000412e77981 */ /* 0x000f22000c1e1500 */
[----:B------:R-:W-:-:S03]  /*77d0*/  IMAD.WIDE R20, R6, 0x2, R188 ;  /* 0x0000000206147825 */ /* 0x000fc600078e02bc */
[----:B------:R-:W4:Y:S04]  /*77e0*/  LDL.64 R188, [R1+0x6c0] ;  /* 0x0006c00001bc7983 */ /* 0x000f280000100a00 */
[----:B------:R0:W4:Y:S02]  /*77f0*/  LDG.E.U16 R226, desc[UR4][R20.64] ;  /* 0x0000000414e27981 */ /* 0x000124000c1e1500 */
[C---:B0-----:R-:W-:Y:S02]  /*7800*/  IMAD.WIDE R20, R6.reuse, 0x2, R186 ;  /* 0x0000000206147825 */ /* 0x041fe400078e02ba */
[----:B------:R-:W4:Y:S04]  /*7810*/  LDL.64 R186, [R1+0x6b0] ;  /* 0x0006b00001ba7983 */ /* 0x000f280000100a00 */
[----:B------:R0:W4:Y:S02]  /*7820*/  LDG.E.U16 R221, desc[UR4][R20.64] ;  /* 0x0000000414dd7981 */ /* 0x000124000c1e1500 */
[----:B0-----:R-:W-:-:S02]  /*7830*/  IMAD.WIDE R20, R6, 0x2, R184 ;  /* 0x0000000206147825 */ /* 0x001fc400078e02b8 */
[----:B------:R-:W4:Y:S02]  /*7840*/  LDL.64 R184, [R1+0x6a0] ;  /* 0x0006a00001b87983 */ /* 0x000f240000100a00 */
[C---:B------:R-:W-:Y:S02]  /*7850*/  IMAD.WIDE R18, R6.reuse, 0x2, R204 ;  /* 0x0000000206127825 */ /* 0x040fe400078e02cc */
[----:B------:R-:W4:Y:S02]  /*7860*/  LDG.E.U16 R215, desc[UR4][R20.64] ;  /* 0x0000000414d77981 */ /* 0x000f24000c1e1500 */
[C---:B------:R-:W-:Y:S02]  /*7870*/  IMAD.WIDE R22, R6.reuse, 0x2, R206 ;  /* 0x0000000206167825 */ /* 0x040fe400078e02ce */
[----:B------:R0:W4:Y:S04]  /*7880*/  LDG.E.U16 R227, desc[UR4][R18.64] ;  /* 0x0000000412e37981 */ /* 0x000128000c1e1500 */
[----:B------:R1:W4:Y:S01]  /*7890*/  LDG.E.U16 R228, desc[UR4][R22.64] ;  /* 0x0000000416e47981 */ /* 0x000322000c1e1500 */
[----:B0-----:R-:W-:-:S04]  /*78a0*/  IMAD.WIDE R18, R6, 0x2, R200 ;  /* 0x0000000206127825 */ /* 0x001fc800078e02c8 */
[C---:B-1----:R-:W-:Y:S01]  /*78b0*/  IMAD.WIDE R22, R6.reuse, 0x2, R194 ;  /* 0x0000000206167825 */ /* 0x042fe200078e02c2 */
[----:B------:R2:W4:Y:S04]  /*78c0*/  LDG.E.U16 R224, desc[UR4][R18.64] ;  /* 0x0000000412e07981 */ /* 0x000528000c1e1500 */
[----:B------:R-:W4:Y:S01]  /*78d0*/  LDL.64 R194, [R1+0x6b8] ;  /* 0x0006b80001c27983 */ /* 0x000f220000100a00 */
[----:B------:R-:W-:-:S03]  /*78e0*/  IMAD.WIDE R152, R6, 0x2, R202 ;  /* 0x0000000206987825 */ /* 0x000fc600078e02ca */
[----:B------:R3:W4:Y:S01]  /*78f0*/  LDG.E.U16 R223, desc[UR4][R22.64] ;  /* 0x0000000416df7981 */ /* 0x000722000c1e1500 */
[----:B--2---:R-:W-:-:S03]  /*7900*/  IMAD.WIDE R18, R6, 0x2, R198 ;  /* 0x0000000206127825 */ /* 0x004fc600078e02c6 */
[----:B------:R-:W2:Y:S04]  /*7910*/  LDG.E.U16 R225, desc[UR4][R152.64] ;  /* 0x0000000498e17981 */ /* 0x000ea8000c1e1500 */
[----:B------:R0:W2:Y:S01]  /*7920*/  LDG.E.U16 R219, desc[UR4][R18.64] ;  /* 0x0000000412db7981 */ /* 0x0000a2000c1e1500 */
[----:B---3--:R-:W-:-:S03]  /*7930*/  IMAD.WIDE R22, R6, 0x2, R192 ;  /* 0x0000000206167825 */ /* 0x008fc600078e02c0 */
[----:B------:R-:W3:Y:S01]  /*7940*/  LDL.64 R192, [R1+0x698] ;  /* 0x0006980001c07983 */ /* 0x000ee20000100a00 */
[----:B0-----:R-:W-:-:S03]  /*7950*/  IMAD.WIDE R18, R6, 0x2, R190 ;  /* 0x0000000206127825 */ /* 0x001fc600078e02be */
[----:B------:R-:W2:Y:S01]  /*7960*/  LDL.64 R190, [R1+0x690] ;  /* 0x0006900001be7983 */ /* 0x000ea20000100a00 */
[----:B------:R-:W-:-:S03]  /*7970*/  IMAD.WIDE R152, R6, 0x2, R196 ;  /* 0x0000000206987825 */ /* 0x000fc600078e02c4 */
[----:B------:R-:W2:Y:S01]  /*7980*/  LDL.64 R196, [R1+0x6a8] ;  /* 0x0006a80001c47983 */ /* 0x000ea20000100a00 */
[----:B----4-:R-:W-:-:S03]  /*7990*/  IMAD.WIDE R20, R6, 0x2, R188 ;  /* 0x0000000206147825 */ /* 0x010fc600078e02bc */
[----:B------:R0:W4:Y:S04]  /*79a0*/  LDG.E.U16 R211, desc[UR4][R18.64] ;  /* 0x0000000412d37981 */ /* 0x000128000c1e1500 */
[----:B------:R-:W4:Y:S04]  /*79b0*/  LDL.64 R188, [R1+0x688] ;  /* 0x0006880001bc7983 */ /* 0x000f280000100a00 */
[----:B------:R1:W4:Y:S04]  /*79c0*/  LDG.E.U16 R209, desc[UR4][R20.64] ;  /* 0x0000000414d17981 */ /* 0x000328000c1e1500 */
[----:B------:R1:W4:Y:S01]  /*79d0*/  LDG.E.U16 R217, desc[UR4][R152.64] ;  /* 0x0000000498d97981 */ /* 0x000322000c1e1500 */
[----:B0-----:R-:W-:-:S03]  /*79e0*/  IMAD.WIDE R18, R6, 0x2, R186 ;  /* 0x0000000206127825 */ /* 0x001fc600078e02ba */
[----:B------:R-:W4:Y:S04]  /*79f0*/  LDG.E.U16 R213, desc[UR4][R22.64] ;  /* 0x0000000416d57981 */ /* 0x000f28000c1e1500 */
[----:B------:R-:W4:Y:S04]  /*7a00*/  LDL.64 R186, [R1+0x678] ;  /* 0x0006780001ba7983 */ /* 0x000f280000100a00 */
[----:B------:R3:W4:Y:S01]  /*7a10*/  LDG.E.U16 R205, desc[UR4][R18.64] ;  /* 0x0000000412cd7981 */ /* 0x000722000c1e1500 */
[----:B-1----:R-:W-:-:S03]  /*7a20*/  IMAD.WIDE R20, R6, 0x2, R184 ;  /* 0x0000000206147825 */ /* 0x002fc600078e02b8 */
[----:B------:R-:W4:Y:S04]  /*7a30*/  LDL.64 R184, [R1+0x670] ;  /* 0x0006700001b87983 */ /* 0x000f280000100a00 */
[----:B------:R-:W4:Y:S01]  /*7a40*/  LDG.E.U16 R201, desc[UR4][R20.64] ;  /* 0x0000000414c97981 */ /* 0x000f22000c1e1500 */
[----:B------:R-:W-:-:S03]  /*7a50*/  IMAD.WIDE R152, R6, 0x2, R194 ;  /* 0x0000000206987825 */ /* 0x000fc600078e02c2 */
[----:B------:R-:W4:Y:S04]  /*7a60*/  LDL.64 R194, [R1+0x680] ;  /* 0x0006800001c27983 */ /* 0x000f280000100a00 */
[----:B------:R2:W4:Y:S01]  /*7a70*/  LDG.E.U16 R207, desc[UR4][R152.64] ;  /* 0x0000000498cf7981 */ /* 0x000522000c1e1500 */
[----:B---3--:R-:W-:-:S03]  /*7a80*/  IMAD.WIDE R18, R6, 0x2, R192 ;  /* 0x0000000206127825 */ /* 0x008fc600078e02c0 */
[----:B------:R-:W3:Y:S01]  /*7a90*/  LDL.64 R192, [R1+0x660] ;  /* 0x0006600001c07983 */ /* 0x000ee20000100a00 */
[----:B--2---:R-:W-:-:S03]  /*7aa0*/  IMAD.WIDE R152, R6, 0x2, R190 ;  /* 0x0000000206987825 */ /* 0x004fc600078e02be */
[----:B------:R-:W2:Y:S01]  /*7ab0*/  LDL.64 R190, [R1+0x658] ;  /* 0x0006580001be7983 */ /* 0x000ea20000100a00 */
[----:B------:R-:W-:-:S03]  /*7ac0*/  IMAD.WIDE R22, R6, 0x2, R196 ;  /* 0x0000000206167825 */ /* 0x000fc600078e02c4 */
[----:B------:R-:W2:Y:S04]  /*7ad0*/  LDL.64 R196, [R1+0x668] ;  /* 0x0006680001c47983 */ /* 0x000ea80000100a00 */
[----:B------:R0:W2:Y:S01]  /*7ae0*/  LDG.E.U16 R163, desc[UR4][R18.64] ;  /* 0x0000000412a37981 */ /* 0x0000a2000c1e1500 */
[----:B----4-:R-:W-:-:S03]  /*7af0*/  IMAD.WIDE R20, R6, 0x2, R188 ;  /* 0x0000000206147825 */ /* 0x010fc600078e02bc */
[----:B------:R-:W4:Y:S04]  /*7b00*/  LDL.64 R188, [R1+0x650] ;  /* 0x0006500001bc7983 */ /* 0x000f280000100a00 */
[----:B------:R1:W4:Y:S04]  /*7b10*/  LDG.E.U16 R157, desc[UR4][R20.64] ;  /* 0x00000004149d7981 */ /* 0x000328000c1e1500 */
[----:B------:R1:W4:Y:S04]  /*7b20*/  LDG.E.U16 R203, desc[UR4][R22.64] ;  /* 0x0000000416cb7981 */ /* 0x000328000c1e1500 */
[----:B------:R-:W4:Y:S01]  /*7b30*/  LDG.E.U16 R162, desc[UR4][R152.64] ;  /* 0x0000000498a27981 */ /* 0x000f22000c1e1500 */
[----:B0-----:R-:W-:-:S03]  /*7b40*/  IMAD.WIDE R18, R6, 0x2, R186 ;  /* 0x0000000206127825 */ /* 0x001fc600078e02ba */
[----:B------:R-:W4:Y:S01]  /*7b50*/  LDL.64 R186, [R1+0x648] ;  /* 0x0006480001ba7983 */ /* 0x000f220000100a00 */
[----:B-1----:R-:W-:-:S03]  /*7b60*/  IMAD.WIDE R20, R6, 0x2, R184 ;  /* 0x0000000206147825 */ /* 0x002fc600078e02b8 */
[----:B------:R-:W4:Y:S01]  /*7b70*/  LDL.64 R184, [R1+0x638] ;  /* 0x0006380001b87983 */ /* 0x000f220000100a00 */
[----:B------:R-:W-:-:S03]  /*7b80*/  IMAD.WIDE R22, R6, 0x2, R194 ;  /* 0x0000000206167825 */ /* 0x000fc600078e02c2 */
[----:B------:R-:W4:Y:S04]  /*7b90*/  LDL.64 R194, [R1+0x640] ;  /* 0x0006400001c27983 */ /* 0x000f280000100a00 */
[----:B------:R-:W4:Y:S04]  /*7ba0*/  LDG.E.U16 R156, desc[UR4][R22.64] ;  /* 0x00000004169c7981 */ /* 0x000f28000c1e1500 */
[----:B------:R3:W4:Y:S04]  /*7bb0*/  LDG.E.U16 R23, desc[UR4][R18.64] ;  /* 0x0000000412177981 */ /* 0x000728000c1e1500 */
[----:B------:R4:W4:Y:S01]  /*7bc0*/  LDG.E.U16 R22, desc[UR4][R20.64] ;  /* 0x0000000414167981 */ /* 0x000922000c1e1500 */
[----:B---3--:R-:W-:-:S03]  /*7bd0*/  IMAD.WIDE R18, R6, 0x2, R192 ;  /* 0x0000000206127825 */ /* 0x008fc600078e02c0 */
[----:B------:R-:W3:Y:S01]  /*7be0*/  LDL.64 R192, [R1+0x628] ;  /* 0x0006280001c07983 */ /* 0x000ee20000100a00 */
[----:B--2---:R-:W-:-:S03]  /*7bf0*/  IMAD.WIDE R152, R6, 0x2, R190 ;  /* 0x0000000206987825 */ /* 0x004fc600078e02be */
[----:B------:R-:W2:Y:S01]  /*7c00*/  LDL.64 R190, [R1+0x620] ;  /* 0x0006200001be7983 */ /* 0x000ea20000100a00 */
[----:B------:R-:W-:-:S03]  /*7c10*/  IMAD.WIDE R198, R6, 0x2, R196 ;  /* 0x0000000206c67825 */ /* 0x000fc600078e02c4 */
[----:B------:R-:W2:Y:S01]  /*7c20*/  LDL.64 R196, [R1+0x630] ;  /* 0x0006300001c47983 */ /* 0x000ea20000100a00 */
[----:B----4-:R-:W-:-:S03]  /*7c30*/  IMAD.WIDE R20, R6, 0x2, R188 ;  /* 0x0000000206147825 */ /* 0x010fc600078e02bc */
[----:B------:R0:W4:Y:S04]  /*7c40*/  LDG.E.U16 R183, desc[UR4][R18.64] ;  /* 0x0000000412b77981 */ /* 0x000128000c1e1500 */
[----:B------:R-:W4:Y:S04]  /*7c50*/  LDL.64 R188, [R1+0x618] ;  /* 0x0006180001bc7983 */ /* 0x000f280000100a00 */
[----:B------:R-:W4:Y:S04]  /*7c60*/  LDG.E.U16 R178, desc[UR4][R20.64] ;  /* 0x0000000414b27981 */ /* 0x000f28000c1e1500 */
[----:B------:R-:W4:Y:S01]  /*7c70*/  LDG.E.U16 R179, desc[UR4][R152.64] ;  /* 0x0000000498b37981 */ /* 0x000f22000c1e1500 */
[----:B0-----:R-:W-:-:S03]  /*7c80*/  IMAD.WIDE R18, R6, 0x2, R186 ;  /* 0x0000000206127825 */ /* 0x001fc600078e02ba */
[----:B------:R0:W4:Y:S04]  /*7c90*/  LDG.E.U16 R198, desc[UR4][R198.64] ;  /* 0x00000004c6c67981 */ /* 0x000128000c1e1500 */
[----:B------:R-:W4:Y:S04]  /*7ca0*/  LDL.64 R186, [R1+0x610] ;  /* 0x0006100001ba7983 */ /* 0x000f280000100a00 */
[----:B------:R3:W4:Y:S01]  /*7cb0*/  LDG.E.U16 R175, desc[UR4][R18.64] ;  /* 0x0000000412af7981 */ /* 0x000722000c1e1500 */
[----:B0-----:R-:W0:Y:S01]  /*7cc0*/  LDC R199, c[0x0][0x254] ;  /* 0x00009500ffc77b82 */ /* 0x001e220000000800 */
[----:B------:R-:W-:-:S02]  /*7cd0*/  IMAD.WIDE R20, R6, 0x2, R184 ;  /* 0x0000000206147825 */ /* 0x000fc400078e02b8 */
[----:B------:R-:W4:Y:S04]  /*7ce0*/  LDL.64 R184, [R1+0x600] ;  /* 0x0006000001b87983 */ /* 0x000f280000100a00 */
[----:B------:R2:W4:Y:S01]  /*7cf0*/  LDG.E.U16 R171, desc[UR4][R20.64] ;  /* 0x0000000414ab7981 */ /* 0x000522000c1e1500 */
        /* <DEDUP_REMOVED lines=11> */
[----:B------:R4:W2:Y:S04]  /*7db0*/  LDG.E.U16 R166, desc[UR4][R20.64] ;  /* 0x0000000414a67981 */ /* 0x0008a8000c1e1500 */
[----:B------:R-:W2:Y:S04]  /*7dc0*/  LDL.64 R188, [R1+0x5e0] ;  /* 0x0005e00001bc7983 */ /* 0x000ea80000100a00 */
[----:B------:R0:W2:Y:S04]  /*7dd0*/  LDG.E.U16 R170, desc[UR4][R152.64] ;  /* 0x0000000498aa7981 */ /* 0x0000a8000c1e1500 */
[----:B------:R-:W2:Y:S01]  /*7de0*/  LDG.E.U16 R161, desc[UR4][R154.64] ;  /* 0x000000049aa17981 */ /* 0x000ea2000c1e1500 */
[----:B-1----:R-:W-:-:S03]  /*7df0*/  IMAD.WIDE R18, R6, 0x2, R186 ;  /* 0x0000000206127825 */ /* 0x002fc600078e02ba */
[----:B------:R-:W2:Y:S04]  /*7e00*/  LDL.64 R186, [R1+0x5d8] ;  /* 0x0005d80001ba7983 */ /* 0x000ea80000100a00 */
[----:B------:R3:W2:Y:S01]  /*7e10*/  LDG.E.U16 R160, desc[UR4][R18.64] ;  /* 0x0000000412a07981 */ /* 0x0006a2000c1e1500 */
[----:B----4-:R-:W-:-:S03]  /*7e20*/  IMAD.WIDE R20, R6, 0x2, R184 ;  /* 0x0000000206147825 */ /* 0x010fc600078e02b8 */
[----:B------:R-:W4:Y:S04]  /*7e30*/  LDL.64 R184, [R1+0x5d0] ;  /* 0x0005d00001b87983 */ /* 0x000f280000100a00 */
[----:B------:R-:W4:Y:S01]  /*7e40*/  LDG.E.U16 R154, desc[UR4][R20.64] ;  /* 0x00000004149a7981 */ /* 0x000f22000c1e1500 */
[----:B0-----:R-:W-:-:S03]  /*7e50*/  IMAD.WIDE R152, R6, 0x2, R194 ;  /* 0x0000000206987825 */ /* 0x001fc600078e02c2 */
        /* <DEDUP_REMOVED lines=8> */
[----:B------:R0:W2:Y:S04]  /*7ee0*/  LDG.E.U16 R21, desc[UR4][R18.64] ;  /* 0x0000000412157981 */ /* 0x0000a8000c1e1500 */
[----:B------:R4:W2:Y:S01]  /*7ef0*/  LDG.E.U16 R182, desc[UR4][R152.64] ;  /* 0x0000000498b67981 */ /* 0x0008a2000c1e1500 */
[----:B------:R-:W-:-:S03]  /*7f00*/  IMAD.WIDE R158, R6, 0x2, R188 ;  /* 0x00000002069e7825 */ /* 0x000fc600078e02bc */
[----:B------:R-:W2:Y:S04]  /*7f10*/  LDL.64 R188, [R1+0x5b0] ;  /* 0x0005b00001bc7983 */ /* 0x000ea80000100a00 */
[----:B------:R1:W2:Y:S04]  /*7f20*/  LDG.E.U16 R181, desc[UR4][R158.64] ;  /* 0x000000049eb57981 */ /* 0x0002a8000c1e1500 */
[----:B------:R-:W2:Y:S01]  /*7f30*/  LDG.E.U16 R20, desc[UR4][R164.64] ;  /* 0x00000004a4147981 */ /* 0x000ea2000c1e1500 */
[----:B0-----:R-:W-:-:S03]  /*7f40*/  IMAD.WIDE R18, R6, 0x2, R186 ;  /* 0x0000000206127825 */ /* 0x001fc600078e02ba */
[----:B------:R-:W2:Y:S04]  /*7f50*/  LDL.64 R186, [R1+0x5a0] ;  /* 0x0005a00001ba7983 */ /* 0x000ea80000100a00 */
[----:B------:R3:W2:Y:S01]  /*7f60*/  LDG.E.U16 R177, desc[UR4][R18.64] ;  /* 0x0000000412b17981 */ /* 0x0006a2000c1e1500 */
[----:B----4-:R-:W-:-:S03]  /*7f70*/  IMAD.WIDE R152, R6, 0x2, R184 ;  /* 0x0000000206987825 */ /* 0x010fc600078e02b8 */
[----:B------:R-:W4:Y:S04]  /*7f80*/  LDL.64 R184, [R1+0x598] ;  /* 0x0005980001b87983 */ /* 0x000f280000100a00 */
[----:B------:R2:W4:Y:S01]  /*7f90*/  LDG.E.U16 R176, desc[UR4][R152.64] ;  /* 0x0000000498b07981 */ /* 0x000522000c1e1500 */
[----:B-1----:R-:W-:-:S03]  /*7fa0*/  IMAD.WIDE R158, R6, 0x2, R194 ;  /* 0x00000002069e7825 */ /* 0x002fc600078e02c2 */
[----:B------:R-:W4:Y:S04]  /*7fb0*/  LDL.64 R194, [R1+0x588] ;  /* 0x0005880001c27983 */ /* 0x000f280000100a00 */
[----:B------:R-:W4:Y:S01]  /*7fc0*/  LDG.E.U16 R173, desc[UR4][R158.64] ;  /* 0x000000049ead7981 */ /* 0x000f22000c1e1500 */
[----:B---3--:R-:W-:-:S03]  /*7fd0*/  IMAD.WIDE R18, R6, 0x2, R192 ;  /* 0x0000000206127825 */ /* 0x008fc600078e02c0 */
[----:B------:R-:W3:Y:S01]  /*7fe0*/  LDL.64 R192, [R1+0x578] ;  /* 0x0005780001c07983 */ /* 0x000ee20000100a00 */
[----:B--2---:R-:W-:-:S03]  /*7ff0*/  IMAD.WIDE R152, R6, 0x2, R190 ;  /* 0x0000000206987825 */ /* 0x004fc600078e02be */
[----:B------:R0:W2:Y:S04]  /*8000*/  LDG.E.U16 R172, desc[UR4][R18.64] ;  /* 0x0000000412ac7981 */ /* 0x0000a8000c1e1500 */
[----:B------:R-:W3:Y:S04]  /*8010*/  LDL.64 R190, [R1+0x580] ;  /* 0x0005800001be7983 */ /* 0x000ee80000100a00 */
[----:B------:R4:W2:Y:S01]  /*8020*/  LDG.E.U16 R169, desc[UR4][R152.64] ;  /* 0x0000000498a97981 */ /* 0x0008a2000c1e1500 */
[----:B0-----:R-:W-:-:S03]  /*8030*/  IMAD.WIDE R18, R6, 0x2, R196 ;  /* 0x0000000206127825 */ /* 0x001fc600078e02c4 */
[----:B------:R-:W2:Y:S01]  /*8040*/  LDL.64 R196, [R1+0x568] ;  /* 0x0005680001c47983 */ /* 0x000ea20000100a00 */
[----:B------:R-:W-:-:S03]  /*8050*/  IMAD.WIDE R164, R6, 0x2, R188 ;  /* 0x0000000206a47825 */ /* 0x000fc600078e02bc */
[----:B------:R-:W2:Y:S04]  /*8060*/  LDL.64 R188, [R1+0x570] ;  /* 0x0005700001bc7983 */ /* 0x000ea80000100a00 */
[----:B------:R-:W2:Y:S01]  /*8070*/  LDG.E.U16 R168, desc[UR4][R164.64] ;  /* 0x00000004a4a87981 */ /* 0x000ea2000c1e1500 */
[----:B------:R-:W-:-:S03]  /*8080*/  IMAD.WIDE R158, R6, 0x2, R186 ;  /* 0x00000002069e7825 */ /* 0x000fc600078e02ba */
[----:B------:R-:W2:Y:S04]  /*8090*/  LDL.LU.64 R186, [R1+0x980] ;  /* 0x0009800001ba7983 */ /* 0x000ea80000300a00 */
[----:B------:R-:W2:Y:S04]  /*80a0*/  LDG.E.U16 R165, desc[UR4][R18.64] ;  /* 0x0000000412a57981 */ /* 0x000ea8000c1e1500 */
[----:B------:R-:W2:Y:S01]  /*80b0*/  LDG.E.U16 R164, desc[UR4][R158.64] ;  /* 0x000000049ea47981 */ /* 0x000ea2000c1e1500 */
[----:B----4-:R-:W-:-:S03]  /*80c0*/  IMAD.WIDE R152, R6, 0x2, R184 ;  /* 0x0000000206987825 */ /* 0x010fc600078e02b8 */
[----:B------:R-:W4:Y:S04]  /*80d0*/  LDL.LU.64 R184, [R1+0x978] ;  /* 0x0009780001b87983 */ /* 0x000f280000300a00 */
[----:B------:R-:W4:Y:S04]  /*80e0*/  LDL.64 R18, [R1+0x590] ;  /* 0x0005900001127983 */ /* 0x000f280000100a00 */
[----:B------:R0:W4:Y:S02]  /*80f0*/  LDG.E.U16 R159, desc[UR4][R152.64] ;  /* 0x00000004989f7981 */ /* 0x000124000c1e1500 */
[----:B0-----:R-:W-:-:S02]  /*8100*/  IMAD.WIDE R152, R6, 0x2, R194 ;  /* 0x0000000206987825 */ /* 0x001fc400078e02c2 */
[----:B------:R-:W4:Y:S04]  /*8110*/  LDL.64 R194, [R1+0x4e0] ;  /* 0x0004e00001c27983 */ /* 0x000f280000100a00 */
[----:B------:R-:W4:Y:S01]  /*8120*/  LDG.E.U16 R153, desc[UR4][R152.64] ;  /* 0x0000000498997981 */ /* 0x000f22000c1e1500 */
[----:B---3--:R-:W-:-:S05]  /*8130*/  IMAD.WIDE R190, R6, 0x2, R190 ;  /* 0x0000000206be7825 */ /* 0x008fca00078e02be */
[----:B------:R2:W3:Y:S02]  /*8140*/  LDG.E.U16 R152, desc[UR4][R190.64] ;  /* 0x00000004be987981 */ /* 0x0004e4000c1e1500 */
[----:B--2---:R-:W-:-:S04]  /*8150*/  IMAD.WIDE R190, R6, 0x2, R196 ;  /* 0x0000000206be7825 */ /* 0x004fc800078e02c4 */
[----:B------:R-:W-:Y:S01]  /*8160*/  IMAD.WIDE R188, R6, 0x2, R188 ;  /* 0x0000000206bc7825 */ /* 0x000fe200078e02bc */
[----:B------:R-:W2:Y:S03]  /*8170*/  LDG.E.U16 R180, desc[UR4][R190.64] ;  /* 0x00000004beb47981 */ /* 0x000ea6000c1e1500 */
[----:B----4-:R-:W-:-:S04]  /*8180*/  IMAD.WIDE R196, R199, 0x2, R184 ;  /* 0x00000002c7c47825 */ /* 0x010fc800078e02b8 */
[----:B------:R-:W-:-:S05]  /*8190*/  IMAD.WIDE R18, R6, 0x2, R18 ;  /* 0x0000000206127825 */ /* 0x000fca00078e0212 */
[----:B------:R0:W4:Y:S01]  /*81a0*/  LDG.E.U16 R158, desc[UR4][R18.64] ;  /* 0x00000004129e7981 */ /* 0x000122000c1e1500 */
[----:B------:R-:W-:-:S05]  /*81b0*/  IMAD.WIDE R196, R6, 0x2, R196 ;  /* 0x0000000206c47825 */ /* 0x000fca00078e02c4 */
[----:B------:R-:W3:Y:S01]  /*81c0*/  LDG.E.U16 R204, desc[UR4][R196.64] ;  /* 0x00000004c4cc7981 */ /* 0x000ee2000c1e1500 */
[----:B0-----:R-:W-:-:S03]  /*81d0*/  IMAD.WIDE R18, R6, 0x2, R192 ;  /* 0x0000000206127825 */ /* 0x001fc600078e02c0 */
[----:B------:R-:W2:Y:S04]  /*81e0*/  LDL.64 R192, [R1+0x4e8] ;  /* 0x0004e80001c07983 */ /* 0x000ea80000100a00 */
[----:B------:R-:W-:Y:S04]  /*81f0*/  STL [R1+0x864], R184 ;  /* 0x000864b801007387 */ /* 0x000fe80000100800 */
[----:B------:R0:W-:Y:S04]  /*8200*/  STL [R1+0x860], R185 ;  /* 0x000860b901007387 */ /* 0x0001e80000100800 */
[----:B------:R-:W4:Y:S04]  /*8210*/  LDG.E.U16 R19, desc[UR4][R18.64] ;  /* 0x0000000412137981 */ /* 0x000f28000c1e1500 */
[----:B0-----:R-:W3:Y:S04]  /*8220*/  LDL.64 R184, [R1+0x560] ;  /* 0x0005600001b87983 */ /* 0x001ee80000100a00 */
[----:B------:R-:W-:Y:S04]  /*8230*/  STL [R1+0x86c], R186 ;  /* 0x00086cba01007387 */ /* 0x000fe80000100800 */
[----:B------:R0:W-:Y:S04]  /*8240*/  STL [R1+0x868], R187 ;  /* 0x000868bb01007387 */ /* 0x0001e80000100800 */
[----:B------:R-:W4:Y:S04]  /*8250*/  LDL.64 R196, [R1+0x558] ;  /* 0x0005580001c47983 */ /* 0x000f280000100a00 */
[----:B------:R1:W3:Y:S02]  /*8260*/  LDG.E.U16 R18, desc[UR4][R188.64] ;  /* 0x00000004bc127981 */ /* 0x0002e4000c1e1500 */
[----:B-1----:R-:W-:-:S02]  /*8270*/  IMAD.WIDE R188, R199, 0x2, R186 ;  /* 0x00000002c7bc7825 */ /* 0x002fc400078e02ba */
[----:B0-----:R-:W3:Y:S02]  /*8280*/  LDL.64 R186, [R1+0x538] ;  /* 0x0005380001ba7983 */ /* 0x001ee40000100a00 */
[----:B------:R-:W-:-:S04]  /*8290*/  IMAD.WIDE R188, R6, 0x2, R188 ;  /* 0x0000000206bc7825 */ /* 0x000fc800078e02bc */
[C---:B------:R-:W-:Y:S01]  /*82a0*/  IMAD.WIDE R194, R6.reuse, 0x2, R194 ;  /* 0x0000000206c27825 */ /* 0x040fe200078e02c2 */
[----:B------:R4:W3:Y:S04]  /*82b0*/  LDG.E.U16 R206, desc[UR4][R188.64] ;  /* 0x00000004bcce7981 */ /* 0x0008e8000c1e1500 */
[----:B------:R0:W3:Y:S04]  /*82c0*/  LDG.E.U16 R202, desc[UR4][R194.64] ;  /* 0x00000004c2ca7981 */ /* 0x0000e8000c1e1500 */
[----:B------:R-:W0:Y:S01]  /*82d0*/  LDL.64 R194, [R1+0x540] ;  /* 0x0005400001c27983 */ /* 0x000e220000100a00 */
[----:B--2---:R-:W-:-:S05]  /*82e0*/  IMAD.WIDE R192, R6, 0x2, R192 ;  /* 0x0000000206c07825 */ /* 0x004fca00078e02c0 */
[----:B------:R1:W2:Y:S04]  /*82f0*/  LDG.E.U16 R200, desc[UR4][R192.64] ;  /* 0x00000004c0c87981 */ /* 0x0002a8000c1e1500 */
[----:B------:R-:W1:Y:S01]  /*8300*/  LDL.64 R192, [R1+0x548] ;  /* 0x0005480001c07983 */ /* 0x000e620000100a00 */
[----:B----4-:R-:W-:-:S05]  /*8310*/  IMAD.WIDE R188, R6, 0x2, R196 ;  /* 0x0000000206bc7825 */ /* 0x010fca00078e02c4 */
[----:B------:R4:W2:Y:S04]  /*8320*/  LDG.E.U16 R208, desc[UR4][R188.64] ;  /* 0x00000004bcd07981 */ /* 0x0008a8000c1e1500 */
[----:B------:R-:W4:Y:S01]  /*8330*/  LDL.64 R188, [R1+0x4d8] ;  /* 0x0004d80001bc7983 */ /* 0x000f220000100a00 */
[----:B---3--:R-:W-:-:S03]  /*8340*/  IMAD.WIDE R190, R6, 0x2, R184 ;  /* 0x0000000206be7825 */ /* 0x008fc600078e02b8 */
[----:B------:R-:W3:Y:S04]  /*8350*/  LDL.64 R184, [R1+0x4d0] ;  /* 0x0004d00001b87983 */ /* 0x000ee80000100a00 */
[----:B------:R4:W2:Y:S04]  /*8360*/  LDG.E.U16 R199, desc[UR4][R190.64] ;  /* 0x00000004bec77981 */ /* 0x0008a8000c1e1500 */
[----:B------:R-:W3:Y:S01]  /*8370*/  LDL.64 R190, [R1+0x550] ;  /* 0x0005500001be7983 */ /* 0x000ee20000100a00 */
[----:B0-----:R-:W-:-:S05]  /*8380*/  IMAD.WIDE R194, R6, 0x2, R194 ;  /* 0x0000000206c27825 */ /* 0x001fca00078e02c2 */
[----:B------:R0:W2:Y:S04]  /*8390*/  LDG.E.U16 R214, desc[UR4][R194.64] ;  /* 0x00000004c2d67981 */ /* 0x0000a8000c1e1500 */
[----:B------:R-:W0:Y:S01]  /*83a0*/  LDL.64 R194, [R1+0x528] ;  /* 0x0005280001c27983 */ /* 0x000e220000100a00 */
[----:B-1----:R-:W-:-:S05]  /*83b0*/  IMAD.WIDE R192, R6, 0x2, R192 ;  /* 0x0000000206c07825 */ /* 0x002fca00078e02c0 */
[----:B------:R-:W2:Y:S04]  /*83c0*/  LDG.E.U16 R212, desc[UR4][R192.64] ;  /* 0x00000004c0d47981 */ /* 0x000ea8000c1e1500 */
[----:B------:R-:W2:Y:S01]  /*83d0*/  LDL.64 R192, [R1+0x530] ;  /* 0x0005300001c07983 */ /* 0x000ea20000100a00 */
[----:B----4-:R-:W-:-:S05]  /*83e0*/  IMAD.WIDE R188, R6, 0x2, R188 ;  /* 0x0000000206bc7825 */ /* 0x010fca00078e02bc */
[----:B------:R-:W4:Y:S04]  /*83f0*/  LDG.E.U16 R218, desc[UR4][R188.64] ;  /* 0x00000004bcda7981 */ /* 0x000f28000c1e1500 */
[----:B------:R-:W4:Y:S01]  /*8400*/  LDL.64 R188, [R1+0x518] ;  /* 0x0005180001bc7983 */ /* 0x000f220000100a00 */
[----:B------:R-:W-:-:S03]  /*8410*/  IMAD.WIDE R196, R6, 0x2, R186 ;  /* 0x0000000206c47825 */ /* 0x000fc600078e02ba */
[----:B------:R-:W4:Y:S01]  /*8420*/  LDL.64 R186, [R1+0x4c8] ;  /* 0x0004c80001ba7983 */ /* 0x000f220000100a00 */
[----:B---3--:R-:W-:-:S03]  /*8430*/  IMAD.WIDE R190, R6, 0x2, R190 ;  /* 0x0000000206be7825 */ /* 0x008fc600078e02be */
[----:B------:R-:W3:Y:S04]  /*8440*/  LDG.E.U16 R216, desc[UR4][R196.64] ;  /* 0x00000004c4d87981 */ /* 0x000ee8000c1e1500 */
[----:B------:R1:W3:Y:S04]  /*8450*/  LDG.E.U16 R210, desc[UR4][R190.64] ;  /* 0x00000004bed27981 */ /* 0x0002e8000c1e1500 */
[----:B------:R-:W3:Y:S01]  /*8460*/  LDL.64 R196, [R1+0x520] ;  /* 0x0005200001c47983 */ /* 0x000ee20000100a00 */
[----:B0-----:R-:W-:-:S06]  /*8470*/  IMAD.WIDE R194, R6, 0x2, R194 ;  /* 0x0000000206c27825 */ /* 0x001fcc00078e02c2 */
[----:B------:R-:W3:Y:S01]  /*8480*/  LDG.E.U16 R194, desc[UR4][R194.64] ;  /* 0x00000004c2c27981 */ /* 0x000ee2000c1e1500 */
[----:B-1----:R-:W-:-:S03]  /*8490*/  IMAD.WIDE R190, R6, 0x2, R184 ;  /* 0x0000000206be7825 */ /* 0x002fc600078e02b8 */
[----:B------:R-:W3:Y:S04]  /*84a0*/  LDL.64 R184, [R1+0x508] ;  /* 0x0005080001b87983 */ /* 0x000ee80000100a00 */
[----:B------:R0:W3:Y:S01]  /*84b0*/  LDG.E.U16 R220, desc[UR4][R190.64] ;  /* 0x00000004bedc7981 */ /* 0x0000e2000c1e1500 */
[----:B--2---:R-:W-:-:S05]  /*84c0*/  IMAD.WIDE R192, R6, 0x2, R192 ;  /* 0x0000000206c07825 */ /* 0x004fca00078e02c0 */
[----:B------:R-:W2:Y:S04]  /*84d0*/  LDG.E.U16 R222, desc[UR4][R192.64] ;  /* 0x00000004c0de7981 */ /* 0x000ea8000c1e1500 */
[----:B------:R-:W2:Y:S01]  /*84e0*/  LDL.64 R192, [R1+0x4c0] ;  /* 0x0004c00001c07983 */ /* 0x000ea20000100a00 */
[----:B----4-:R-:W-:-:S05]  /*84f0*/  IMAD.WIDE R188, R6, 0x2, R188 ;  /* 0x0000000206bc7825 */ /* 0x010fca00078e02bc */
[----:B------:R-:W4:Y:S04]  /*8500*/  LDG.E.U16 R195, desc[UR4][R188.64] ;  /* 0x00000004bcc37981 */ /* 0x000f28000c1e1500 */
[----:B------:R-:W4:Y:S01]  /*8510*/  LDL.64 R188, [R1+0x510] ;  /* 0x0005100001bc7983 */ /* 0x000f220000100a00 */
[----:B0-----:R-:W-:-:S03]  /*8520*/  IMAD.WIDE R190, R6, 0x2, R186 ;  /* 0x0000000206be7825 */ /* 0x001fc600078e02ba */
[----:B------:R-:W4:Y:S01]  /*8530*/  LDL.64 R186, [R1+0x4a8] ;  /* 0x0004a80001ba7983 */ /* 0x000f220000100a00 */
[----:B---3--:R-:W-:-:S06]  /*8540*/  IMAD.WIDE R196, R6, 0x2, R196 ;  /* 0x0000000206c47825 */ /* 0x008fcc00078e02c4 */
[----:B------:R-:W3:Y:S04]  /*8550*/  LDG.E.U16 R196, desc[UR4][R196.64] ;  /* 0x00000004c4c47981 */ /* 0x000ee8000c1e1500 */
[----:B------:R0:W3:Y:S02]  /*8560*/  LDG.E.U16 R197, desc[UR4][R190.64] ;  /* 0x00000004bec57981 */ /* 0x0000e4000c1e1500 */
[C---:B0-----:R-:W-:Y:S02]  /*8570*/  IMAD.WIDE R190, R6.reuse, 0x2, R184 ;  /* 0x0000000206be7825 */ /* 0x041fe400078e02b8 */
[----:B------:R-:W3:Y:S04]  /*8580*/  LDL.LU R185, [R1+0x20] ;  /* 0x0000200001b97983 */ /* 0x000ee80000300800 */
[----:B------:R-:W3:Y:S04]  /*8590*/  LDL.LU R184, [R1+0x1c] ;  /* 0x00001c0001b87983 */ /* 0x000ee80000300800 */
[----:B------:R-:W3:Y:S01]  /*85a0*/  LDG.E.U16 R190, desc[UR4][R190.64] ;  /* 0x00000004bebe7981 */ /* 0x000ee2000c1e1500 */
[----:B--2---:R-:W-:-:S06]  /*85b0*/  IMAD.WIDE R192, R6, 0x2, R192 ;  /* 0x0000000206c07825 */ /* 0x004fcc00078e02c0 */
[----:B------:R-:W2:Y:S01]  /*85c0*/  LDG.E.U16 R192, desc[UR4][R192.64] ;  /* 0x00000004c0c07981 */ /* 0x000ea2000c1e1500 */
[----:B----4-:R-:W-:-:S05]  /*85d0*/  IMAD.WIDE R188, R6, 0x2, R188 ;  /* 0x0000000206bc7825 */ /* 0x010fca00078e02bc */
[----:B------:R0:W4:Y:S04]  /*85e0*/  LDG.E.U16 R193, desc[UR4][R188.64] ;  /* 0x00000004bcc17981 */ /* 0x000128000c1e1500 */
[----:B------:R-:W0:Y:S02]  /*85f0*/  LDL.64 R188, [R1+0x4b8] ;  /* 0x0004b80001bc7983 */ /* 0x000e240000100a00 */
[----:B0-----:R-:W-:-:S05]  /*8600*/  IMAD.WIDE R188, R6, 0x2, R188 ;  /* 0x0000000206bc7825 */ /* 0x001fca00078e02bc */
[----:B------:R0:W4:Y:S04]  /*8610*/  LDG.E.U16 R191, desc[UR4][R188.64] ;  /* 0x00000004bcbf7981 */ /* 0x000128000c1e1500 */
[----:B------:R-:W0:Y:S02]  /*8620*/  LDL.64 R188, [R1+0x4b0] ;  /* 0x0004b00001bc7983 */ /* 0x000e240000100a00 */
[----:B0-----:R-:W-:-:S05]  /*8630*/  IMAD.WIDE R188, R6, 0x2, R188 ;  /* 0x0000000206bc7825 */ /* 0x001fca00078e02bc */
[----:B------:R0:W4:Y:S04]  /*8640*/  LDG.E.U16 R232, desc[UR4][R188.64] ;  /* 0x00000004bce87981 */ /* 0x000128000c1e1500 */
[----:B------:R-:W0:Y:S02]  /*8650*/  LDL.64 R188, [R1+0x500] ;  /* 0x0005000001bc7983 */ /* 0x000e240000100a00 */
[----:B0-----:R-:W-:-:S05]  /*8660*/  IMAD.WIDE R188, R6, 0x2, R188 ;  /* 0x0000000206bc7825 */ /* 0x001fca00078e02bc */
[----:B------:R0:W4:Y:S02]  /*8670*/  LDG.E.U16 R234, desc[UR4][R188.64] ;  /* 0x00000004bcea7981 */ /* 0x000124000c1e1500 */
[C---:B0-----:R-:W-:Y:S02]  /*8680*/  IMAD.WIDE R188, R6.reuse, 0x2, R186 ;  /* 0x0000000206bc7825 */ /* 0x041fe400078e02ba */
[----:B------:R-:W3:Y:S04]  /*8690*/  LDL.64 R186, [R1+0x470] ;  /* 0x0004700001ba7983 */ /* 0x000ee80000100a00 */
        /* <DEDUP_REMOVED lines=22> */
[----:B------:R-:W0:Y:S04]  /*8800*/  LDL.64 R188, [R1+0x478] ;  /* 0x0004780001bc7983 */ /* 0x000e280000100a00 */
[----:B------:R-:W-:Y:S01]  /*8810*/  STL [R1+0x870], R6 ;  /* 0x0008700601007387 */ /* 0x000fe20000100800 */
[----:B0-----:R-:W-:-:S05]  /*8820*/  IMAD.WIDE R188, R6, 0x2, R188 ;  /* 0x0000000206bc7825 */ /* 0x001fca00078e02bc */
[----:B------:R3:W4:Y:S02]  /*8830*/  LDG.E.U16 R252, desc[UR4][R188.64] ;  /* 0x00000004bcfc7981 */ /* 0x000724000c1e1500 */
[----:B---3--:R-:W-:-:S06]  /*8840*/  IMAD.WIDE R188, R6, 0x2, R186 ;  /* 0x0000000206bc7825 */ /* 0x008fcc00078e02ba */
[----:B------:R-:W3:Y:S01]  /*8850*/  LDG.E.U16 R188, desc[UR4][R188.64] ;  /* 0x00000004bcbc7981 */ /* 0x000ee2000c1e1500 */
[----:B------:R-:W-:Y:S06]  /*8860*/  BAR.SYNC.DEFER_BLOCKING 0x0 ;  /* 0x0000000000007b1d */ /* 0x000fec0000010000 */
[----:B------:R0:W-:Y:S04]  /*8870*/  STS.U16 [R13+0x8400], R12 ;  /* 0x0084000c0d007388 */ /* 0x0001e80000000400 */
[----:B------:R1:W-:Y:S04]  /*8880*/  STS.U16 [R13+0xc400], R14 ;  /* 0x00c4000e0d007388 */ /* 0x0003e80000000400 */
[----:B0-----:R-:W3:Y:S04]  /*8890*/  LDL.LU R12, [R1+0x974] ;  /* 0x00097400010c7983 */ /* 0x001ee80000300800 */
[----:B-1----:R-:W2:Y:S04]  /*88a0*/  LDL.LU R14, [R1+0x970] ;  /* 0x00097000010e7983 */ /* 0x002ea80000300800 */
[----:B------:R0:W-:Y:S04]  /*88b0*/  STS.U16 [R13+0xc000], R184 ;  /* 0x00c000b80d007388 */ /* 0x0001e80000000400 */
[----:B------:R-:W4:Y:S04]  /*88c0*/  LDL.LU R187, [R1+0x18] ;  /* 0x0000180001bb7983 */ /* 0x000f280000300800 */
[----:B------:R-:W-:Y:S04]  /*88d0*/  STS.U16 [R13+0x8000], R185 ;  /* 0x008000b90d007388 */ /* 0x000fe80000000400 */
[----:B0-----:R-:W3:Y:S04]  /*88e0*/  LDL.LU R184, [R1+0x14] ;  /* 0x0000140001b87983 */ /* 0x001ee80000300800 */
        /* <DEDUP_REMOVED lines=12> */
[----:B------:R-:W-:Y:S04]  /*89b0*/  STL [R1+0x874], R13 ;  /* 0x0008740d01007387 */ /* 0x000fe80000100800 */
[----:B--2---:R0:W-:Y:S04]  /*89c0*/  STS.U16 [R14+0x8480], R4 ;  /* 0x008480040e007388 */ /* 0x0041e80000000400 */
[----:B------:R1:W-:Y:S04]  /*89d0*/  STS.U16 [R14+0xc480], R15 ;  /* 0x00c4800f0e007388 */ /* 0x0003e80000000400 */
[----:B0-----:R-:W2:Y:S04]  /*89e0*/  LDL.LU R4, [R1+0x96c] ;  /* 0x00096c0001047983 */ /* 0x001ea80000300800 */
[----:B-1----:R-:W4:Y:S04]  /*89f0*/  LDL.LU R15, [R1+0x968] ;  /* 0x00096800010f7983 */ /* 0x002f280000300800 */
[----:B------:R-:W2:Y:S04]  /*8a00*/  LDL.LU R186, [R1+0x10] ;  /* 0x0000100001ba7983 */ /* 0x000ea80000300800 */
[----:B------:R-:W-:Y:S04]  /*8a10*/  STS.U16 [R14+0x8080], R204 ;  /* 0x008080cc0e007388 */ /* 0x000fe80000000400 */
[----:B------:R-:W-:Y:S04]  /*8a20*/  STS.U16 [R14+0xc080], R206 ;  /* 0x00c080ce0e007388 */ /* 0x000fe80000000400 */
[----:B------:R-:W2:Y:S04]  /*8a30*/  LDL.LU R185, [R1+0xc] ;  /* 0x00000c0001b97983 */ /* 0x000ea80000300800 */
        /* <DEDUP_REMOVED lines=13> */
[----:B----4-:R0:W-:Y:S04]  /*8b10*/  STS.U16 [R15+0x8500], R3 ;  /* 0x008500030f007388 */ /* 0x0101e80000000400 */
[----:B------:R1:W-:Y:S04]  /*8b20*/  STS.U16 [R15+0xc500], R16 ;  /* 0x00c500100f007388 */ /* 0x0003e80000000400 */
[----:B0-----:R-:W4:Y:S04]  /*8b30*/  LDL.LU R3, [R1+0x964] ;  /* 0x0009640001037983 */ /* 0x001f280000300800 */
[----:B-1----:R-:W2:Y:S04]  /*8b40*/  LDL.LU R16, [R1+0x960] ;  /* 0x0009600001107983 */ /* 0x002ea80000300800 */
[----:B---3--:R0:W-:Y:S04]  /*8b50*/  STS.U16 [R15+0xc100], R184 ;  /* 0x00c100b80f007388 */ /* 0x0081e80000000400 */
[----:B------:R-:W-:Y:S04]  /*8b60*/  STS.U16 [R15+0x8100], R187 ;  /* 0x008100bb0f007388 */ /* 0x000fe80000000400 */
        /* <DEDUP_REMOVED lines=17> */
[----:B-1----:R-:W2:Y:S04]  /*8c80*/  LDL.LU R10, [R1+0x958] ;  /* 0x00095800010a7983 */ /* 0x002ea80000300800 */
        /* <DEDUP_REMOVED lines=17> */
[----:B------:R2:W-:Y:S04]  /*8da0*/  STS.U16 [R10+0xc600], R9 ;  /* 0x00c600090a007388 */ /* 0x0005e80000000400 */
[----:B0-----:R-:W4:Y:S04]  /*8db0*/  LDL.LU R0, [R1+0x954] ;  /* 0x0009540001007983 */ /* 0x001f280000300800 */
[----:B-1----:R-:W4:Y:S04]  /*8dc0*/  LDL.LU R2, [R1+0x950] ;  /* 0x0009500001027983 */ /* 0x002f280000300800 */
[----:B--2---:R-:W4:Y:S04]  /*8dd0*/  LDL.LU R9, [R1+0x94c] ;  /* 0x00094c0001097983 */ /* 0x004f280000300800 */
[----:B---3--:R-:W-:Y:S04]  /*8de0*/  STS.U16 [R10+0x8200], R184 ;  /* 0x008200b80a007388 */ /* 0x008fe80000000400 */
        /* <DEDUP_REMOVED lines=15> */
[----:B------:R2:W-:Y:S04]  /*8ee0*/  STS.U16 [R9+0x8680], R5 ;  /* 0x0086800509007388 */ /* 0x0005e80000000400 */
[----:B0-----:R-:W3:Y:S04]  /*8ef0*/  LDL.LU R3, [R1+0x948] ;  /* 0x0009480001037983 */ /* 0x001ee80000300800 */
[----:B-1----:R-:W4:Y:S04]  /*8f00*/  LDL.LU R4, [R1+0x944] ;  /* 0x0009440001047983 */ /* 0x002f280000300800 */
[----:B--2---:R-:W2:Y:S04]  /*8f10*/  LDL.LU R5, [R1+0x940] ;  /* 0x0009400001057983 */ /* 0x004ea80000300800 */
[----:B------:R0:W-:Y:S04]  /*8f20*/  STS.U16 [R9+0xc680], R8 ;  /* 0x00c6800809007388 */ /* 0x0001e80000000400 */
        /* <DEDUP_REMOVED lines=14> */
[----:B---3--:R0:W-:Y:S04]  /*9010*/  STS.U16 [R8+0x8300], R12 ;  /* 0x0083000c08007388 */ /* 0x0081e80000000400 */
[----:B------:R1:W-:Y:S04]  /*9020*/  STS.U16 [R8+0xc300], R7 ;  /* 0x00c3000708007388 */ /* 0x0003e80000000400 */
[----:B0-----:R-:W3:Y:S04]  /*9030*/  LDL.LU R12, [R1+0x938] ;  /* 0x00093800010c7983 */ /* 0x001ee80000300800 */
[----:B-1----:R-:W4:Y:S01]  /*9040*/  LDL.LU R7, [R1+0x934] ;  /* 0x0009340001077983 */ /* 0x002f220000300800 */
[----:B------:R-:W0:Y:S03]  /*9050*/  S2R R9, SR_CgaCtaId ;  /* 0x0000000000097919 */ /* 0x000e260000008800 */
        /* <DEDUP_REMOVED lines=13> */
[----:B------:R-:W-:Y:S01]  /*9130*/  STS.U16 [R8+0xdf00], R248 ;  /* 0x00df00f808007388 */ /* 0x000fe20000000400 */
[----:B------:R-:W-:-:S04]  /*9140*/  MOV R6, 0x400 ;  /* 0x0000040000067802 */ /* 0x000fc80000000f00 */
[----:B0-----:R-:W-:-:S04]  /*9150*/  LEA R6, R9, R6, 0x18 ;  /* 0x0000000609067211 */ /* 0x001fc800078ec0ff */
[----:B------:R-:W-:-:S04]  /*9160*/  SHF.R.U32.HI R6, RZ, 0x4, R6 ;  /* 0x00000004ff067819 */ /* 0x000fc80000011606 */
[----:B------:R-:W-:-:S04]  /*9170*/  SGXT.U32 R6, R6, 0xe ;  /* 0x0000000e0606781a */ /* 0x000fc80000000000 */
[----:B------:R-:W-:Y:S01]  /*9180*/  R2UR UR56, R6 ;  /* 0x00000000063872ca */ /* 0x000fe200000e0000 */
[----:B------:R-:W-:Y:S01]  /*9190*/  UMOV UR57, 0x40000040 ;  /* 0x4000004000397882 */ /* 0x000fe20000000000 */
[----:B----4-:R0:W-:Y:S04]  /*91a0*/  STS.U16 [R7+0x8380], R11 ;  /* 0x0083800b07007388 */ /* 0x0101e80000000400 */
        /* <DEDUP_REMOVED lines=14> */
[----:B------:R-:W-:Y:S01]  /*9290*/  STS.U16 [R7+0xdf80], R188 ;  /* 0x00df80bc07007388 */ /* 0x000fe20000000400 */
[----:B------:R2:W-:Y:S06]  /*92a0*/  MEMBAR.ALL.CTA ;  /* 0x0000000000007992 */ /* 0x0005ec0000008000 */
[----:B--2---:R-:W2:Y:S02]  /*92b0*/  FENCE.VIEW.ASYNC.S ;  /* 0x00000000000073c6 */ /* 0x004ea40000000000 */
[----:B--2---:R-:W-:Y:S06]  /*92c0*/  BAR.SYNC.DEFER_BLOCKING 0x0 ;  /* 0x0000000000007b1d */ /* 0x004fec0000010000 */
[----:B-1----:R-:W-:-:S06]  /*92d0*/  WARPGROUP.ARRIVE ;  /* 0x00000000000079c5 */ /* 0x002fcc0000000000 */
[----:B------:R-:W-:Y:S04]  /*92e0*/  HGMMA.64x64x16.F32 R152, gdesc[UR56].tnspA, RZ, !UPT ;  /* 0x20e00000389879f0 */ /* 0x000fe8000c7008ff */
[----:B------:R-:W-:Y:S04]  /*92f0*/  HGMMA.64x64x16.F32 R152, gdesc[UR8].tnspA, R152 ;  /* 0x20e00000089879f0 */ /* 0x000fe80008700898 */
[----:B------:R-:W-:Y:S01]  /*9300*/  HGMMA.64x64x16.F32 R152, gdesc[UR12].tnspA, R152 ;  /* 0x20e000000c9879f0 */ /* 0x000fe20008700898 */
[----:B------:R-:W-:Y:S02]  /*9310*/  UIADD3.64 UR44, UR8, 0x180, URZ ;  /* 0x00000180082c7897 */ /* 0x000fe4000fffe03f */
[----:B------:R-:W-:Y:S01]  /*9320*/  UIADD3.64 UR46, UR10, 0x1fe, URZ ;  /* 0x000001fe0a2e7897 */ /* 0x000fe2000fffe03f */
[----:B------:R-:W-:Y:S01]  /*9330*/  HGMMA.64x64x16.F32 R152, gdesc[UR16].tnspA, R152 ;  /* 0x20e00000109879f0 */ /* 0x000fe20008700898 */
[----:B------:R-:W-:-:S02]  /*9340*/  UIADD3.64 UR48, UR8, 0x200, URZ ;  /* 0x0000020008307897 */ /* 0x000fc4000fffe03f */
[----:B------:R-:W-:-:S05]  /*9350*/  UIADD3.64 UR50, UR10, 0x200, URZ ;  /* 0x000002000a327897 */ /* 0x000fca000fffe03f */
[----:B------:R-:W-:Y:S01]  /*9360*/  HGMMA.64x64x16.F32 R152, gdesc[UR44].tnspA, R152 ;  /* 0x20e000002c9879f0 */ /* 0x000fe20008700898 */
[----:B------:R-:W-:Y:S02]  /*9370*/  UIADD3.64 UR52, UR8, 0x280, URZ ;  /* 0x0000028008347897 */ /* 0x000fe4000fffe03f */
[----:B------:R-:W-:Y:S01]  /*9380*/  UIADD3.64 UR54, UR10, 0x202, URZ ;  /* 0x000002020a367897 */ /* 0x000fe2000fffe03f */
[----:B------:R-:W-:Y:S08]  /*9390*/  HGMMA.64x64x16.F32 R152, gdesc[UR48].tnspA, R152 ;  /* 0x20e00000309879f0 */ /* 0x000ff00008700898 */
[----:B------:R-:W-:Y:S01]  /*93a0*/  HGMMA.64x64x16.F32 R152, gdesc[UR52].tnspA, R152 ;  /* 0x20e00000349879f0 */ /* 0x000fe20008700898 */
[----:B------:R-:W-:Y:S04]  /*93b0*/  STL [R1+0x88c], R8 ;  /* 0x00088c0801007387 */ /* 0x000fe80000100800 */
[----:B0-----:R-:W2:Y:S04]  /*93c0*/  LDL.LU R11, [R1+0x930] ;  /* 0x00093000010b7983 */ /* 0x001ea80000300800 */
[----:B----4-:R-:W4:Y:S04]  /*93d0*/  LDL.LU R17, [R1+0x92c] ;  /* 0x00092c0001117983 */ /* 0x010f280000300800 */
[----:B------:R-:W3:Y:S04]  /*93e0*/  LDL.LU R187, [R1+0x44] ;  /* 0x0000440001bb7983 */ /* 0x000ee80000300800 */
[----:B------:R-:W3:Y:S04]  /*93f0*/  LDL.LU R186, [R1+0x40] ;  /* 0x0000400001ba7983 */ /* 0x000ee80000300800 */
[----:B------:R-:W3:Y:S04]  /*9400*/  LDL.LU R185, [R1+0x3c] ;  /* 0x00003c0001b97983 */ /* 0x000ee80000300800 */
[----:B------:R-:W3:Y:S01]  /*9410*/  LDL.LU R184, [R1+0x38] ;  /* 0x0000380001b87983 */ /* 0x000ee20000300800 */
[----:B------:R-:W-:Y:S04]  /*9420*/  HGMMA.64x64x16.F32 R152, gdesc[UR20].tnspA, R152 ;  /* 0x20e00000149879f0 */ /* 0x000fe80008700898 */
[----:B------:R-:W-:Y:S04]  /*9430*/  HGMMA.64x64x16.F32 R152, gdesc[UR24].tnspA, R152 ;  /* 0x20e00000189879f0 */ /* 0x000fe80008700898 */
[----:B------:R-:W-:Y:S04]  /*9440*/  HGMMA.64x64x16.F32 R152, gdesc[UR28].tnspA, R152 ;  /* 0x20e000001c9879f0 */ /* 0x000fe80008700898 */
[----:B------:R-:W-:Y:S01]  /*9450*/  HGMMA.64x64x16.F32 R152, gdesc[UR32].tnspA, R152 ;  /* 0x20e00000209879f0 */ /* 0x000fe20008700898 */
[----:B------:R0:W-:Y:S01]  /*9460*/  STL [R1+0x890], R7 ;  /* 0x0008900701007387 */ /* 0x0001e20000100800 */
[----:B----4-:R-:W-:-:S03]  /*9470*/  R2UR UR51, R17 ;  /* 0x00000000113372ca */ /* 0x010fc600000e0000 */
[----:B------:R-:W4:Y:S01]  /*9480*/  LDL.LU R17, [R1+0x928] ;  /* 0x0009280001117983 */ /* 0x000f220000300800 */
[----:B------:R-:W-:Y:S01]  /*9490*/  HGMMA.64x64x16.F32 R152, gdesc[UR36].tnspA, R152 ;  /* 0x20e00000249879f0 */ /* 0x000fe20008700898 */
[----:B--2---:R-:W-:Y:S02]  /*94a0*/  R2UR UR50, R11 ;  /* 0x000000000b3272ca */ /* 0x004fe400000e0000 */
[----:B------:R-:W2:Y:S01]  /*94b0*/  LDL.LU R11, [R1+0x924] ;  /* 0x00092400010b7983 */ /* 0x000ea20000300800 */
[----:B---3--:R-:W-:-:S03]  /*94c0*/  R2UR UR49, R12 ;  /* 0x000000000c3172ca */ /* 0x008fc600000e0000 */
[----:B------:R-:W3:Y:S01]  /*94d0*/  LDL.LU R12, [R1+0x920] ;  /* 0x00092000010c7983 */ /* 0x000ee20000300800 */
[----:B------:R-:W-:Y:S02]  /*94e0*/  R2UR UR48, R5 ;  /* 0x00000000053072ca */ /* 0x000fe400000e0000 */
[----:B------:R-:W-:Y:S01]  /*94f0*/  R2UR UR54, R3 ;  /* 0x00000000033672ca */ /* 0x000fe200000e0000 */
[----:B------:R-:W3:Y:S01]  /*9500*/  LDL.LU R5, [R1+0x91c] ;  /* 0x00091c0001057983 */ /* 0x000ee20000300800 */
[----:B------:R-:W-:Y:S02]  /*9510*/  R2UR UR53, R2 ;  /* 0x00000000023572ca */ /* 0x000fe400000e0000 */
[----:B------:R-:W-:Y:S01]  /*9520*/  R2UR UR47, R187 ;  /* 0x00000000bb2f72ca */ /* 0x000fe200000e0000 */
[----:B------:R-:W3:Y:S01]  /*9530*/  LDL.64 R14, [R1+0x460] ;  /* 0x00046000010e7983 */ /* 0x000ee20000100a00 */
[----:B------:R-:W-:Y:S02]  /*9540*/  R2UR UR46, R186 ;  /* 0x00000000ba2e72ca */ /* 0x000fe400000e0000 */
[----:B------:R-:W-:Y:S01]  /*9550*/  R2UR UR45, R185 ;  /* 0x00000000b92d72ca */ /* 0x000fe200000e0000 */
[----:B------:R-:W3:Y:S01]  /*9560*/  LDL.64 R2, [R1+0x450] ;  /* 0x0004500001027983 */ /* 0x000ee20000100a00 */
[----:B------:R-:W-:-:S03]  /*9570*/  R2UR UR44, R184 ;  /* 0x00000000b82c72ca */ /* 0x000fc600000e0000 */
[----:B0-----:R-:W3:Y:S01]  /*9580*/  LDL.64 R6, [R1+0x458] ;  /* 0x0004580001067983 */ /* 0x001ee20000100a00 */
[----:B------:R-:W-:Y:S02]  /*9590*/  R2UR UR55, R4 ;  /* 0x00000000043772ca */ /* 0x000fe400000e0000 */
[----:B------:R-:W-:Y:S01]  /*95a0*/  R2UR UR52, R0 ;  /* 0x00000000003472ca */ /* 0x000fe200000e0000 */
[----:B------:R-:W0:Y:S01]  /*95b0*/  S2R R189, SR_TID.X ;  /* 0x0000000000bd7919 */ /* 0x000e220000002100 */
[----:B------:R-:W1:Y:S01]  /*95c0*/  LDC R0, c[0x0][0x238] ;  /* 0x00008e00ff007b82 */ /* 0x000e620000000800 */
[----:B------:R-:W3:Y:S04]  /*95d0*/  LDL.64 R184, [R1+0x430] ;  /* 0x0004300001b87983 */ /* 0x000ee80000100a00 */
[----:B------:R-:W3:Y:S04]  /*95e0*/  LDL.64 R198, [R1+0x468] ;  /* 0x0004680001c67983 */ /* 0x000ee80000100a00 */
[----:B------:R-:W3:Y:S04]  /*95f0*/  LDL.64 R196, [R1+0x448] ;  /* 0x0004480001c47983 */ /* 0x000ee80000100a00 */
[----:B------:R-:W3:Y:S04]  /*9600*/  LDL.64 R204, [R1+0x440] ;  /* 0x0004400001cc7983 */ /* 0x000ee80000100a00 */
[----:B------:R-:W3:Y:S04]  /*9610*/  LDL.64 R186, [R1+0x438] ;  /* 0x0004380001ba7983 */ /* 0x000ee80000100a00 */
[----:B------:R-:W3:Y:S01]  /*9620*/  LDL.64 R8, [R1+0x428] ;  /* 0x0004280001087983 */ /* 0x000ee20000100a00 */
[----:B------:R-:W-:Y:S04]  /*9630*/  HGMMA.64x64x16.F32 R152, gdesc[UR40].tnspA, R152 ;  /* 0x20e00000289879f0 */ /* 0x000fe80008700898 */
[----:B------:R-:W-:Y:S04]  /*9640*/  HGMMA.64x64x16.F32 R152, gdesc[UR44].tnspA, R152 ;  /* 0x20e000002c9879f0 */ /* 0x000fe80008700898 */
[----:B------:R-:W-:Y:S01]  /*9650*/  HGMMA.64x64x16.F32 R152, gdesc[UR48].tnspA, R152 ;  /* 0x20e00000309879f0 */ /* 0x000fe20008700898 */
[----:B0-----:R-:W-:-:S05]  /*9660*/  IMAD.SHL.U32 R189, R189, 0x2, RZ ;  /* 0x00000002bdbd7824 */ /* 0x001fca00078e00ff */
[----:B------:R-:W-:-:S04]  /*9670*/  LOP3.LUT R189, R189, 0x6, RZ, 0xc0, !PT ;  /* 0x00000006bdbd7812 */ /* 0x000fc800078ec0ff */
[----:B----4-:R-:W-:Y:S01]  /*9680*/  IADD3 R189, P0, R189, R17, RZ ;  /* 0x00000011bdbd7210 */ /* 0x010fe20007f1e0ff */
[----:B------:R-:W-:Y:S03]  /*9690*/  HGMMA.64x64x16.F32 R152, gdesc[UR52].tnspA, R152, gsb0 ;  /* 0x20e00000349879f0 */ /* 0x000fe60008000898 */
[----:B------:R-:W-:Y:S02]  /*96a0*/  IADD3 R18, P1, R189, 0x9, RZ ;  /* 0x00000009bd127810 */ /* 0x000fe40007f3e0ff */
[----:B--2---:R-:W-:Y:S02]  /*96b0*/  LOP3.LUT R188, R11, 0x8, RZ, 0xfc, !PT ;  /* 0x000000080bbc7812 */ /* 0x004fe400078efcff */
[----:B------:R-:W-:Y:S02]  /*96c0*/  IADD3 R19, P6, R189, 0x8, RZ ;  /* 0x00000008bd137810 */ /* 0x000fe40007fde0ff */
[----:B---3--:R-:W-:-:S02]  /*96d0*/  IADD3.X R192, RZ, R12, RZ, P0, !PT ;  /* 0x0000000cffc07210 */ /* 0x008fc400007fe4ff */
[CC--:B------:R-:W-:Y:S02]  /*96e0*/  ISETP.GT.U32.AND P3, PT, R18.reuse, R11.reuse, PT ;  /* 0x0000000b1200720c */ /* 0x0c0fe40003f64070 */
[----:B------:R-:W-:Y:S02]  /*96f0*/  ISETP.GT.U32.AND P5, PT, R18, R188, PT ;  /* 0x000000bc1200720c */ /* 0x000fe40003fa4070 */
[----:B------:R-:W-:Y:S02]  /*9700*/  IADD3 R18, P0, R189, 0x10, RZ ;  /* 0x00000010bd127810 */ /* 0x000fe40007f1e0ff */
[-C--:B------:R-:W-:Y:S01]  /*9710*/  ISETP.GT.U32.AND P4, PT, R19, R11.reuse, PT ;  /* 0x0000000b1300720c */ /* 0x080fe20003f84070 */
[--C-:B------:R-:W-:Y:S01]  /*9720*/  IMAD.X R19, RZ, RZ, R192.reuse, P6 ;  /* 0x000000ffff137224 */ /* 0x100fe200030e06c0 */
[C---:B------:R-:W-:Y:S01]  /*9730*/  ISETP.GE.U32.AND P2, PT, R189.reuse, R11, PT ;  /* 0x0000000bbd00720c */ /* 0x040fe20003f46070 */
[--C-:B------:R-:W-:Y:S01]  /*9740*/  IMAD.X R21, RZ, RZ, R192.reuse, P1 ;  /* 0x000000ffff157224 */ /* 0x100fe200008e06c0 */
[C---:B------:R-:W-:Y:S01]  /*9750*/  IADD3 R22, P6, R189.reuse, 0x11, RZ ;  /* 0x00000011bd167810 */ /* 0x040fe20007fde0ff */
[----:B------:R-:W-:Y:S01]  /*9760*/  IMAD.X R193, RZ, RZ, R192, P0 ;  /* 0x000000ffffc17224 */ /* 0x000fe200000e06c0 */
[----:B------:R-:W-:-:S02]  /*9770*/  IADD3 R23, P1, R189, 0x18, RZ ;  /* 0x00000018bd177810 */ /* 0x000fc40007f3e0ff */
[C---:B------:R-:W-:Y:S02]  /*9780*/  IADD3 R194, P0, R189.reuse, 0x19, RZ ;  /* 0x00000019bdc27810 */ /* 0x040fe40007f1e0ff */
[----:B------:R-:W-:Y:S01]  /*9790*/  ISETP.GE.U32.AND.EX P2, PT, R192, RZ, PT, P2 ;  /* 0x000000ffc000720c */ /* 0x000fe20003f46120 */
[--C-:B------:R-:W-:Y:S01]  /*97a0*/  IMAD.X R195, RZ, RZ, R192.reuse, P6 ;  /* 0x000000ffffc37224 */ /* 0x100fe200030e06c0 */
[----:B------:R-:W-:Y:S01]  /*97b0*/  IADD3.X R190, RZ, R192, RZ, P1, !PT ;  /* 0x000000c0ffbe7210 */ /* 0x000fe20000ffe4ff */
[----:B------:R-:W-:Y:S01]  /*97c0*/  IMAD.X R191, RZ, RZ, R192, P0 ;  /* 0x000000ffffbf7224 */ /* 0x000fe200000e06c0 */
[C---:B------:R-:W-:Y:S02]  /*97d0*/  ISETP.GT.U32.AND P6, PT, R18.reuse, R11, PT ;  /* 0x0000000b1200720c */ /* 0x040fe40003fc4070 */
[-C--:B------:R-:W-:Y:S02]  /*97e0*/  ISETP.GT.U32.AND P1, PT, R18, R188.reuse, PT ;  /* 0x000000bc1200720c */ /* 0x080fe40003f24070 */
[----:B------:R-:W-:-:S02]  /*97f0*/  ISETP.GT.U32.AND P0, PT, R189, R188, PT ;  /* 0x000000bcbd00720c */ /* 0x000fc40003f04070 */
[----:B------:R-:W-:Y:S02]  /*9800*/  ISETP.GT.U32.AND.EX P4, PT, R19, RZ, PT, P4 ;  /* 0x000000ff1300720c */ /* 0x000fe40003f84140 */
[----:B------:R-:W-:Y:S02]  /*9810*/  ISETP.GT.U32.AND.EX P0, PT, R192, RZ, PT, P0 ;  /* 0x000000ffc000720c */ /* 0x000fe40003f04100 */
[C---:B------:R-:W-:Y:S02]  /*9820*/  ISETP.GT.U32.AND.EX P3, PT, R21.reuse, RZ, PT, P3 ;  /* 0x000000ff1500720c */ /* 0x040fe40003f64130 */
[----:B------:R-:W-:Y:S02]  /*9830*/  ISETP.GT.U32.AND.EX P5, PT, R21, RZ, PT, P5 ;  /* 0x000000ff1500720c */ /* 0x000fe40003fa4150 */
[C---:B------:R-:W-:Y:S02]  /*9840*/  ISETP.GT.U32.AND.EX P1, PT, R193.reuse, RZ, PT, P1 ;  /* 0x000000ffc100720c */ /* 0x040fe40003f24110 */
[----:B------:R-:W-:Y:S01]  /*9850*/  ISETP.GT.U32.AND.EX P6, PT, R193, RZ, PT, P6 ;  /* 0x000000ffc100720c */ /* 0x000fe20003fc4160 */
[----:B------:R-:W-:-:S02]  /*9860*/  WARPGROUP.DEPBAR.LE gsb0, 0x0 ;  /* 0x00008000000079c5 */ /* 0x000fc40000010000 */
[-C--:B-1----:R-:W-:Y:S01]  /*9870*/  FMUL R153, R153, R0.reuse ;  /* 0x0000000099997220 */ /* 0x082fe20000400000 */
[----:B------:R-:W-:-:S04]  /*9880*/  FMUL R154, R154, R0 ;  /* 0x000000009a9a7220 */ /* 0x000fc80000400000 */
[----:B------:R-:W-:Y:S02]  /*9890*/  FSEL R18, R153, -INF , !P2 ;  /* 0xff80000099127808 */ /* 0x000fe40005000000 */
[----:B------:R-:W-:Y:S01]  /*98a0*/  ISETP.GE.U32.AND P2, PT, R189, R188, PT ;  /* 0x000000bcbd00720c */ /* 0x000fe20003f46070 */
[-C--:B------:R-:W-:Y:S01]  /*98b0*/  FMUL R20, R155, R0.reuse ;  /* 0x000000009b147220 */ /* 0x080fe20000400000 */
[----:B------:R-:W-:Y:S02]  /*98c0*/  FMUL R156, R156, R0 ;  /* 0x000000009c9c7220 */ /* 0x000fe40000400000 */
[----:B------:R-:W-:Y:S02]  /*98d0*/  ISETP.GE.U32.AND.EX P2, PT, R192, RZ, PT, P2 ;  /* 0x000000ffc000720c */ /* 0x000fe40003f46120 */
[----:B------:R-:W-:Y:S02]  /*98e0*/  FSEL R19, R154, -INF , !P0 ;  /* 0xff8000009a137808 */ /* 0x000fe40004000000 */
[----:B------:R-:W-:-:S02]  /*98f0*/  FSEL R20, R20, -INF , !P2 ;  /* 0xff80000014147808 */ /* 0x000fc40005000000 */
[CC--:B------:R-:W-:Y:S02]  /*9900*/  ISETP.GT.U32.AND P0, PT, R22.reuse, R11.reuse, PT ;  /* 0x0000000b1600720c */ /* 0x0c0fe40003f04070 */
[----:B------:R-:W-:Y:S02]  /*9910*/  ISETP.GT.U32.AND P2, PT, R22, R188, PT ;  /* 0x000000bc1600720c */ /* 0x000fe40003f44070 */
[----:B------:R-:W-:Y:S01]  /*9920*/  FSEL R22, R156, -INF , !P4 ;  /* 0xff8000009c167808 */ /* 0x000fe20006000000 */
[-C--:B------:R-:W-:Y:S01]  /*9930*/  FMUL R157, R157, R0.reuse ;  /* 0x000000009d9d7220 */ /* 0x080fe20000400000 */
[----:B------:R-:W-:Y:S01]  /*9940*/  ISETP.GT.U32.AND P4, PT, R189, R11, PT ;  /* 0x0000000bbd00720c */ /* 0x000fe20003f84070 */
[-C--:B------:R-:W-:Y:S01]  /*9950*/  FMUL R154, R152, R0.reuse ;  /* 0x00000000989a7220 */ /* 0x080fe20000400000 */
[-C--:B------:R-:W-:Y:S01]  /*9960*/  FMUL R152, R158, R0.reuse ;  /* 0x000000009e987220 */ /* 0x080fe20000400000 */
[----:B------:R-:W-:Y:S01]  /*9970*/  FMUL R159, R159, R0 ;  /* 0x000000009f9f7220 */ /* 0x000fe20000400000 */
[----:B------:R-:W-:-:S02]  /*9980*/  ISETP.GT.U32.AND.EX P4, PT, R192, RZ, PT, P4 ;  /* 0x000000ffc000720c */ /* 0x000fc40003f84140 */
[----:B------:R-:W-:Y:S01]  /*9990*/  FSEL R21, R157, -INF , !P3 ;  /* 0xff8000009d157808 */ /* 0x000fe20005800000 */
[-C--:B------:R-:W-:Y:S01]  /*99a0*/  FMUL R155, R161, R0.reuse ;  /* 0x00000000a19b7220 */ /* 0x080fe20000400000 */
[C---:B------:R-:W-:Y:S01]  /*99b0*/  ISETP.GT.U32.AND P3, PT, R23.reuse, R11, PT ;  /* 0x0000000b1700720c */ /* 0x040fe20003f64070 */
[-C--:B------:R-:W-:Y:S01]  /*99c0*/  FMUL R157, R162, R0.reuse ;  /* 0x00000000a29d7220 */ /* 0x080fe20000400000 */
[----:B------:R-:W-:Y:S02]  /*99d0*/  FSEL R154, R154, -INF , !P4 ;  /* 0xff8000009a9a7808 */ /* 0x000fe40006000000 */
[----:B------:R-:W-:Y:S01]  /*99e0*/  FSEL R152, R152, -INF , !P4 ;  /* 0xff80000098987808 */ /* 0x000fe20006000000 */
[----:B------:R-:W-:Y:S01]  /*99f0*/  FMUL R153, R160, R0 ;  /* 0x00000000a0997220 */ /* 0x000fe20000400000 */
[----:B------:R-:W-:Y:S01]  /*9a00*/  ISETP.GT.U32.AND P4, PT, R23, R188, PT ;  /* 0x000000bc1700720c */ /* 0x000fe20003f84070 */
[-C--:B------:R-:W-:Y:S01]  /*9a10*/  FMUL R163, R163, R0.reuse ;  /* 0x00000000a3a37220 */ /* 0x080fe20000400000 */
[----:B------:R-:W-:Y:S01]  /*9a20*/  ISETP.GT.U32.AND.EX P0, PT, R195, RZ, PT, P0 ;  /* 0x000000ffc300720c */ /* 0x000fe20003f04100 */
[----:B------:R-:W-:Y:S01]  /*9a30*/  FMUL R158, R164, R0 ;  /* 0x00000000a49e7220 */ /* 0x000fe20000400000 */
[----:B------:R-:W-:-:S02]  /*9a40*/  FSEL R23, R159, -INF , !P5 ;  /* 0xff8000009f177808 */ /* 0x000fc40006800000 */
[----:B------:R-:W-:Y:S02]  /*9a50*/  LOP3.LUT R156, R189, 0x39, RZ, 0xfc, !PT ;  /* 0x00000039bd9c7812 */ /* 0x000fe400078efcff */
[----:B------:R-:W-:Y:S02]  /*9a60*/  ISETP.GT.U32.AND P5, PT, R194, R11, PT ;  /* 0x0000000bc200720c */ /* 0x000fe40003fa4070 */
[----:B------:R-:W-:Y:S02]  /*9a70*/  ISETP.GT.U32.AND.EX P2, PT, R195, RZ, PT, P2 ;  /* 0x000000ffc300720c */ /* 0x000fe40003f44120 */
[----:B------:R-:W-:Y:S02]  /*9a80*/  ISETP.GT.U32.AND.EX P3, PT, R190, RZ, PT, P3 ;  /* 0x000000ffbe00720c */ /* 0x000fe40003f64130 */
[----:B------:R-:W-:Y:S01]  /*9a90*/  LOP3.LUT R159, R189, 0x38, RZ, 0xfc, !PT ;  /* 0x00000038bd9f7812 */ /* 0x000fe200078efcff */
[----:B------:R-:W-:Y:S01]  /*9aa0*/  FMUL R161, R165, R0 ;  /* 0x00000000a5a17220 */ /* 0x000fe20000400000 */
[----:B------:R-:W-:-:S02]  /*9ab0*/  FSEL R155, R155, -INF , !P0 ;  /* 0xff8000009b9b7808 */ /* 0x000fc40004000000 */
[----:B------:R-:W-:Y:S02]  /*9ac0*/  FSEL R157, R157, -INF , !P1 ;  /* 0xff8000009d9d7808 */ /* 0x000fe40004800000 */
[C---:B------:R-:W-:Y:S02]  /*9ad0*/  ISETP.GT.U32.AND P0, PT, R156.reuse, R188, PT ;  /* 0x000000bc9c00720c */ /* 0x040fe40003f04070 */
[----:B------:R-:W-:Y:S02]  /*9ae0*/  ISETP.GT.U32.AND P1, PT, R156, R11, PT ;  /* 0x0000000b9c00720c */ /* 0x000fe40003f24070 */
[----:B------:R-:W-:Y:S02]  /*9af0*/  FSEL R153, R153, -INF , !P6 ;  /* 0xff80000099997808 */ /* 0x000fe40007000000 */
[----:B------:R-:W-:Y:S02]  /*9b00*/  FSEL R156, R163, -INF , !P2 ;  /* 0xff800000a39c7808 */ /* 0x000fe40005000000 */
[----:B------:R-:W-:-:S02]  /*9b10*/  FSEL R158, R158, -INF , !P3 ;  /* 0xff8000009e9e7808 */ /* 0x000fc40005800000 */
[----:B------:R-:W-:Y:S02]  /*9b20*/  ISETP.GT.U32.AND.EX P5, PT, R191, RZ, PT, P5 ;  /* 0x000000ffbf00720c */ /* 0x000fe40003fa4150 */
[-C--:B------:R-:W-:Y:S02]  /*9b30*/  ISETP.GT.U32.AND P6, PT, R194, R188.reuse, PT ;  /* 0x000000bcc200720c */ /* 0x080fe40003fc4070 */
[C---:B------:R-:W-:Y:S02]  /*9b40*/  ISETP.GT.U32.AND P2, PT, R159.reuse, R188, PT ;  /* 0x000000bc9f00720c */ /* 0x040fe40003f44070 */
[----:B------:R-:W-:Y:S01]  /*9b50*/  ISETP.GT.U32.AND P3, PT, R159, R11, PT ;  /* 0x0000000b9f00720c */ /* 0x000fe20003f64070 */
[-C--:B------:R-:W-:Y:S01]  /*9b60*/  FMUL R159, R166, R0.reuse ;  /* 0x00000000a69f7220 */ /* 0x080fe20000400000 */
[----:B------:R-:W-:Y:S01]  /*9b70*/  LOP3.LUT R160, R189, 0x20, RZ, 0xfc, !PT ;  /* 0x00000020bda07812 */ /* 0x000fe200078efcff */
[----:B------:R-:W-:Y:S01]  /*9b80*/  FMUL R167, R167, R0 ;  /* 0x00000000a7a77220 */ /* 0x000fe20000400000 */
[----:B------:R-:W-:-:S02]  /*9b90*/  ISETP.GT.U32.AND.EX P4, PT, R190, RZ, PT, P4 ;  /* 0x000000ffbe00720c */ /* 0x000fc40003f84140 */
[----:B------:R-:W-:Y:S02]  /*9ba0*/  FSEL R161, R161, -INF , !P5 ;  /* 0xff800000a1a17808 */ /* 0x000fe40006800000 */
[----:B------:R-:W-:Y:S02]  /*9bb0*/  ISETP.GT.U32.AND.EX P6, PT, R191, RZ, PT, P6 ;  /* 0x000000ffbf00720c */ /* 0x000fe40003fc4160 */
[----:B------:R-:W-:Y:S02]  /*9bc0*/  ISETP.GT.U32.AND P5, PT, R160, R188, PT ;  /* 0x000000bca000720c */ /* 0x000fe40003fa4070 */
[----:B------:R-:W-:Y:S01]  /*9bd0*/  LOP3.LUT R190, R189, 0x21, RZ, 0xfc, !PT ;  /* 0x00000021bdbe7812 */ /* 0x000fe200078efcff */
[----:B------:R-:W-:Y:S01]  /*9be0*/  FMUL R164, R170, R0 ;  /* 0x00000000aaa47220 */ /* 0x000fe20000400000 */
[----:B------:R-:W-:Y:S02]  /*9bf0*/  FSEL R159, R159, -INF , !P4 ;  /* 0xff8000009f9f7808 */ /* 0x000fe40006000000 */
[----:B------:R-:W-:-:S02]  /*9c00*/  ISETP.GT.U32.AND P4, PT, R160, R11, PT ;  /* 0x0000000ba000720c */ /* 0x000fc40003f84070 */
[----:B------:R-:W-:Y:S02]  /*9c10*/  FSEL R160, R167, -INF , !P6 ;  /* 0xff800000a7a07808 */ /* 0x000fe40007000000 */
[----:B------:R-:W-:Y:S02]  /*9c20*/  ISETP.GT.U32.AND.EX P5, PT, R192, RZ, PT, P5 ;  /* 0x000000ffc000720c */ /* 0x000fe40003fa4150 */
[----:B------:R-:W-:Y:S02]  /*9c30*/  ISETP.GT.U32.AND P6, PT, R190, R188, PT ;  /* 0x000000bcbe00720c */ /* 0x000fe40003fc4070 */
[----:B------:R-:W-:Y:S01]  /*9c40*/  LOP3.LUT R193, R189, 0x28, RZ, 0xfc, !PT ;  /* 0x00000028bdc17812 */ /* 0x000fe200078efcff */
[-C--:B------:R-:W-:Y:S01]  /*9c50*/  FMUL R163, R171, R0.reuse ;  /* 0x00000000aba37220 */ /* 0x080fe20000400000 */
[----:B------:R-:W-:Y:S01]  /*9c60*/  FSEL R164, R164, -INF , !P5 ;  /* 0xff800000a4a47808 */ /* 0x000fe20006800000 */
[----:B------:R-:W-:Y:S01]  /*9c70*/  FMUL R162, R168, R0 ;  /* 0x00000000a8a27220 */ /* 0x000fe20000400000 */
[----:B------:R-:W-:-:S02]  /*9c80*/  ISETP.GT.U32.AND.EX P6, PT, R192, RZ, PT, P6 ;  /* 0x000000ffc000720c */ /* 0x000fc40003fc4160 */
[----:B------:R-:W-:Y:S02]  /*9c90*/  ISETP.GT.U32.AND P5, PT, R193, R188, PT ;  /* 0x000000bcc100720c */ /* 0x000fe40003fa4070 */
[C---:B------:R-:W-:Y:S01]  /*9ca0*/  LOP3.LUT R191, R189.reuse, 0x29, RZ, 0xfc, !PT ;  /* 0x00000029bdbf7812 */ /* 0x040fe200078efcff */
[----:B------:R-:W-:Y:S01]  /*9cb0*/  FMUL R167, R174, R0 ;  /* 0x00000000aea77220 */ /* 0x000fe20000400000 */
[C---:B------:R-:W-:Y:S02]  /*9cc0*/  ISETP.GT.U32.AND.EX P4, PT, R192.reuse, RZ, PT, P4 ;  /* 0x000000ffc000720c */ /* 0x040fe40003f84140 */
[----:B------:R-:W-:Y:S02]  /*9cd0*/  LOP3.LUT R194, R189, 0x30, RZ, 0xfc, !PT ;  /* 0x00000030bdc27812 */ /* 0x000fe400078efcff */
[----:B------:R-:W-:Y:S02]  /*9ce0*/  FSEL R163, R163, -INF , !P6 ;  /* 0xff800000a3a37808 */ /* 0x000fe40007000000 */
[----:B------:R-:W-:-:S02]  /*9cf0*/  ISETP.GT.U32.AND.EX P5, PT, R192, RZ, PT, P5 ;  /* 0x000000ffc000720c */ /* 0x000fc40003fa4150 */
[----:B------:R-:W-:Y:S02]  /*9d00*/  LOP3.LUT R166, R189, 0x31, RZ, 0xfc, !PT ;  /* 0x00000031bda67812 */ /* 0x000fe400078efcff */
[----:B------:R-:W-:Y:S02]  /*9d10*/  ISETP.GT.U32.AND P6, PT, R191, R188, PT ;  /* 0x000000bcbf00720c */ /* 0x000fe40003fc4070 */
[----:B------:R-:W-:Y:S01]  /*9d20*/  FSEL R162, R162, -INF , !P4 ;  /* 0xff800000a2a27808 */ /* 0x000fe20006000000 */
[----:B------:R-:W-:Y:S01]  /*9d30*/  FMUL R165, R175, R0 ;  /* 0x00000000afa57220 */ /* 0x000fe20000400000 */
[----:B------:R-:W-:Y:S02]  /*9d40*/  ISETP.GT.U32.AND P4, PT, R194, R188, PT ;  /* 0x000000bcc200720c */ /* 0x000fe40003f84070 */
[----:B------:R-:W-:Y:S01]  /*9d50*/  FSEL R167, R167, -INF , !P5 ;  /* 0xff800000a7a77808 */ /* 0x000fe20006800000 */
[-C--:B------:R-:W-:Y:S01]  /*9d60*/  FMUL R178, R178, R0.reuse ;  /* 0x00000000b2b27220 */ /* 0x080fe20000400000 */
[----:B------:R-:W-:Y:S01]  /*9d70*/  ISETP.GT.U32.AND.EX P6, PT, R192, RZ, PT, P6 ;  /* 0x000000ffc000720c */ /* 0x000fe20003fc4160 */
[----:B------:R-:W-:Y:S01]  /*9d80*/  FMUL R171, R183, R0 ;  /* 0x00000000b7ab7220 */ /* 0x000fe20000400000 */
[----:B------:R-:W-:Y:S01]  /*9d90*/  ISETP.GT.U32.AND P5, PT, R166, R188, PT ;  /* 0x000000bca600720c */ /* 0x000fe20003fa4070 */
[-C--:B------:R-:W-:Y:S01]  /*9da0*/  FMUL R188, R182, R0.reuse ;  /* 0x00000000b6bc7220 */ /* 0x080fe20000400000 */
[----:B------:R-:W-:Y:S01]  /*9db0*/  STL [R1+0x898], R17 ;  /* 0x0008981101007387 */ /* 0x000fe20000100800 */
[----:B------:R-:W-:Y:S01]  /*9dc0*/  ISETP.GT.U32.AND.EX P4, PT, R192, RZ, PT, P4 ;  /* 0x000000ffc000720c */ /* 0x000fe20003f84140 */
[----:B------:R-:W-:Y:S01]  /*9dd0*/  IMAD.WIDE R182, R5, 0x2, R14 ;  /* 0x0000000205b67825 */ /* 0x000fe200078e020e */
[----:B------:R-:W-:Y:S01]  /*9de0*/  FSEL R165, R165, -INF , !P6 ;  /* 0xff800000a5a57808 */ /* 0x000fe20007000000 */
[----:B------:R-:W-:Y:S02]  /*9df0*/  STL [R1+0x89c], R12 ;  /* 0x00089c0c01007387 */ /* 0x000fe40000100800 */
[----:B------:R-:W-:Y:S01]  /*9e00*/  IMAD.WIDE R174, R5, 0x2, R2 ;  /* 0x0000000205ae7825 */ /* 0x000fe200078e0202 */
[----:B------:R-:W-:Y:S01]  /*9e10*/  ISETP.GT.U32.AND P6, PT, R166, R11, PT ;  /* 0x0000000ba600720c */ /* 0x000fe20003fc4070 */
[----:B------:R0:W-:Y:S01]  /*9e20*/  STL [R1+0x8d4], R18 ;  /* 0x0008d41201007387 */ /* 0x0001e20000100800 */
[----:B------:R-:W-:Y:S01]  /*9e30*/  FSEL R166, R178, -INF , !P4 ;  /* 0xff800000b2a67808 */ /* 0x000fe20006000000 */
[----:B------:R-:W-:-:S02]  /*9e40*/  FMUL R189, R179, R0 ;  /* 0x00000000b3bd7220 */ /* 0x000fc40000400000 */
[----:B------:R-:W-:Y:S01]  /*9e50*/  STL [R1+0x8d8], R22 ;  /* 0x0008d81601007387 */ /* 0x000fe20000100800 */
[----:B------:R-:W-:-:S03]  /*9e60*/  IMAD.WIDE R178, R5, 0x2, R6 ;  /* 0x0000000205b27825 */ /* 0x000fc600078e0206 */
[----:B------:R1:W-:Y:S04]  /*9e70*/  STL [R1+0x8cc], R21 ;  /* 0x0008cc1501007387 */ /* 0x0003e80000100800 */
[----:B------:R2:W3:Y:S01]  /*9e80*/  LDG.E.U16 R7, desc[UR4][R174.64] ;  /* 0x00000004ae077981 */ /* 0x0004e2000c1e1500 */
[C---:B------:R-:W-:Y:S02]  /*9e90*/  ISETP.GT.U32.AND.EX P0, PT, R192.reuse, RZ, PT, P0 ;  /* 0x000000ffc000720c */ /* 0x040fe40003f04100 */
[----:B------:R-:W-:Y:S01]  /*9ea0*/  ISETP.GT.U32.AND.EX P5, PT, R192, RZ, PT, P5 ;  /* 0x000000ffc000720c */ /* 0x000fe20003fa4150 */
[----:B0-----:R0:W4:Y:S04]  /*9eb0*/  LDG.E.U16 R18, desc[UR4][R178.64] ;  /* 0x00000004b2127981 */ /* 0x001128000c1e1500 */
[----:B-1----:R1:W3:Y:S01]  /*9ec0*/  LDG.E.U16 R21, desc[UR4][R182.64] ;  /* 0x00000004b6157981 */ /* 0x0022e2000c1e1500 */
[----:B------:R-:W-:Y:S01]  /*9ed0*/  FSEL R189, R189, -INF , !P5 ;  /* 0xff800000bdbd7808 */ /* 0x000fe20006800000 */
[----:B--2---:R-:W-:Y:S01]  /*9ee0*/  IMAD.WIDE R174, R5, 0x2, R8 ;  /* 0x0000000205ae7825 */ /* 0x004fe200078e0208 */
[----:B------:R-:W-:Y:S01]  /*9ef0*/  FSEL R171, R171, -INF , !P0 ;  /* 0xff800000abab7808 */ /* 0x000fe20004000000 */
[----:B------:R2:W-:Y:S02]  /*9f00*/  STL [R1+0x8a0], R11 ;  /* 0x0008a00b01007387 */ /* 0x0005e40000100800 */
[----:B0-----:R-:W-:Y:S01]  /*9f10*/  IMAD.WIDE R178, R5, 0x2, R184 ;  /* 0x0000000205b27825 */ /* 0x001fe200078e02b8 */
[-C--:B------:R-:W-:Y:S01]  /*9f20*/  ISETP.GT.U32.AND P5, PT, R191, R11.reuse, PT ;  /* 0x0000000bbf00720c */ /* 0x080fe20003fa4070 */
[----:B------:R-:W4:Y:S01]  /*9f30*/  LDL.64 R202, [R1+0x418] ;  /* 0x0004180001ca7983 */ /* 0x000f220000100a00 */
[----:B------:R-:W-:Y:S01]  /*9f40*/  ISETP.GT.U32.AND P0, PT, R190, R11, PT ;  /* 0x0000000bbe00720c */ /* 0x000fe20003f04070 */
[----:B------:R-:W-:-:S02]  /*9f50*/  IMAD.WIDE R190, R5, 0x2, R198 ;  /* 0x0000000205be7825 */ /* 0x000fc400078e02c6 */
[----:B------:R-:W4:Y:S01]  /*9f60*/  LDL.64 R200, [R1+0x410] ;  /* 0x0004100001c87983 */ /* 0x000f220000100a00 */
[----:B------:R-:W-:-:S03]  /*9f70*/  ISETP.GT.U32.AND.EX P2, PT, R192, RZ, PT, P2 ;  /* 0x000000ffc000720c */ /* 0x000fc60003f44120 */
[----:B------:R-:W4:Y:S01]  /*9f80*/  LDG.E.U16 R8, desc[UR4][R178.64] ;  /* 0x00000004b2087981 */ /* 0x000f22000c1e1500 */
[----:B------:R-:W-:-:S03]  /*9f90*/  ISETP.GT.U32.AND P4, PT, R194, R11, PT ;  /* 0x0000000bc200720c */ /* 0x000fc60003f84070 */
[----:B------:R-:W4:Y:S04]  /*9fa0*/  LDL.64 R2, [R1+0x420] ;  /* 0x0004200001027983 */ /* 0x000f280000100a00 */
[----:B------:R-:W4:Y:S04]  /*9fb0*/  LDL.64 R198, [R1+0x408] ;  /* 0x0004080001c67983 */ /* 0x000f280000100a00 */
[----:B------:R-:W4:Y:S01]  /*9fc0*/  LDL.64 R14, [R1+0x400] ;  /* 0x00040000010e7983 */ /* 0x000f220000100a00 */
[----:B------:R-:W-:Y:S02]  /*9fd0*/  FSEL R188, R188, -INF , !P2 ;  /* 0xff800000bcbc7808 */ /* 0x000fe40005000000 */
[----:B------:R-:W-:Y:S01]  /*9fe0*/  ISETP.GT.U32.AND P2, PT, R193, R11, PT ;  /* 0x0000000bc100720c */ /* 0x000fe20003f44070 */
[----:B------:R0:W4:Y:S01]  /*9ff0*/  LDG.E.U16 R207, desc[UR4][R190.64] ;  /* 0x00000004becf7981 */ /* 0x000122000c1e1500 */
[----:B-1----:R-:W-:Y:S01]  /*a000*/  IMAD.WIDE R182, R5, 0x2, R186 ;  /* 0x0000000205b67825 */ /* 0x002fe200078e02ba */
[----:B------:R-:W-:-:S02]  /*a010*/  ISETP.GT.U32.AND.EX P1, PT, R192, RZ, PT, P1 ;  /* 0x000000ffc000720c */ /* 0x000fc40003f24110 */
[C---:B------:R-:W-:Y:S01]  /*a020*/  ISETP.GT.U32.AND.EX P3, PT, R192.reuse, RZ, PT, P3 ;  /* 0x000000ffc000720c */ /* 0x040fe20003f64130 */
[----:B------:R-:W4:Y:S04]  /*a030*/  LDG.E.U16 R4, desc[UR4][R174.64] ;  /* 0x00000004ae047981 */ /* 0x000f28000c1e1500 */
[----:B---3--:R-:W-:Y:S04]  /*a040*/  STL [R1+0x8dc], R21 ;  /* 0x0008dc1501007387 */ /* 0x008fe80000100800 */
[----:B------:R1:W-:Y:S04]  /*a050*/  STL [R1+0x8a4], R7 ;  /* 0x0008a40701007387 */ /* 0x0003e80000100800 */
[----:B------:R-:W3:Y:S04]  /*a060*/  LDL.64 R194, [R1+0x3f0] ;  /* 0x0003f00001c27983 */ /* 0x000ee80000100a00 */
[----:B--2---:R-:W2:Y:S01]  /*a070*/  LDL.64 R10, [R1+0x3d8] ;  /* 0x0003d800010a7983 */ /* 0x004ea20000100a00 */
[----:B0-----:R-:W-:Y:S01]  /*a080*/  IMAD.WIDE R190, R5, 0x2, R204 ;  /* 0x0000000205be7825 */ /* 0x001fe200078e02cc */
[----:B------:R-:W-:-:S02]  /*a090*/  ISETP.GT.U32.AND.EX P6, PT, R192, RZ, PT, P6 ;  /* 0x000000ffc000720c */ /* 0x000fc40003fc4160 */
[C---:B------:R-:W-:Y:S01]  /*a0a0*/  ISETP.GT.U32.AND.EX P4, PT, R192.reuse, RZ, PT, P4 ;  /* 0x000000ffc000720c */ /* 0x040fe20003f84140 */
[----:B------:R4:W2:Y:S01]  /*a0b0*/  LDG.E.U16 R22, desc[UR4][R182.64] ;  /* 0x00000004b6167981 */ /* 0x0008a2000c1e1500 */
[C---:B------:R-:W-:Y:S02]  /*a0c0*/  ISETP.GT.U32.AND.EX P5, PT, R192.reuse, RZ, PT, P5 ;  /* 0x000000ffc000720c */ /* 0x040fe40003fa4150 */
[C---:B------:R-:W-:Y:S01]  /*a0d0*/  ISETP.GT.U32.AND.EX P2, PT, R192.reuse, RZ, PT, P2 ;  /* 0x000000ffc000720c */ /* 0x040fe20003f44120 */
[----:B------:R0:W2:Y:S01]  /*a0e0*/  LDG.E.U16 R205, desc[UR4][R190.64] ;  /* 0x00000004becd7981 */ /* 0x0000a2000c1e1500 */
[----:B------:R-:W-:Y:S01]  /*a0f0*/  ISETP.GT.U32.AND.EX P0, PT, R192, RZ, PT, P0 ;  /* 0x000000ffc000720c */ /* 0x000fe20003f04100 */
[C---:B------:R-:W-:Y:S02]  /*a100*/  IMAD.WIDE R192, R5.reuse, 0x2, R196 ;  /* 0x0000000205c07825 */ /* 0x040fe400078e02c4 */
[----:B------:R-:W2:Y:S02]  /*a110*/  LDL.64 R196, [R1+0x3f8] ;  /* 0x0003f80001c47983 */ /* 0x000ea40000100a00 */
[----:B----4-:R-:W-:-:S02]  /*a120*/  IMAD.WIDE R182, R5, 0x2, R200 ;  /* 0x0000000205b67825 */ /* 0x010fc400078e02c8 */
[----:B-1----:R-:W4:Y:S02]  /*a130*/  LDL.64 R6, [R1+0x3e8] ;  /* 0x0003e80001067983 */ /* 0x002f240000100a00 */
[C---:B0-----:R-:W-:Y:S02]  /*a140*/  IMAD.WIDE R190, R5.reuse, 0x2, R202 ;  /* 0x0000000205be7825 */ /* 0x041fe400078e02ca */
[----:B------:R-:W4:Y:S02]  /*a150*/  LDL.64 R186, [R1+0x3e0] ;  /* 0x0003e00001ba7983 */ /* 0x000f240000100a00 */
[C---:B------:R-:W-:Y:S02]  /*a160*/  IMAD.WIDE R174, R5.reuse, 0x2, R14 ;  /* 0x0000000205ae7825 */ /* 0x040fe400078e020e */
[----:B------:R-:W-:Y:S04]  /*a170*/  STL [R1+0x8a8], R8 ;  /* 0x0008a80801007387 */ /* 0x000fe80000100800 */
[----:B------:R-:W4:Y:S04]  /*a180*/  LDL.64 R184, [R1+0x3d0] ;  /* 0x0003d00001b87983 */ /* 0x000f280000100a00 */
[----:B------:R-:W4:Y:S04]  /*a190*/  LDG.E.U16 R21, desc[UR4][R190.64] ;  /* 0x00000004be157981 */ /* 0x000f28000c1e1500 */
[----:B------:R-:W4:Y:S04]  /*a1a0*/  LDG.E.U16 R9, desc[UR4][R182.64] ;  /* 0x00000004b6097981 */ /* 0x000f28000c1e1500 */
[----:B------:R0:W4:Y:S04]  /*a1b0*/  LDG.E.U16 R206, desc[UR4][R192.64] ;  /* 0x00000004c0ce7981 */ /* 0x000128000c1e1500 */
[----:B------:R-:W4:Y:S04]  /*a1c0*/  LDL.64 R16, [R1+0x3c8] ;  /* 0x0003c80001107983 */ /* 0x000f280000100a00 */
[----:B------:R2:W4:Y:S01]  /*a1d0*/  LDG.E.U16 R203, desc[UR4][R174.64] ;  /* 0x00000004aecb7981 */ /* 0x000522000c1e1500 */
[----:B0-----:R-:W-:-:S03]  /*a1e0*/  IMAD.WIDE R192, R5, 0x2, R2 ;  /* 0x0000000205c07825 */ /* 0x001fc600078e0202 */
[----:B------:R-:W4:Y:S04]  /*a1f0*/  LDL.64 R12, [R1+0x3c0] ;  /* 0x0003c000010c7983 */ /* 0x000f280000100a00 */
[----:B------:R-:W4:Y:S04]  /*a200*/  LDL.64 R2, [R1+0x3b8] ;  /* 0x0003b80001027983 */ /* 0x000f280000100a00 */
[----:B------:R-:W-:Y:S04]  /*a210*/  STL [R1+0x4], R207 ;  /* 0x000004cf01007387 */ /* 0x000fe80000100800 */
[----:B------:R-:W4:Y:S01]  /*a220*/  LDL.64 R14, [R1+0x3b0] ;  /* 0x0003b000010e7983 */ /* 0x000f220000100a00 */
[----:B------:R-:W-:-:S03]  /*a230*/  IMAD.WIDE R178, R5, 0x2, R198 ;  /* 0x0000000205b27825 */ /* 0x000fc600078e02c6 */
[----:B------:R0:W4:Y:S01]  /*a240*/  LDG.E.U16 R204, desc[UR4][R192.64] ;  /* 0x00000004c0cc7981 */ /* 0x000122000c1e1500 */
[----:B---3--:R-:W-:-:S04]  /*a250*/  IMAD.WIDE R190, R5, 0x2, R194 ;  /* 0x0000000205be7825 */ /* 0x008fc800078e02c2 */
[C---:B--2---:R-:W-:Y:S02]  /*a260*/  IMAD.WIDE R174, R5.reuse, 0x2, R10 ;  /* 0x0000000205ae7825 */ /* 0x044fe400078e020a */
[----:B------:R1:W2:Y:S04]  /*a270*/  LDG.E.U16 R10, desc[UR4][R190.64] ;  /* 0x00000004be0a7981 */ /* 0x0002a8000c1e1500 */
[----:B------:R3:W-:Y:S01]  /*a280*/  STL [R1+0x58], R18 ;  /* 0x0000581201007387 */ /* 0x0007e20000100800 */
[----:B0-----:R-:W-:-:S03]  /*a290*/  IMAD.WIDE R192, R5, 0x2, R196 ;  /* 0x0000000205c07825 */ /* 0x001fc600078e02c4 */
[----:B---3--:R0:W3:Y:S01]  /*a2a0*/  LDG.E.U16 R18, desc[UR4][R178.64] ;  /* 0x00000004b2127981 */ /* 0x0080e2000c1e1500 */
[----:B----4-:R-:W-:-:S03]  /*a2b0*/  IMAD.WIDE R182, R5, 0x2, R6 ;  /* 0x0000000205b67825 */ /* 0x010fc600078e0206 */
[----:B------:R4:W3:Y:S04]  /*a2c0*/  LDG.E.U16 R11, desc[UR4][R192.64] ;  /* 0x00000004c00b7981 */ /* 0x0008e8000c1e1500 */
[----:B------:R-:W3:Y:S01]  /*a2d0*/  LDG.E.U16 R202, desc[UR4][R182.64] ;  /* 0x00000004b6ca7981 */ /* 0x000ee2000c1e1500 */
[----:B-1----:R-:W-:-:S04]  /*a2e0*/  IMAD.WIDE R190, R5, 0x2, R184 ;  /* 0x0000000205be7825 */ /* 0x002fc800078e02b8 */
[C---:B0-----:R-:W-:Y:S01]  /*a2f0*/  IMAD.WIDE R178, R5.reuse, 0x2, R186 ;  /* 0x0000000205b27825 */ /* 0x041fe200078e02ba */
[----:B------:R0:W-:Y:S04]  /*a300*/  STL [R1+0x8ac], R9 ;  /* 0x0008ac0901007387 */ /* 0x0001e80000100800 */
[----:B------:R-:W3:Y:S04]  /*a310*/  LDL.64 R200, [R1+0x3a8] ;  /* 0x0003a80001c87983 */ /* 0x000ee80000100a00 */
[----:B------:R-:W3:Y:S01]  /*a320*/  LDL.64 R198, [R1+0x3a0] ;  /* 0x0003a00001c67983 */ /* 0x000ee20000100a00 */
[----:B----4-:R-:W-:-:S03]  /*a330*/  IMAD.WIDE R192, R5, 0x2, R16 ;  /* 0x0000000205c07825 */ /* 0x010fc600078e0210 */
[----:B------:R-:W4:Y:S04]  /*a340*/  LDL.64 R196, [R1+0x398] ;  /* 0x0003980001c47983 */ /* 0x000f280000100a00 */
[----:B------:R-:W3:Y:S04]  /*a350*/  LDL.64 R6, [R1+0x390] ;  /* 0x0003900001067983 */ /* 0x000ee80000100a00 */
[----:B------:R-:W-:Y:S04]  /*a360*/  STL [R1], R206 ;  /* 0x000000ce01007387 */ /* 0x000fe80000100800 */
[----:B------:R-:W-:Y:S04]  /*a370*/  STL [R1+0x3c], R205 ;  /* 0x00003ccd01007387 */ /* 0x000fe80000100800 */
[----:B------:R-:W3:Y:S04]  /*a380*/  LDG.E.U16 R16, desc[UR4][R190.64] ;  /* 0x00000004be107981 */ /* 0x000ee8000c1e1500 */
[----:B0-----:R-:W3:Y:S04]  /*a390*/  LDL.64 R8, [R1+0x388] ;  /* 0x0003880001087983 */ /* 0x001ee80000100a00 */
[----:B------:R0:W-:Y:S04]  /*a3a0*/  STL [R1+0x54], R22 ;  /* 0x0000541601007387 */ /* 0x0001e80000100800 */
[----:B0-----:R0:W3:Y:S02]  /*a3b0*/  LDG.E.U16 R22, desc[UR4][R174.64] ;  /* 0x00000004ae167981 */ /* 0x0010e4000c1e1500 */
[----:B0-----:R-:W-:-:S02]  /*a3c0*/  IMAD.WIDE R174, R5, 0x2, R2 ;  /* 0x0000000205ae7825 */ /* 0x001fc400078e0202 */
[----:B--2---:R0:W-:Y:S04]  /*a3d0*/  STL [R1+0x8b0], R10 ;  /* 0x0008b00a01007387 */ /* 0x0041e80000100800 */
[----:B------:R1:W-:Y:S01]  /*a3e0*/  STL [R1+0x24], R4 ;  /* 0x0000240401007387 */ /* 0x0003e20000100800 */
[----:B------:R-:W-:-:S03]  /*a3f0*/  IMAD.WIDE R182, R5, 0x2, R12 ;  /* 0x0000000205b67825 */ /* 0x000fc600078e020c */
[----:B------:R-:W2:Y:S04]  /*a400*/  LDL.64 R194, [R1+0x380] ;  /* 0x0003800001c27983 */ /* 0x000ea80000100a00 */
[----:B0-----:R-:W2:Y:S04]  /*a410*/  LDG.E.U16 R10, desc[UR4][R174.64] ;  /* 0x00000004ae0a7981 */ /* 0x001ea8000c1e1500 */
[----:B-1----:R0:W2:Y:S04]  /*a420*/  LDG.E.U16 R4, desc[UR4][R178.64] ;  /* 0x00000004b2047981 */ /* 0x0020a8000c1e1500 */
[----:B------:R-:W2:Y:S04]  /*a430*/  LDL.64 R186, [R1+0x378] ;  /* 0x0003780001ba7983 */ /* 0x000ea80000100a00 */
[----:B------:R-:W2:Y:S01]  /*a440*/  LDL.64 R184, [R1+0x370] ;  /* 0x0003700001b87983 */ /* 0x000ea20000100a00 */
[----:B0-----:R-:W-:-:S03]  /*a450*/  IMAD.WIDE R178, R5, 0x2, R14 ;  /* 0x0000000205b27825 */ /* 0x001fc600078e020e */
[----:B------:R-:W2:Y:S04]  /*a460*/  LDL.64 R12, [R1+0x368] ;  /* 0x00036800010c7983 */ /* 0x000ea80000100a00 */
[----:B------:R3:W2:Y:S04]  /*a470*/  LDG.E.U16 R15, desc[UR4][R178.64] ;  /* 0x00000004b20f7981 */ /* 0x0006a8000c1e1500 */
[----:B------:R-:W-:Y:S04]  /*a480*/  STL [R1+0x38], R204 ;  /* 0x000038cc01007387 */ /* 0x000fe80000100800 */
[----:B------:R-:W2:Y:S04]  /*a490*/  LDL.64 R2, [R1+0x360] ;  /* 0x0003600001027983 */ /* 0x000ea80000100a00 */
[----:B------:R0:W-:Y:S01]  /*a4a0*/  STL [R1+0x5c], R21 ;  /* 0x00005c1501007387 */ /* 0x0001e20000100800 */
[----:B----4-:R-:W-:-:S04]  /*a4b0*/  IMAD.WIDE R174, R5, 0x2, R196 ;  /* 0x0000000205ae7825 */ /* 0x010fc800078e02c4 */
[C---:B---3--:R-:W-:Y:S01]  /*a4c0*/  IMAD.WIDE R178, R5.reuse, 0x2, R6 ;  /* 0x0000000205b27825 */ /* 0x048fe200078e0206 */
[----:B0-----:R0:W3:Y:S03]  /*a4d0*/  LDG.E.U16 R21, desc[UR4][R192.64] ;  /* 0x00000004c0157981 */ /* 0x0010e6000c1e1500 */
[C---:B------:R-:W-:Y:S01]  /*a4e0*/  IMAD.WIDE R190, R5.reuse, 0x2, R198 ;  /* 0x0000000205be7825 */ /* 0x040fe200078e02c6 */
[----:B------:R-:W4:Y:S04]  /*a4f0*/  LDG.E.U16 R14, desc[UR4][R178.64] ;  /* 0x00000004b20e7981 */ /* 0x000f28000c1e1500 */
[----:B------:R-:W-:Y:S04]  /*a500*/  STL [R1+0x8b8], R16 ;  /* 0x0008b81001007387 */ /* 0x000fe80000100800 */
[----:B------:R1:W-:Y:S01]  /*a510*/  STL [R1+0x20], R18 ;  /* 0x0000201201007387 */ /* 0x0003e20000100800 */
[----:B0-----:R-:W-:-:S03]  /*a520*/  IMAD.WIDE R192, R5, 0x2, R200 ;  /* 0x0000000205c07825 */ /* 0x001fc600078e02c8 */
[----:B-1----:R0:W3:Y:S04]  /*a530*/  LDG.E.U16 R18, desc[UR4][R182.64] ;  /* 0x00000004b6127981 */ /* 0x0020e8000c1e1500 */
[----:B------:R-:W-:Y:S01]  /*a540*/  STL [R1+0x34], R203 ;  /* 0x000034cb01007387 */ /* 0x000fe20000100800 */
[----:B0-----:R-:W-:-:S03]  /*a550*/  IMAD.WIDE R182, R5, 0x2, R8 ;  /* 0x0000000205b67825 */ /* 0x001fc600078e0208 */
[----:B------:R0:W4:Y:S04]  /*a560*/  LDG.E.U16 R9, desc[UR4][R174.64] ;  /* 0x00000004ae097981 */ /* 0x000128000c1e1500 */
[----:B--2---:R-:W-:Y:S04]  /*a570*/  STL [R1+0x8bc], R10 ;  /* 0x0008bc0a01007387 */ /* 0x004fe80000100800 */
[----:B------:R-:W-:Y:S04]  /*a580*/  STL [R1+0x8c0], R15 ;  /* 0x0008c00f01007387 */ /* 0x000fe80000100800 */
[----:B------:R-:W2:Y:S04]  /*a590*/  LDL.64 R200, [R1+0x358] ;  /* 0x0003580001c87983 */ /* 0x000ea80000100a00 */
[----:B------:R-:W3:Y:S04]  /*a5a0*/  LDL.64 R198, [R1+0x350] ;  /* 0x0003500001c67983 */ /* 0x000ee80000100a00 */
[----:B------:R1:W-:Y:S04]  /*a5b0*/  STL [R1+0x50], R11 ;  /* 0x0000500b01007387 */ /* 0x0003e80000100800 */
[----:B------:R-:W3:Y:S04]  /*a5c0*/  LDL.64 R6, [R1+0x338] ;  /* 0x0003380001067983 */ /* 0x000ee80000100a00 */
[----:B------:R-:W3:Y:S04]  /*a5d0*/  LDL.64 R16, [R1+0x348] ;  /* 0x0003480001107983 */ /* 0x000ee80000100a00 */
[----:B-1----:R-:W3:Y:S04]  /*a5e0*/  LDL.64 R10, [R1+0x340] ;  /* 0x00034000010a7983 */ /* 0x002ee80000100a00 */
[----:B------:R-:W-:Y:S04]  /*a5f0*/  STL [R1+0x1c], R202 ;  /* 0x00001cca01007387 */ /* 0x000fe80000100800 */
[----:B------:R1:W-:Y:S04]  /*a600*/  STL [R1+0x30], R4 ;  /* 0x0000300401007387 */ /* 0x0003e80000100800 */
[----:B------:R-:W-:Y:S01]  /*a610*/  STL [R1+0x4c], R22 ;  /* 0x00004c1601007387 */ /* 0x000fe20000100800 */
[----:B0-----:R-:W-:-:S03]  /*a620*/  IMAD.WIDE R174, R5, 0x2, R2 ;  /* 0x0000000205ae7825 */ /* 0x001fc600078e0202 */
[----:B------:R0:W3:Y:S04]  /*a630*/  LDG.E.U16 R15, desc[UR4][R192.64] ;  /* 0x00000004c00f7981 */ /* 0x0000e8000c1e1500 */
[----:B-1----:R1:W3:Y:S01]  /*a640*/  LDG.E.U16 R4, desc[UR4][R190.64] ;  /* 0x00000004be047981 */ /* 0x0022e2000c1e1500 */
[----:B------:R-:W-:-:S04]  /*a650*/  IMAD.WIDE R178, R5, 0x2, R194 ;  /* 0x0000000205b27825 */ /* 0x000fc800078e02c2 */
[C---:B0-----:R-:W-:Y:S02]  /*a660*/  IMAD.WIDE R192, R5.reuse, 0x2, R12 ;  /* 0x0000000205c07825 */ /* 0x041fe400078e020c */
[----:B------:R-:W3:Y:S02]  /*a670*/  LDG.E.U16 R12, desc[UR4][R178.64] ;  /* 0x00000004b20c7981 */ /* 0x000ee4000c1e1500 */
[C---:B-1----:R-:W-:Y:S02]  /*a680*/  IMAD.WIDE R190, R5.reuse, 0x2, R184 ;  /* 0x0000000205be7825 */ /* 0x042fe400078e02b8 */
[----:B----4-:R0:W-:Y:S04]  /*a690*/  STL [R1+0x8c4], R9 ;  /* 0x0008c40901007387 */ /* 0x0101e80000100800 */
[----:B------:R-:W4:Y:S04]  /*a6a0*/  LDG.E.U16 R13, desc[UR4][R190.64] ;  /* 0x00000004be0d7981 */ /* 0x000f28000c1e1500 */
[----:B0-----:R0:W4:Y:S04]  /*a6b0*/  LDG.E.U16 R9, desc[UR4][R182.64] ;  /* 0x00000004b6097981 */ /* 0x001128000c1e1500 */
[----:B------:R1:W-:Y:S04]  /*a6c0*/  STL [R1+0x8c8], R14 ;  /* 0x0008c80e01007387 */ /* 0x0003e80000100800 */
[----:B------:R-:W4:Y:S01]  /*a6d0*/  LDL.64 R196, [R1+0x330] ;  /* 0x0003300001c47983 */ /* 0x000f220000100a00 */
[----:B0-----:R-:W-:-:S03]  /*a6e0*/  IMAD.WIDE R182, R5, 0x2, R186 ;  /* 0x0000000205b67825 */ /* 0x001fc600078e02ba */
[----:B------:R-:W4:Y:S04]  /*a6f0*/  LDL.64 R194, [R1+0x328] ;  /* 0x0003280001c27983 */ /* 0x000f280000100a00 */
[----:B------:R2:W4:Y:S04]  /*a700*/  LDG.E.U16 R8, desc[UR4][R182.64] ;  /* 0x00000004b6087981 */ /* 0x000528000c1e1500 */
[----:B-1----:R0:W4:Y:S01]  /*a710*/  LDG.E.U16 R14, desc[UR4][R174.64] ;  /* 0x00000004ae0e7981 */ /* 0x002122000c1e1500 */
[----:B--2---:R-:W-:-:S04]  /*a720*/  IMAD.WIDE R182, R5, 0x2, R200 ;  /* 0x0000000205b67825 */ /* 0x004fc800078e02c8 */
[----:B---3--:R-:W-:-:S04]  /*a730*/  IMAD.WIDE R190, R5, 0x2, R198 ;  /* 0x0000000205be7825 */ /* 0x008fc800078e02c6 */
[C---:B------:R-:W-:Y:S02]  /*a740*/  IMAD.WIDE R178, R5.reuse, 0x2, R6 ;  /* 0x0000000205b27825 */ /* 0x040fe400078e0206 */
[----:B------:R-:W2:Y:S04]  /*a750*/  LDG.E.U16 R7, desc[UR4][R182.64] ;  /* 0x00000004b6077981 */ /* 0x000ea8000c1e1500 */
[----:B------:R-:W3:Y:S04]  /*a760*/  LDG.E.U16 R6, desc[UR4][R190.64] ;  /* 0x00000004be067981 */ /* 0x000ee8000c1e1500 */
[----:B------:R-:W-:Y:S04]  /*a770*/  STL [R1+0x18], R21 ;  /* 0x0000181501007387 */ /* 0x000fe80000100800 */
[----:B------:R-:W3:Y:S04]  /*a780*/  LDL.64 R186, [R1+0x320] ;  /* 0x0003200001ba7983 */ /* 0x000ee80000100a00 */
[----:B------:R-:W-:Y:S04]  /*a790*/  STL [R1+0x2c], R18 ;  /* 0x00002c1201007387 */ /* 0x000fe80000100800 */
[----:B------:R-:W3:Y:S04]  /*a7a0*/  LDL.64 R184, [R1+0x318] ;  /* 0x0003180001b87983 */ /* 0x000ee80000100a00 */
[----:B------:R-:W3:Y:S01]  /*a7b0*/  LDL.64 R2, [R1+0x308] ;  /* 0x0003080001027983 */ /* 0x000ee20000100a00 */
[----:B0-----:R-:W-:-:S03]  /*a7c0*/  IMAD.WIDE R174, R5, 0x2, R10 ;  /* 0x0000000205ae7825 */ /* 0x001fc600078e020a */
[----:B------:R-:W3:Y:S04]  /*a7d0*/  LDG.E.U16 R11, desc[UR4][R178.64] ;  /* 0x00000004b20b7981 */ /* 0x000ee8000c1e1500 */
[----:B----4-:R0:W-:Y:S04]  /*a7e0*/  STL [R1+0x8e0], R8 ;  /* 0x0008e00801007387 */ /* 0x0101e80000100800 */
[----:B------:R-:W-:Y:S04]  /*a7f0*/  STL [R1+0x8e4], R13 ;  /* 0x0008e40d01007387 */ /* 0x000fe80000100800 */
[----:B------:R-:W-:Y:S04]  /*a800*/  STL [R1+0x8e8], R14 ;  /* 0x0008e80e01007387 */ /* 0x000fe80000100800 */
[----:B0-----:R0:W4:Y:S02]  /*a810*/  LDG.E.U16 R8, desc[UR4][R192.64] ;  /* 0x00000004c0087981 */ /* 0x001124000c1e1500 */
[----:B0-----:R-:W-:-:S02]  /*a820*/  IMAD.WIDE R192, R5, 0x2, R16 ;  /* 0x0000000205c07825 */ /* 0x001fc400078e0210 */
[----:B------:R-:W4:Y:S04]  /*a830*/  LDL.64 R16, [R1+0x2e8] ;  /* 0x0002e80001107983 */ /* 0x000f280000100a00 */
[----:B------:R-:W-:Y:S04]  /*a840*/  STL [R1+0x14], R15 ;  /* 0x0000140f01007387 */ /* 0x000fe80000100800 */
[----:B------:R0:W-:Y:S01]  /*a850*/  STL [R1+0x28], R4 ;  /* 0x0000280401007387 */ /* 0x0001e20000100800 */
[----:B------:R-:W-:-:S03]  /*a860*/  IMAD.WIDE R190, R5, 0x2, R196 ;  /* 0x0000000205be7825 */ /* 0x000fc600078e02c4 */
[----:B0-----:R0:W4:Y:S04]  /*a870*/  LDG.E.U16 R4, desc[UR4][R192.64] ;  /* 0x00000004c0047981 */ /* 0x001128000c1e1500 */
[----:B--2---:R-:W-:Y:S04]  /*a880*/  STL [R1+0x8ec], R7 ;  /* 0x0008ec0701007387 */ /* 0x004fe80000100800 */
[----:B---3--:R-:W-:Y:S04]  /*a890*/  STL [R1+0x8f0], R6 ;  /* 0x0008f00601007387 */ /* 0x008fe80000100800 */
[----:B------:R-:W2:Y:S04]  /*a8a0*/  LDL.64 R206, [R1+0x2c8] ;  /* 0x0002c80001ce7983 */ /* 0x000ea80000100a00 */
[----:B------:R1:W-:Y:S01]  /*a8b0*/  STL [R1+0x10], R9 ;  /* 0x0000100901007387 */ /* 0x0003e20000100800 */
[----:B0-----:R-:W-:-:S03]  /*a8c0*/  IMAD.WIDE R192, R5, 0x2, R194 ;  /* 0x0000000205c07825 */ /* 0x001fc600078e02c2 */
[----:B------:R-:W3:Y:S01]  /*a8d0*/  LDL.64 R204, [R1+0x2a8] ;  /* 0x0002a80001cc7983 */ /* 0x000ee20000100a00 */
[----:B------:R-:W-:-:S03]  /*a8e0*/  IMAD.WIDE R178, R5, 0x2, R184 ;  /* 0x0000000205b27825 */ /* 0x000fc600078e02b8 */
[----:B------:R-:W3:Y:S04]  /*a8f0*/  LDL.64 R202, [R1+0x288] ;  /* 0x0002880001ca7983 */ /* 0x000ee80000100a00 */
[----:B-1----:R0:W3:Y:S01]  /*a900*/  LDG.E.U16 R9, desc[UR4][R174.64] ;  /* 0x00000004ae097981 */ /* 0x0020e2000c1e1500 */
[----:B------:R-:W-:-:S03]  /*a910*/  IMAD.WIDE R182, R5, 0x2, R2 ;  /* 0x0000000205b67825 */ /* 0x000fc600078e0202 */
[----:B------:R-:W3:Y:S04]  /*a920*/  LDL.64 R198, [R1+0x268] ;  /* 0x0002680001c67983 */ /* 0x000ee80000100a00 */
[----:B------:R4:W3:Y:S01]  /*a930*/  LDG.E.U16 R6, desc[UR4][R192.64] ;  /* 0x00000004c0067981 */ /* 0x0008e2000c1e1500 */
[----:B0-----:R-:W-:-:S03]  /*a940*/  IMAD.WIDE R174, R5, 0x2, R186 ;  /* 0x0000000205ae7825 */ /* 0x001fc600078e02ba */
[----:B------:R2:W3:Y:S04]  /*a950*/  LDG.E.U16 R186, desc[UR4][R190.64] ;  /* 0x00000004beba7981 */ /* 0x0004e8000c1e1500 */
[----:B------:R-:W3:Y:S04]  /*a960*/  LDG.E.U16 R15, desc[UR4][R174.64] ;  /* 0x00000004ae0f7981 */ /* 0x000ee8000c1e1500 */
[----:B------:R0:W3:Y:S01]  /*a970*/  LDG.E.U16 R7, desc[UR4][R182.64] ;  /* 0x00000004b6077981 */ /* 0x0000e2000c1e1500 */
[----:B----4-:R-:W-:-:S05]  /*a980*/  IMAD.WIDE R192, R5, 0x2, R16 ;  /* 0x0000000205c07825 */ /* 0x010fca00078e0210 */
[----:B------:R-:W4:Y:S01]  /*a990*/  LDG.E.U16 R14, desc[UR4][R192.64] ;  /* 0x00000004c00e7981 */ /* 0x000f22000c1e1500 */
[----:B--2---:R-:W-:-:S05]  /*a9a0*/  IMAD.WIDE R190, R5, 0x2, R206 ;  /* 0x0000000205be7825 */ /* 0x004fca00078e02ce */
[----:B------:R-:W2:Y:S04]  /*a9b0*/  LDG.E.U16 R13, desc[UR4][R190.64] ;  /* 0x00000004be0d7981 */ /* 0x000ea8000c1e1500 */
[----:B---3--:R-:W-:Y:S04]  /*a9c0*/  STL [R1+0x8f4], R9 ;  /* 0x0008f40901007387 */ /* 0x008fe80000100800 */
[----:B------:R1:W-:Y:S04]  /*a9d0*/  STL [R1+0x48], R12 ;  /* 0x0000480c01007387 */ /* 0x0003e80000100800 */
[----:B-1----:R1:W3:Y:S04]  /*a9e0*/  LDG.E.U16 R12, desc[UR4][R178.64] ;  /* 0x00000004b20c7981 */ /* 0x0022e8000c1e1500 */
[----:B------:R-:W-:Y:S04]  /*a9f0*/  STL [R1+0x8f8], R11 ;  /* 0x0008f80b01007387 */ /* 0x000fe80000100800 */
[----:B------:R-:W2:Y:S04]  /*aa00*/  LDL.64 R196, [R1+0x248] ;  /* 0x0002480001c47983 */ /* 0x000ea80000100a00 */
[----:B------:R-:W2:Y:S04]  /*aa10*/  LDL.64 R194, [R1+0x228] ;  /* 0x0002280001c27983 */ /* 0x000ea80000100a00 */
[----:B------:R-:W2:Y:S04]  /*aa20*/  LDL.64 R208, [R1+0x208] ;  /* 0x0002080001d07983 */ /* 0x000ea80000100a00 */
[----:B------:R-:W2:Y:S04]  /*aa30*/  LDL.64 R200, [R1+0x1e8] ;  /* 0x0001e80001c87983 */ /* 0x000ea80000100a00 */
[----:B------:R1:W-:Y:S04]  /*aa40*/  STL [R1+0xc], R8 ;  /* 0x00000c0801007387 */ /* 0x0003e80000100800 */
[----:B------:R-:W2:Y:S04]  /*aa50*/  LDL.64 R2, [R1+0x1c8] ;  /* 0x0001c80001027983 */ /* 0x000ea80000100a00 */
[----:B------:R-:W-:Y:S04]  /*aa60*/  STL [R1+0x8fc], R186 ;  /* 0x0008fcba01007387 */ /* 0x000fe80000100800 */
[----:B------:R-:W-:Y:S04]  /*aa70*/  STL [R1+0x900], R6 ;  /* 0x0009000601007387 */ /* 0x000fe80000100800 */
[----:B------:R-:W-:Y:S01]  /*aa80*/  STL [R1+0x904], R15 ;  /* 0x0009040f01007387 */ /* 0x000fe20000100800 */
[----:B0-----:R-:W-:-:S04]  /*aa90*/  IMAD.WIDE R182, R5, 0x2, R204 ;  /* 0x0000000205b67825 */ /* 0x001fc800078e02cc */
[C---:B-1----:R-:W-:Y:S01]  /*aaa0*/  IMAD.WIDE R178, R5.reuse, 0x2, R202 ;  /* 0x0000000205b27825 */ /* 0x042fe200078e02ca */
[----:B------:R0:W2:Y:S03]  /*aab0*/  LDG.E.U16 R8, desc[UR4][R182.64] ;  /* 0x00000004b6087981 */ /* 0x0000a6000c1e1500 */
[C---:B------:R-:W-:Y:S01]  /*aac0*/  IMAD.WIDE R174, R5.reuse, 0x2, R198 ;  /* 0x0000000205ae7825 */ /* 0x040fe200078e02c6 */
[----:B------:R1:W2:Y:S04]  /*aad0*/  LDG.E.U16 R21, desc[UR4][R178.64] ;  /* 0x00000004b2157981 */ /* 0x0002a8000c1e1500 */
[----:B------:R1:W2:Y:S04]  /*aae0*/  LDG.E.U16 R22, desc[UR4][R174.64] ;  /* 0x00000004ae167981 */ /* 0x0002a8000c1e1500 */
[----:B---3--:R-:W-:Y:S04]  /*aaf0*/  STL [R1+0x908], R12 ;  /* 0x0009080c01007387 */ /* 0x008fe80000100800 */
[----:B------:R3:W-:Y:S04]  /*ab00*/  STL [R1+0x90c], R7 ;  /* 0x00090c0701007387 */ /* 0x0007e80000100800 */
[----:B------:R-:W3:Y:S04]  /*ab10*/  LDL.64 R184, [R1+0x1a8] ;  /* 0x0001a80001b87983 */ /* 0x000ee80000100a00 */
[----:B------:R-:W-:Y:S04]  /*ab20*/  STL [R1+0x8], R4 ;  /* 0x0000080401007387 */ /* 0x000fe80000100800 */
[----:B------:R-:W3:Y:S04]  /*ab30*/  LDL.64 R16, [R1+0x188] ;  /* 0x0001880001107983 */ /* 0x000ee80000100a00 */
[----:B------:R-:W3:Y:S04]  /*ab40*/  LDL.64 R10, [R1+0x168] ;  /* 0x00016800010a7983 */ /* 0x000ee80000100a00 */
[----:B------:R-:W3:Y:S04]  /*ab50*/  LDL.64 R206, [R1+0x148] ;  /* 0x0001480001ce7983 */ /* 0x000ee80000100a00 */
[----:B------:R-:W3:Y:S04]  /*ab60*/  LDL.64 R204, [R1+0x128] ;  /* 0x0001280001cc7983 */ /* 0x000ee80000100a00 */
[----:B------:R-:W3:Y:S04]  /*ab70*/  LDL.64 R202, [R1+0x108] ;  /* 0x0001080001ca7983 */ /* 0x000ee80000100a00 */
[----:B----4-:R-:W-:Y:S04]  /*ab80*/  STL [R1+0x910], R14 ;  /* 0x0009100e01007387 */ /* 0x010fe80000100800 */
[----:B--2---:R2:W-:Y:S04]  /*ab90*/  STL [R1+0x914], R13 ;  /* 0x0009140d01007387 */ /* 0x0045e80000100800 */
[----:B---3--:R-:W3:Y:S01]  /*aba0*/  LDL.64 R6, [R1+0x88] ;  /* 0x0000880001067983 */ /* 0x008ee20000100a00 */
[----:B------:R-:W-:-:S03]  /*abb0*/  IMAD.WIDE R190, R5, 0x2, R196 ;  /* 0x0000000205be7825 */ /* 0x000fc600078e02c4 */
[----:B------:R-:W4:Y:S01]  /*abc0*/  LDL.64 R196, [R1+0xc8] ;  /* 0x0000c80001c47983 */ /* 0x000f220000100a00 */
[----:B------:R-:W-:-:S03]  /*abd0*/  IMAD.WIDE R248, R5, 0x2, R194 ;  /* 0x0000000205f87825 */ /* 0x000fc600078e02c2 */
[----:B------:R-:W4:Y:S01]  /*abe0*/  LDL.64 R198, [R1+0xe8] ;  /* 0x0000e80001c67983 */ /* 0x000f220000100a00 */
[----:B0-----:R-:W-:-:S03]  /*abf0*/  IMAD.WIDE R182, R5, 0x2, R208 ;  /* 0x0000000205b67825 */ /* 0x001fc600078e02d0 */
[----:B------:R-:W4:Y:S01]  /*ac00*/  LDL.64 R194, [R1+0xa8] ;  /* 0x0000a80001c27983 */ /* 0x000f220000100a00 */
[----:B-1----:R-:W-:-:S03]  /*ac10*/  IMAD.WIDE R178, R5, 0x2, R200 ;  /* 0x0000000205b27825 */ /* 0x002fc600078e02c8 */
[----:B------:R-:W4:Y:S04]  /*ac20*/  LDL.64 R200, [R1+0x310] ;  /* 0x0003100001c87983 */ /* 0x000f280000100a00 */
[----:B------:R0:W4:Y:S04]  /*ac30*/  LDG.E.U16 R247, desc[UR4][R182.64] ;  /* 0x00000004b6f77981 */ /* 0x000128000c1e1500 */
[----:B------:R-:W4:Y:S04]  /*ac40*/  LDL.64 R186, [R1+0x300] ;  /* 0x0003000001ba7983 */ /* 0x000f280000100a00 */
[----:B------:R-:W4:Y:S04]  /*ac50*/  LDL.64 R208, [R1+0x2d8] ;  /* 0x0002d80001d07983 */ /* 0x000f280000100a00 */
[----:B--2---:R-:W2:Y:S04]  /*ac60*/  LDL.64 R12, [R1+0x2c0] ;  /* 0x0002c000010c7983 */ /* 0x004ea80000100a00 */
[----:B------:R1:W2:Y:S04]  /*ac70*/  LDG.E.U16 R246, desc[UR4][R178.64] ;  /* 0x00000004b2f67981 */ /* 0x0002a8000c1e1500 */
[----:B------:R-:W2:Y:S01]  /*ac80*/  LDL.64 R14, [R1+0x2d0] ;  /* 0x0002d000010e7983 */ /* 0x000ea20000100a00 */
[----:B------:R-:W-:-:S03]  /*ac90*/  IMAD.WIDE R174, R5, 0x2, R2 ;  /* 0x0000000205ae7825 */ /* 0x000fc600078e0202 */
[----:B------:R1:W2:Y:S04]  /*aca0*/  LDG.E.U16 R18, desc[UR4][R190.64] ;  /* 0x00000004be127981 */ /* 0x0002a8000c1e1500 */
[----:B------:R1:W2:Y:S04]  /*acb0*/  LDG.E.U16 R2, desc[UR4][R174.64] ;  /* 0x00000004ae027981 */ /* 0x0002a8000c1e1500 */
[----:B------:R-:W2:Y:S04]  /*acc0*/  LDL.64 R218, [R1+0x2b8] ;  /* 0x0002b80001da7983 */ /* 0x000ea80000100a00 */
[----:B------:R-:W2:Y:S04]  /*acd0*/  LDL.64 R212, [R1+0x278] ;  /* 0x0002780001d47983 */ /* 0x000ea80000100a00 */
[----:B------:R-:W2:Y:S04]  /*ace0*/  LDL.64 R214, [R1+0x2a0] ;  /* 0x0002a00001d67983 */ /* 0x000ea80000100a00 */
[----:B------:R-:W2:Y:S04]  /*acf0*/  LDL.64 R216, [R1+0x2b0] ;  /* 0x0002b00001d87983 */ /* 0x000ea80000100a00 */
[----:B------:R-:W2:Y:S04]  /*ad00*/  LDL.64 R210, [R1+0x270] ;  /* 0x0002700001d27983 */ /* 0x000ea80000100a00 */
[----:B------:R-:W2:Y:S04]  /*ad10*/  LDL.64 R250, [R1+0x1b0] ;  /* 0x0001b00001fa7983 */ /* 0x000ea80000100a00 */
[----:B------:R-:W2:Y:S01]  /*ad20*/  LDG.E.U16 R248, desc[UR4][R248.64] ;  /* 0x00000004f8f87981 */ /* 0x000ea2000c1e1500 */
[----:B------:R-:W-:-:S03]  /*ad30*/  IMAD.WIDE R192, R5, 0x2, R184 ;  /* 0x0000000205c07825 */ /* 0x000fc600078e02b8 */
[----:B------:R-:W2:Y:S04]  /*ad40*/  LDL.64 R184, [R1+0x2f8] ;  /* 0x0002f80001b87983 */ /* 0x000ea80000100a00 */
[----:B------:R3:W2:Y:S01]  /*ad50*/  LDG.E.U16 R245, desc[UR4][R192.64] ;  /* 0x00000004c0f57981 */ /* 0x0006a2000c1e1500 */
[----:B0-----:R-:W-:-:S03]  /*ad60*/  IMAD.WIDE R182, R5, 0x2, R16 ;  /* 0x0000000205b67825 */ /* 0x001fc600078e0210 */
[----:B------:R-:W2:Y:S01]  /*ad70*/  LDL.64 R16, [R1+0x2f0] ;  /* 0x0002f00001107983 */ /* 0x000ea20000100a00 */
[----:B-1----:R-:W-:-:S03]  /*ad80*/  IMAD.WIDE R178, R5, 0x2, R10 ;  /* 0x0000000205b27825 */ /* 0x002fc600078e020a */
[----:B------:R-:W2:Y:S01]  /*ad90*/  LDL.64 R10, [R1+0x2e0] ;  /* 0x0002e000010a7983 */ /* 0x000ea20000100a00 */
[----:B------:R-:W-:-:S03]  /*ada0*/  IMAD.WIDE R190, R5, 0x2, R206 ;  /* 0x0000000205be7825 */ /* 0x000fc600078e02ce */
[----:B------:R-:W2:Y:S01]  /*adb0*/  LDG.E.U16 R178, desc[UR4][R178.64] ;  /* 0x00000004b2b27981 */ /* 0x000ea2000c1e1500 */
[----:B------:R-:W-:-:S03]  /*adc0*/  IMAD.WIDE R174, R5, 0x2, R204 ;  /* 0x0000000205ae7825 */ /* 0x000fc600078e02cc */
[----:B------:R-:W2:Y:S04]  /*add0*/  LDG.E.U16 R190, desc[UR4][R190.64] ;  /* 0x00000004bebe7981 */ /* 0x000ea8000c1e1500 */
[----:B------:R-:W2:Y:S04]  /*ade0*/  LDG.E.U16 R174, desc[UR4][R174.64] ;  /* 0x00000004aeae7981 */ /* 0x000ea8000c1e1500 */
[----:B------:R-:W2:Y:S04]  /*adf0*/  LDL.64 R204, [R1+0x280] ;  /* 0x0002800001cc7983 */ /* 0x000ea80000100a00 */
[----:B------:R-:W2:Y:S01]  /*ae00*/  LDL.64 R206, [R1+0x290] ;  /* 0x0002900001ce7983 */ /* 0x000ea20000100a00 */
[----:B---3--:R-:W-:-:S03]  /*ae10*/  IMAD.WIDE R192, R5, 0x2, R6 ;  /* 0x0000000205c07825 */ /* 0x008fc600078e0206 */
[----:B------:R-:W3:Y:S01]  /*ae20*/  LDL.64 R6, [R1+0x298] ;  /* 0x0002980001067983 */ /* 0x000ee20000100a00 */
[----:B----4-:R-:W-:-:S03]  /*ae30*/  IMAD.WIDE R196, R5, 0x2, R196 ;  /* 0x0000000205c47825 */ /* 0x010fc600078e02c4 */
[----:B------:R0:W4:Y:S01]  /*ae40*/  LDG.E.U16 R191, desc[UR4][R192.64] ;  /* 0x00000004c0bf7981 */ /* 0x000122000c1e1500 */
[----:B------:R-:W-:-:S03]  /*ae50*/  IMAD.WIDE R198, R5, 0x2, R198 ;  /* 0x0000000205c67825 */ /* 0x000fc600078e02c6 */
[----:B------:R-:W4:Y:S01]  /*ae60*/  LDG.E.U16 R175, desc[UR4][R196.64] ;  /* 0x00000004c4af7981 */ /* 0x000f22000c1e1500 */
[----:B------:R-:W-:-:S03]  /*ae70*/  IMAD.WIDE R194, R5, 0x2, R194 ;  /* 0x0000000205c27825 */ /* 0x000fc600078e02c2 */
[----:B------:R-:W4:Y:S01]  /*ae80*/  LDG.E.U16 R168, desc[UR4][R198.64] ;  /* 0x00000004c6a87981 */ /* 0x000f22000c1e1500 */
[----:B0-----:R-:W-:-:S03]  /*ae90*/  IMAD.WIDE R192, R5, 0x2, R200 ;  /* 0x0000000205c07825 */ /* 0x001fc600078e02c8 */
[----:B------:R0:W4:Y:S04]  /*aea0*/  LDG.E.U16 R179, desc[UR4][R194.64] ;  /* 0x00000004c2b37981 */ /* 0x000128000c1e1500 */
[----:B------:R-:W4:Y:S01]  /*aeb0*/  LDG.E.U16 R243, desc[UR4][R182.64] ;  /* 0x00000004b6f37981 */ /* 0x000f22000c1e1500 */
[----:B0-----:R-:W-:-:S03]  /*aec0*/  IMAD.WIDE R194, R5, 0x2, R186 ;  /* 0x0000000205c27825 */ /* 0x001fc600078e02ba */
[----:B------:R0:W4:Y:S02]  /*aed0*/  LDG.E.U16 R187, desc[UR4][R192.64] ;  /* 0x00000004c0bb7981 */ /* 0x000124000c1e1500 */
[C---:B0-----:R-:W-:Y:S02]  /*aee0*/  IMAD.WIDE R192, R5.reuse, 0x2, R208 ;  /* 0x0000000205c07825 */ /* 0x041fe400078e02d0 */
[----:B------:R-:W4:Y:S02]  /*aef0*/  LDL.64 R208, [R1+0x258] ;  /* 0x0002580001d07983 */ /* 0x000f240000100a00 */
[C---:B------:R-:W-:Y:S02]  /*af00*/  IMAD.WIDE R182, R5.reuse, 0x2, R202 ;  /* 0x0000000205b67825 */ /* 0x040fe400078e02ca */
[----:B------:R-:W4:Y:S04]  /*af10*/  LDL.64 R202, [R1+0x260] ;  /* 0x0002600001ca7983 */ /* 0x000f280000100a00 */
[----:B------:R-:W4:Y:S04]  /*af20*/  LDG.E.U16 R4, desc[UR4][R192.64] ;  /* 0x00000004c0047981 */ /* 0x000f28000c1e1500 */
[----:B------:R-:W4:Y:S01]  /*af30*/  LDG.E.U16 R182, desc[UR4][R182.64] ;  /* 0x00000004b6b67981 */ /* 0x000f22000c1e1500 */
[----:B--2---:R-:W-:-:S04]  /*af40*/  IMAD.WIDE R196, R5, 0x2, R184 ;  /* 0x0000000205c47825 */ /* 0x004fc800078e02b8 */
[C---:B------:R-:W-:Y:S02]  /*af50*/  IMAD.WIDE R198, R5.reuse, 0x2, R16 ;  /* 0x0000000205c67825 */ /* 0x040fe400078e0210 */
[----:B------:R0:W2:Y:S02]  /*af60*/  LDG.E.U16 R17, desc[UR4][R196.64] ;  /* 0x00000004c4117981 */ /* 0x0000a4000c1e1500 */
[C---:B------:R-:W-:Y:S02]  /*af70*/  IMAD.WIDE R200, R5.reuse, 0x2, R10 ;  /* 0x0000000205c87825 */ /* 0x040fe400078e020a */
[----:B------:R1:W2:Y:S04]  /*af80*/  LDG.E.U16 R10, desc[UR4][R194.64] ;  /* 0x00000004c20a7981 */ /* 0x0002a8000c1e1500 */
[----:B------:R-:W2:Y:S01]  /*af90*/  LDG.E.U16 R184, desc[UR4][R198.64] ;  /* 0x00000004c6b87981 */ /* 0x000ea2000c1e1500 */
[----:B0-----:R-:W-:-:S03]  /*afa0*/  IMAD.WIDE R196, R5, 0x2, R12 ;  /* 0x0000000205c47825 */ /* 0x001fc600078e020c */
[----:B------:R-:W2:Y:S04]  /*afb0*/  LDL.64 R12, [R1+0x240] ;  /* 0x00024000010c7983 */ /* 0x000ea80000100a00 */
[----:B------:R3:W2:Y:S01]  /*afc0*/  LDG.E.U16 R3, desc[UR4][R196.64] ;  /* 0x00000004c4037981 */ /* 0x0006a2000c1e1500 */
[----:B------:R-:W-:-:S03]  /*afd0*/  IMAD.WIDE R192, R5, 0x2, R204 ;  /* 0x0000000205c07825 */ /* 0x000fc600078e02cc */
[----:B------:R-:W2:Y:S01]  /*afe0*/  LDL.64 R204, [R1+0x220] ;  /* 0x0002200001cc7983 */ /* 0x000ea20000100a00 */
[----:B-1----:R-:W-:-:S03]  /*aff0*/  IMAD.WIDE R194, R5, 0x2, R14 ;  /* 0x0000000205c27825 */ /* 0x002fc600078e020e */
[----:B------:R-:W2:Y:S01]  /*b000*/  LDL.64 R14, [R1+0x250] ;  /* 0x00025000010e7983 */ /* 0x000ea20000100a00 */
[----:B---3--:R-:W-:-:S03]  /*b010*/  IMAD.WIDE R196, R5, 0x2, R6 ;  /* 0x0000000205c47825 */ /* 0x008fc600078e0206 */
[----:B------:R-:W3:Y:S01]  /*b020*/  LDL.64 R6, [R1+0x238] ;  /* 0x0002380001067983 */ /* 0x000ee20000100a00 */
[----:B------:R-:W-:-:S03]  /*b030*/  IMAD.WIDE R198, R5, 0x2, R218 ;  /* 0x0000000205c67825 */ /* 0x000fc600078e02da */
[----:B------:R0:W3:Y:S04]  /*b040*/  LDG.E.U16 R237, desc[UR4][R196.64] ;  /* 0x00000004c4ed7981 */ /* 0x0000e8000c1e1500 */
[----:B------:R1:W3:Y:S04]  /*b050*/  LDG.E.U16 R252, desc[UR4][R198.64] ;  /* 0x00000004c6fc7981 */ /* 0x0002e8000c1e1500 */
[----:B------:R1:W3:Y:S01]  /*b060*/  LDG.E.U16 R185, desc[UR4][R194.64] ;  /* 0x00000004c2b97981 */ /* 0x0002e2000c1e1500 */
[----:B0-----:R-:W-:-:S03]  /*b070*/  IMAD.WIDE R196, R5, 0x2, R212 ;  /* 0x0000000205c47825 */ /* 0x001fc600078e02d4 */
[----:B------:R0:W3:Y:S01]  /*b080*/  LDG.E.U16 R16, desc[UR4][R200.64] ;  /* 0x00000004c8107981 */ /* 0x0000e2000c1e1500 */
[----:B-1----:R-:W-:-:S03]  /*b090*/  IMAD.WIDE R198, R5, 0x2, R214 ;  /* 0x0000000205c67825 */ /* 0x002fc600078e02d6 */
[----:B------:R4:W3:Y:S04]  /*b0a0*/  LDG.E.U16 R231, desc[UR4][R196.64] ;  /* 0x00000004c4e77981 */ /* 0x0008e8000c1e1500 */
[----:B------:R-:W3:Y:S01]  /*b0b0*/  LDG.E.U16 R239, desc[UR4][R198.64] ;  /* 0x00000004c6ef7981 */ /* 0x000ee2000c1e1500 */
[----:B------:R-:W-:-:S03]  /*b0c0*/  IMAD.WIDE R194, R5, 0x2, R206 ;  /* 0x0000000205c27825 */ /* 0x000fc600078e02ce */
[----:B------:R-:W3:Y:S01]  /*b0d0*/  LDL.64 R206, [R1+0x230] ;  /* 0x0002300001ce7983 */ /* 0x000ee20000100a00 */
[----:B0-----:R-:W-:-:S03]  /*b0e0*/  IMAD.WIDE R200, R5, 0x2, R216 ;  /* 0x0000000205c87825 */ /* 0x001fc600078e02d8 */
[----:B------:R0:W3:Y:S04]  /*b0f0*/  LDG.E.U16 R233, desc[UR4][R192.64] ;  /* 0x00000004c0e97981 */ /* 0x0000e8000c1e1500 */
[----:B------:R-:W3:Y:S01]  /*b100*/  LDL.64 R198, [R1+0x200] ;  /* 0x0002000001c67983 */ /* 0x000ee20000100a00 */
[----:B----4-:R-:W-:-:S03]  /*b110*/  IMAD.WIDE R196, R5, 0x2, R208 ;  /* 0x0000000205c47825 */ /* 0x010fc600078e02d0 */
[----:B------:R-:W4:Y:S04]  /*b120*/  LDG.E.U16 R241, desc[UR4][R200.64] ;  /* 0x00000004c8f17981 */ /* 0x000f28000c1e1500 */
[----:B------:R-:W4:Y:S01]  /*b130*/  LDG.E.U16 R225, desc[UR4][R196.64] ;  /* 0x00000004c4e17981 */ /* 0x000f22000c1e1500 */
[----:B0-----:R-:W-:-:S03]  /*b140*/  IMAD.WIDE R192, R5, 0x2, R202 ;  /* 0x0000000205c07825 */ /* 0x001fc600078e02ca */
[----:B------:R-:W4:Y:S04]  /*b150*/  LDL.64 R202, [R1+0x218] ;  /* 0x0002180001ca7983 */ /* 0x000f280000100a00 */
[----:B------:R-:W4:Y:S04]  /*b160*/  LDL.64 R200, [R1+0x210] ;  /* 0x0002100001c87983 */ /* 0x000f280000100a00 */
[----:B------:R-:W4:Y:S04]  /*b170*/  LDG.E.U16 R227, desc[UR4][R192.64] ;  /* 0x00000004c0e37981 */ /* 0x000f28000c1e1500 */
[----:B------:R0:W4:Y:S02]  /*b180*/  LDG.E.U16 R235, desc[UR4][R194.64] ;  /* 0x00000004c2eb7981 */ /* 0x000124000c1e1500 */
[----:B0-----:R-:W-:-:S05]  /*b190*/  IMAD.WIDE R194, R5, 0x2, R210 ;  /* 0x0000000205c27825 */ /* 0x001fca00078e02d2 */
[----:B------:R0:W4:Y:S01]  /*b1a0*/  LDG.E.U16 R229, desc[UR4][R194.64] ;  /* 0x00000004c2e57981 */ /* 0x000122000c1e1500 */
[----:B--2---:R-:W-:-:S03]  /*b1b0*/  IMAD.WIDE R192, R5, 0x2, R12 ;  /* 0x0000000205c07825 */ /* 0x004fc600078e020c */
[----:B------:R-:W2:Y:S04]  /*b1c0*/  LDL.64 R12, [R1+0x1f0] ;  /* 0x0001f000010c7983 */ /* 0x000ea80000100a00 */
[----:B------:R1:W2:Y:S01]  /*b1d0*/  LDG.E.U16 R221, desc[UR4][R192.64] ;  /* 0x00000004c0dd7981 */ /* 0x0002a2000c1e1500 */
[----:B---3--:R-:W-:-:S03]  /*b1e0*/  IMAD.WIDE R196, R5, 0x2, R6 ;  /* 0x0000000205c47825 */ /* 0x008fc600078e0206 */
[----:B------:R-:W3:Y:S01]  /*b1f0*/  LDL.64 R6, [R1+0x1e0] ;  /* 0x0001e00001067983 */ /* 0x000ee20000100a00 */
[----:B0-----:R-:W-:-:S03]  /*b200*/  IMAD.WIDE R194, R5, 0x2, R14 ;  /* 0x0000000205c27825 */ /* 0x001fc600078e020e */
[----:B------:R-:W3:Y:S01]  /*b210*/  LDL.64 R14, [R1+0x1f8] ;  /* 0x0001f800010e7983 */ /* 0x000ee20000100a00 */
[----:B-1----:R-:W-:-:S03]  /*b220*/  IMAD.WIDE R192, R5, 0x2, R204 ;  /* 0x0000000205c07825 */ /* 0x002fc600078e02cc */
[----:B------:R0:W3:Y:S04]  /*b230*/  LDG.E.U16 R223, desc[UR4][R194.64] ;  /* 0x00000004c2df7981 */ /* 0x0000e8000c1e1500 */
[----:B------:R1:W3:Y:S04]  /*b240*/  LDG.E.U16 R215, desc[UR4][R192.64] ;  /* 0x00000004c0d77981 */ /* 0x0002e8000c1e1500 */
[----:B------:R4:W3:Y:S01]  /*b250*/  LDG.E.U16 R219, desc[UR4][R196.64] ;  /* 0x00000004c4db7981 */ /* 0x0008e2000c1e1500 */
[----:B0-----:R-:W-:-:S05]  /*b260*/  IMAD.WIDE R194, R5, 0x2, R206 ;  /* 0x0000000205c27825 */ /* 0x001fca00078e02ce */
[----:B------:R0:W3:Y:S01]  /*b270*/  LDG.E.U16 R217, desc[UR4][R194.64] ;  /* 0x00000004c2d97981 */ /* 0x0000e2000c1e1500 */
[----:B-1----:R-:W-:-:S03]  /*b280*/  IMAD.WIDE R192, R5, 0x2, R198 ;  /* 0x0000000205c07825 */ /* 0x002fc600078e02c6 */
[----:B------:R-:W3:Y:S04]  /*b290*/  LDL.64 R198, [R1+0x1b8] ;  /* 0x0001b80001c67983 */ /* 0x000ee80000100a00 */
[----:B------:R-:W3:Y:S01]  /*b2a0*/  LDG.E.U16 R209, desc[UR4][R192.64] ;  /* 0x00000004c0d17981 */ /* 0x000ee2000c1e1500 */
[----:B----4-:R-:W-:-:S04]  /*b2b0*/  IMAD.WIDE R196, R5, 0x2, R202 ;  /* 0x0000000205c47825 */ /* 0x010fc800078e02ca */
[C---:B0-----:R-:W-:Y:S01]  /*b2c0*/  IMAD.WIDE R194, R5.reuse, 0x2, R200 ;  /* 0x0000000205c27825 */ /* 0x041fe200078e02c8 */
[----:B------:R-:W4:Y:S04]  /*b2d0*/  LDG.E.U16 R213, desc[UR4][R196.64] ;  /* 0x00000004c4d57981 */ /* 0x000f28000c1e1500 */
[----:B------:R2:W4:Y:S04]  /*b2e0*/  LDG.E.U16 R211, desc[UR4][R194.64] ;  /* 0x00000004c2d37981 */ /* 0x000528000c1e1500 */
[----:B------:R-:W4:Y:S01]  /*b2f0*/  LDL.64 R200, [R1+0x1a0] ;  /* 0x0001a00001c87983 */ /* 0x000f220000100a00 */
[----:B--2---:R-:W-:-:S03]  /*b300*/  IMAD.WIDE R194, R5, 0x2, R12 ;  /* 0x0000000205c27825 */ /* 0x004fc600078e020c */
[----:B------:R-:W2:Y:S04]  /*b310*/  LDL.64 R12, [R1+0x190] ;  /* 0x00019000010c7983 */ /* 0x000ea80000100a00 */
[----:B------:R0:W2:Y:S01]  /*b320*/  LDG.E.U16 R205, desc[UR4][R194.64] ;  /* 0x00000004c2cd7981 */ /* 0x0000a2000c1e1500 */
[----:B---3--:R-:W-:-:S03]  /*b330*/  IMAD.WIDE R192, R5, 0x2, R6 ;  /* 0x0000000205c07825 */ /* 0x008fc600078e0206 */
[----:B------:R-:W0:Y:S04]  /*b340*/  LDL.64 R194, [R1+0x1d0] ;  /* 0x0001d00001c27983 */ /* 0x000e280000100a00 */
[----:B------:R1:W3:Y:S01]  /*b350*/  LDG.E.U16 R203, desc[UR4][R192.64] ;  /* 0x00000004c0cb7981 */ /* 0x0002e2000c1e1500 */
[----:B------:R-:W-:-:S03]  /*b360*/  IMAD.WIDE R196, R5, 0x2, R14 ;  /* 0x0000000205c47825 */ /* 0x000fc600078e020e */
[----:B------:R-:W3:Y:S04]  /*b370*/  LDL.64 R14, [R1+0x198] ;  /* 0x00019800010e7983 */ /* 0x000ee80000100a00 */
[----:B------:R-:W3:Y:S04]  /*b380*/  LDG.E.U16 R207, desc[UR4][R196.64] ;  /* 0x00000004c4cf7981 */ /* 0x000ee8000c1e1500 */
[----:B------:R-:W1:Y:S04]  /*b390*/  LDL.64 R192, [R1+0x1c0] ;  /* 0x0001c00001c07983 */ /* 0x000e680000100a00 */
[----:B------:R-:W3:Y:S04]  /*b3a0*/  LDL.64 R6, [R1+0x180] ;  /* 0x0001800001067983 */ /* 0x000ee80000100a00 */
[----:B------:R-:W3:Y:S01]  /*b3b0*/  LDL.64 R196, [R1+0x1d8] ;  /* 0x0001d80001c47983 */ /* 0x000ee20000100a00 */
[----:B------:R-:W-:-:S06]  /*b3c0*/  IMAD.WIDE R198, R5, 0x2, R198 ;  /* 0x0000000205c67825 */ /* 0x000fcc00078e02c6 */
[----:B------:R-:W3:Y:S01]  /*b3d0*/  LDG.E.U16 R198, desc[UR4][R198.64] ;  /* 0x00000004c6c67981 */ /* 0x000ee2000c1e1500 */
[----:B----4-:R-:W-:-:S06]  /*b3e0*/  IMAD.WIDE R200, R5, 0x2, R200 ;  /* 0x0000000205c87825 */ /* 0x010fcc00078e02c8 */
[----:B------:R-:W4:Y:S01]  /*b3f0*/  LDG.E.U16 R200, desc[UR4][R200.64] ;  /* 0x00000004c8c87981 */ /* 0x000f22000c1e1500 */
[----:B0-----:R-:W-:-:S05]  /*b400*/  IMAD.WIDE R194, R5, 0x2, R194 ;  /* 0x0000000205c27825 */ /* 0x001fca00078e02c2 */
[----:B------:R-:W4:Y:S01]  /*b410*/  LDG.E.U16 R170, desc[UR4][R194.64] ;  /* 0x00000004c2aa7981 */ /* 0x000f22000c1e1500 */
[----:B-1----:R-:W-:-:S05]  /*b420*/  IMAD.WIDE R192, R5, 0x2, R192 ;  /* 0x0000000205c07825 */ /* 0x002fca00078e02c0 */
[----:B------:R0:W4:Y:S02]  /*b430*/  LDG.E.U16 R183, desc[UR4][R192.64] ;  /* 0x00000004c0b77981 */ /* 0x000124000c1e1500 */
[C---:B0-----:R-:W-:Y:S02]  /*b440*/  IMAD.WIDE R192, R5.reuse, 0x2, R250 ;  /* 0x0000000205c07825 */ /* 0x041fe400078e02fa */
[----:B------:R-:W4:Y:S04]  /*b450*/  LDL.64 R250, [R1+0x140] ;  /* 0x0001400001fa7983 */ /* 0x000f280000100a00 */
[----:B------:R3:W4:Y:S01]  /*b460*/  LDG.E.U16 R199, desc[UR4][R192.64] ;  /* 0x00000004c0c77981 */ /* 0x000722000c1e1500 */
[----:B--2---:R-:W-:-:S03]  /*b470*/  IMAD.WIDE R194, R5, 0x2, R12 ;  /* 0x0000000205c27825 */ /* 0x004fc600078e020c */
[----:B------:R-:W2:Y:S04]  /*b480*/  LDL.64 R12, [R1+0x100] ;  /* 0x00010000010c7983 */ /* 0x000ea80000100a00 */
[----:B------:R-:W2:Y:S01]  /*b490*/  LDG.E.U16 R204, desc[UR4][R194.64] ;  /* 0x00000004c2cc7981 */ /* 0x000ea2000c1e1500 */
[----:B---3--:R-:W-:-:S03]  /*b4a0*/  IMAD.WIDE R192, R5, 0x2, R14 ;  /* 0x0000000205c07825 */ /* 0x008fc600078e020e */
[----:B------:R-:W3:Y:S04]  /*b4b0*/  LDL.64 R14, [R1+0x120] ;  /* 0x00012000010e7983 */ /* 0x000ee80000100a00 */
[----:B------:R-:W3:Y:S04]  /*b4c0*/  LDG.E.U16 R201, desc[UR4][R192.64] ;  /* 0x00000004c0c97981 */ /* 0x000ee8000c1e1500 */
[----:B------:R-:W4:Y:S04]  /*b4d0*/  LDL.64 R194, [R1+0x170] ;  /* 0x0001700001c27983 */ /* 0x000f280000100a00 */
[----:B------:R-:W2:Y:S01]  /*b4e0*/  LDL.64 R192, [R1+0x178] ;  /* 0x0001780001c07983 */ /* 0x000ea20000100a00 */
[----:B------:R-:W-:-:S05]  /*b4f0*/  IMAD.WIDE R196, R5, 0x2, R196 ;  /* 0x0000000205c47825 */ /* 0x000fca00078e02c4 */
[----:B------:R0:W3:Y:S02]  /*b500*/  LDG.E.U16 R202, desc[UR4][R196.64] ;  /* 0x00000004c4ca7981 */ /* 0x0000e4000c1e1500 */
[C---:B0-----:R-:W-:Y:S02]  /*b510*/  IMAD.WIDE R196, R5.reuse, 0x2, R6 ;  /* 0x0000000205c47825 */ /* 0x041fe400078e0206 */
[----:B------:R-:W3:Y:S04]  /*b520*/  LDL.64 R6, [R1+0xe0] ;  /* 0x0000e00001067983 */ /* 0x000ee80000100a00 */
[----:B------:R0:W3:Y:S04]  /*b530*/  LDG.E.U16 R206, desc[UR4][R196.64] ;  /* 0x00000004c4ce7981 */ /* 0x0000e8000c1e1500 */
[----:B------:R-:W0:Y:S01]  /*b540*/  LDL.64 R196, [R1+0x160] ;  /* 0x0001600001c47983 */ /* 0x000e220000100a00 */
[----:B----4-:R-:W-:-:S05]  /*b550*/  IMAD.WIDE R194, R5, 0x2, R194 ;  /* 0x0000000205c27825 */ /* 0x010fca00078e02c2 */
[----:B------:R-:W4:Y:S01]  /*b560*/  LDG.E.U16 R210, desc[UR4][R194.64] ;  /* 0x00000004c2d27981 */ /* 0x000f22000c1e1500 */
[----:B--2---:R-:W-:-:S05]  /*b570*/  IMAD.WIDE R192, R5, 0x2, R192 ;  /* 0x0000000205c07825 */ /* 0x004fca00078e02c0 */
[----:B------:R-:W2:Y:S04]  /*b580*/  LDG.E.U16 R208, desc[UR4][R192.64] ;  /* 0x00000004c0d07981 */ /* 0x000ea8000c1e1500 */
[----:B------:R-:W3:Y:S04]  /*b590*/  LDL.64 R194, [R1+0x150] ;  /* 0x0001500001c27983 */ /* 0x000ee80000100a00 */
[----:B------:R-:W4:Y:S01]  /*b5a0*/  LDL.64 R192, [R1+0x158] ;  /* 0x0001580001c07983 */ /* 0x000f220000100a00 */
[----:B0-----:R-:W-:-:S05]  /*b5b0*/  IMAD.WIDE R196, R5, 0x2, R196 ;  /* 0x0000000205c47825 */ /* 0x001fca00078e02c4 */
[----:B------:R0:W2:Y:S02]  /*b5c0*/  LDG.E.U16 R212, desc[UR4][R196.64] ;  /* 0x00000004c4d47981 */ /* 0x0000a4000c1e1500 */
[C---:B0-----:R-:W-:Y:S02]  /*b5d0*/  IMAD.WIDE R196, R5.reuse, 0x2, R250 ;  /* 0x0000000205c47825 */ /* 0x041fe400078e02fa */
[----:B------:R-:W2:Y:S04]  /*b5e0*/  LDL.64 R250, [R1+0x138] ;  /* 0x0001380001fa7983 */ /* 0x000ea80000100a00 */
[----:B------:R-:W2:Y:S01]  /*b5f0*/  LDG.E.U16 R218, desc[UR4][R196.64] ;  /* 0x00000004c4da7981 */ /* 0x000ea2000c1e1500 */
[----:B---3--:R-:W-:-:S05]  /*b600*/  IMAD.WIDE R194, R5, 0x2, R194 ;  /* 0x0000000205c27825 */ /* 0x008fca00078e02c2 */
[----:B------:R0:W3:Y:S01]  /*b610*/  LDG.E.U16 R216, desc[UR4][R194.64] ;  /* 0x00000004c2d87981 */ /* 0x0000e2000c1e1500 */
[----:B----4-:R-:W-:-:S05]  /*b620*/  IMAD.WIDE R192, R5, 0x2, R192 ;  /* 0x0000000205c07825 */ /* 0x010fca00078e02c0 */
[----:B------:R1:W4:Y:S01]  /*b630*/  LDG.E.U16 R214, desc[UR4][R192.64] ;  /* 0x00000004c0d67981 */ /* 0x000322000c1e1500 */
[----:B0-----:R-:W-:-:S03]  /*b640*/  IMAD.WIDE R194, R5, 0x2, R12 ;  /* 0x0000000205c27825 */ /* 0x001fc600078e020c */
[----:B------:R-:W3:Y:S01]  /*b650*/  LDL.64 R12, [R1+0xf8] ;  /* 0x0000f800010c7983 */ /* 0x000ee20000100a00 */
[----:B-1----:R-:W-:-:S03]  /*b660*/  IMAD.WIDE R192, R5, 0x2, R14 ;  /* 0x0000000205c07825 */ /* 0x002fc600078e020e */
[----:B------:R0:W4:Y:S04]  /*b670*/  LDG.E.U16 R222, desc[UR4][R194.64] ;  /* 0x00000004c2de7981 */ /* 0x000128000c1e1500 */
[----:B------:R1:W4:Y:S01]  /*b680*/  LDG.E.U16 R220, desc[UR4][R192.64] ;  /* 0x00000004c0dc7981 */ /* 0x000322000c1e1500 */
[----:B------:R-:W-:-:S03]  /*b690*/  IMAD.WIDE R196, R5, 0x2, R6 ;  /* 0x0000000205c47825 */ /* 0x000fc600078e0206 */
[----:B------:R-:W3:Y:S04]  /*b6a0*/  LDL.64 R14, [R1+0x118] ;  /* 0x00011800010e7983 */ /* 0x000ee80000100a00 */
[----:B------:R-:W0:Y:S04]  /*b6b0*/  LDL.64 R194, [R1+0xa0] ;  /* 0x0000a00001c27983 */ /* 0x000e280000100a00 */
[----:B------:R-:W1:Y:S04]  /*b6c0*/  LDL.64 R192, [R1+0xc0] ;  /* 0x0000c00001c07983 */ /* 0x000e680000100a00 */
[----:B------:R-:W4:Y:S04]  /*b6d0*/  LDG.E.U16 R224, desc[UR4][R196.64] ;  /* 0x00000004c4e07981 */ /* 0x000f28000c1e1500 */
[----:B------:R-:W4:Y:S04]  /*b6e0*/  LDL.64 R6, [R1+0xf0] ;  /* 0x0000f00001067983 */ /* 0x000f280000100a00 */
[----:B------:R-:W3:Y:S01]  /*b6f0*/  LDL.64 R196, [R1+0x80] ;  /* 0x0000800001c47983 */ /* 0x000ee20000100a00 */
[----:B0-----:R-:W-:-:S04]  /*b700*/  IMAD.WIDE R194, R5, 0x2, R194 ;  /* 0x0000000205c27825 */ /* 0x001fc800078e02c2 */
[C---:B-1----:R-:W-:Y:S01]  /*b710*/  IMAD.WIDE R192, R5.reuse, 0x2, R192 ;  /* 0x0000000205c07825 */ /* 0x042fe200078e02c0 */
[----:B------:R-:W4:Y:S04]  /*b720*/  LDG.E.U16 R228, desc[UR4][R194.64] ;  /* 0x00000004c2e47981 */ /* 0x000f28000c1e1500 */
[----:B------:R2:W4:Y:S04]  /*b730*/  LDG.E.U16 R226, desc[UR4][R192.64] ;  /* 0x00000004c0e27981 */ /* 0x000528000c1e1500 */
[----:B------:R-:W4:Y:S01]  /*b740*/  LDL.64 R194, [R1+0x130] ;  /* 0x0001300001c27983 */ /* 0x000f220000100a00 */
[----:B--2---:R-:W-:-:S03]  /*b750*/  IMAD.WIDE R192, R5, 0x2, R250 ;  /* 0x0000000205c07825 */ /* 0x004fc600078e02fa */
[----:B------:R-:W2:Y:S04]  /*b760*/  LDL.64 R250, [R1+0xb8] ;  /* 0x0000b80001fa7983 */ /* 0x000ea80000100a00 */
[----:B------:R-:W2:Y:S04]  /*b770*/  LDG.E.U16 R232, desc[UR4][R192.64] ;  /* 0x00000004c0e87981 */ /* 0x000ea8000c1e1500 */
[----:B------:R-:W2:Y:S01]  /*b780*/  LDL.64 R192, [R1+0x110] ;  /* 0x0001100001c07983 */ /* 0x000ea20000100a00 */
[----:B---3--:R-:W-:-:S05]  /*b790*/  IMAD.WIDE R196, R5, 0x2, R196 ;  /* 0x0000000205c47825 */ /* 0x008fca00078e02c4 */
[----:B------:R0:W3:Y:S02]  /*b7a0*/  LDG.E.U16 R230, desc[UR4][R196.64] ;  /* 0x00000004c4e67981 */ /* 0x0000e4000c1e1500 */
[C---:B0-----:R-:W-:Y:S02]  /*b7b0*/  IMAD.WIDE R196, R5.reuse, 0x2, R14 ;  /* 0x0000000205c47825 */ /* 0x041fe400078e020e */
[----:B------:R-:W3:Y:S04]  /*b7c0*/  LDL.64 R14, [R1+0x98] ;  /* 0x00009800010e7983 */ /* 0x000ee80000100a00 */
[----:B------:R4:W3:Y:S02]  /*b7d0*/  LDG.E.U16 R236, desc[UR4][R196.64] ;  /* 0x00000004c4ec7981 */ /* 0x0008e4000c1e1500 */
[----:B----4-:R-:W-:-:S02]  /*b7e0*/  IMAD.WIDE R196, R5, 0x2, R6 ;  /* 0x0000000205c47825 */ /* 0x010fc400078e0206 */
[----:B------:R-:W4:Y:S04]  /*b7f0*/  LDL.64 R6, [R1+0xb0] ;  /* 0x0000b00001067983 */ /* 0x000f280000100a00 */
[----:B------:R-:W4:Y:S01]  /*b800*/  LDG.E.U16 R242, desc[UR4][R196.64] ;  /* 0x00000004c4f27981 */ /* 0x000f22000c1e1500 */
[----:B------:R-:W-:-:S05]  /*b810*/  IMAD.WIDE R194, R5, 0x2, R194 ;  /* 0x0000000205c27825 */ /* 0x000fca00078e02c2 */
[----:B------:R0:W4:Y:S02]  /*b820*/  LDG.E.U16 R234, desc[UR4][R194.64] ;  /* 0x00000004c2ea7981 */ /* 0x000124000c1e1500 */
[C---:B0-----:R-:W-:Y:S02]  /*b830*/  IMAD.WIDE R194, R5.reuse, 0x2, R12 ;  /* 0x0000000205c27825 */ /* 0x041fe400078e020c */
[----:B------:R-:W4:Y:S02]  /*b840*/  LDL.64 R12, [R1+0x78] ;  /* 0x00007800010c7983 */ /* 0x000f240000100a00 */
[C---:B--2---:R-:W-:Y:S02]  /*b850*/  IMAD.WIDE R192, R5.reuse, 0x2, R192 ;  /* 0x0000000205c07825 */ /* 0x044fe400078e02c0 */
[----:B------:R-:W2:Y:S04]  /*b860*/  LDG.E.U16 R240, desc[UR4][R194.64] ;  /* 0x00000004c2f07981 */ /* 0x000ea8000c1e1500 */
[----:B------:R-:W2:Y:S04]  /*b870*/  LDG.E.U16 R238, desc[UR4][R192.64] ;  /* 0x00000004c0ee7981 */ /* 0x000ea8000c1e1500 */
[----:B------:R-:W3:Y:S04]  /*b880*/  LDL.64 R194, [R1+0xd0] ;  /* 0x0000d00001c27983 */ /* 0x000ee80000100a00 */
[----:B------:R-:W4:Y:S01]  /*b890*/  LDL.64 R192, [R1+0xd8] ;  /* 0x0000d80001c07983 */ /* 0x000f220000100a00 */
[----:B------:R-:W-:-:S06]  /*b8a0*/  IMAD.WIDE R196, R5, 0x2, R250 ;  /* 0x0000000205c47825 */ /* 0x000fcc00078e02fa */
[----:B------:R0:W2:Y:S02]  /*b8b0*/  LDG.E.U16 R196, desc[UR4][R196.64] ;  /* 0x00000004c4c47981 */ /* 0x0000a4000c1e1500 */
[----:B0-----:R-:W-:-:S04]  /*b8c0*/  FMNMX R197, R19, R20, !PT ;  /* 0x0000001413c57209 */ /* 0x001fc80007800000 */
[----:B------:R-:W-:-:S04]  /*b8d0*/  FMNMX R197, R152, R197, !PT ;  /* 0x000000c598c57209 */ /* 0x000fc80007800000 */
[----:B------:R-:W-:-:S04]  /*b8e0*/  FMNMX R197, R23, R197, !PT ;  /* 0x000000c517c57209 */ /* 0x000fc80007800000 */
[----:B------:R-:W-:-:S04]  /*b8f0*/  FMNMX R197, R157, R197, !PT ;  /* 0x000000c59dc57209 */ /* 0x000fc80007800000 */
[----:B------:R-:W-:-:S04]  /*b900*/  FMNMX R249, R156, R197, !PT ;  /* 0x000000c59cf97209 */ /* 0x000fc80007800000 */
[----:B------:R-:W-:-:S04]  /*b910*/  FMNMX R249, R159, R249, !PT ;  /* 0x000000f99ff97209 */ /* 0x000fc80007800000 */
[----:B------:R-:W-:Y:S01]  /*b920*/  FMNMX R250, R160, R249, !PT ;  /* 0x000000f9a0fa7209 */ /* 0x000fe20007800000 */
[----:B---3--:R-:W-:-:S04]  /*b930*/  IMAD.WIDE R194, R5, 0x2, R194 ;  /* 0x0000000205c27825 */ /* 0x008fc800078e02c2 */
[C---:B----4-:R-:W-:Y:S02]  /*b940*/  IMAD.WIDE R192, R5.reuse, 0x2, R192 ;  /* 0x0000000205c07825 */ /* 0x050fe400078e02c0 */
[----:B------:R-:W3:Y:S04]  /*b950*/  LDG.E.U16 R194, desc[UR4][R194.64] ;  /* 0x00000004c2c27981 */ /* 0x000ee8000c1e1500 */
[----:B------:R0:W4:Y:S02]  /*b960*/  LDG.E.U16 R244, desc[UR4][R192.64] ;  /* 0x00000004c0f47981 */ /* 0x000124000c1e1500 */
[----:B0-----:R-:W-:-:S05]  /*b970*/  IMAD.WIDE R192, R5, 0x2, R14 ;  /* 0x0000000205c07825 */ /* 0x001fca00078e020e */
[----:B------:R0:W3:Y:S02]  /*b980*/  LDG.E.U16 R195, desc[UR4][R192.64] ;  /* 0x00000004c0c37981 */ /* 0x0000e4000c1e1500 */
[C---:B0-----:R-:W-:Y:S02]  /*b990*/  IMAD.WIDE R192, R5.reuse, 0x2, R12 ;  /* 0x0000000205c07825 */ /* 0x041fe400078e020c */
[----:B------:R-:W2:Y:S04]  /*b9a0*/  LDL.LU R13, [R1+0x4] ;  /* 0x00000400010d7983 */ /* 0x000ea80000300800 */
[----:B------:R0:W3:Y:S04]  /*b9b0*/  LDG.E.U16 R197, desc[UR4][R192.64] ;  /* 0x00000004c0c57981 */ /* 0x0000e8000c1e1500 */
[----:B------:R-:W4:Y:S01]  /*b9c0*/  LDL.LU R14, [R1+0x24] ;  /* 0x00002400010e7983 */ /* 0x000f220000300800 */
[----:B0-----:R-:W-:-:S03]  /*b9d0*/  IMAD.WIDE R192, R5, 0x2, R6 ;  /* 0x0000000205c07825 */ /* 0x001fc600078e0206 */
[----:B------:R-:W3:Y:S04]  /*b9e0*/  LDL.LU R7, [R1+0x20] ;  /* 0x0000200001077983 */ /* 0x000ee80000300800 */
[----:B------:R-:W3:Y:S04]  /*b9f0*/  LDL.LU R12, [R1+0x1c] ;  /* 0x00001c00010c7983 */ /* 0x000ee80000300800 */
[----:B------:R-:W3:Y:S04]  /*ba00*/  LDL.LU R15, [R1+0x18] ;  /* 0x00001800010f7983 */ /* 0x000ee80000300800 */
[----:B------:R-:W3:Y:S04]  /*ba10*/  LDL.LU R6, [R1+0x14] ;  /* 0x0000140001067983 */ /* 0x000ee80000300800 */
[----:B------:R-:W3:Y:S04]  /*ba20*/  LDL.LU R186, [R1+0x10] ;  /* 0x0000100001ba7983 */ /* 0x000ee80000300800 */
[----:B------:R-:W3:Y:S04]  /*ba30*/  LDL.LU R11, [R1+0xc] ;  /* 0x00000c00010b7983 */ /* 0x000ee80000300800 */
[----:B------:R-:W3:Y:S04]  /*ba40*/  LDL.LU R9, [R1+0x8] ;  /* 0x0000080001097983 */ /* 0x000ee80000300800 */
[----:B------:R0:W3:Y:S04]  /*ba50*/  LDG.E.U16 R249, desc[UR4][R192.64] ;  /* 0x00000004c0f97981 */ /* 0x0000e8000c1e1500 */
[----:B------:R-:W0:Y:S01]  /*ba60*/  LDL.64 R192, [R1+0x90] ;  /* 0x0000900001c07983 */ /* 0x000e220000100a00 */
[----:B------:R-:W-:-:S04]  /*ba70*/  FMNMX R250, R164, R250, !PT ;  /* 0x000000faa4fa7209 */ /* 0x000fc80007800000 */
[----:B------:R-:W-:Y:S01]  /*ba80*/  FMNMX R251, R163, R250, !PT ;  /* 0x000000faa3fb7209 */ /* 0x000fe20007800000 */
[----:B0-----:R-:W-:-:S05]  /*ba90*/  IMAD.WIDE R192, R5, 0x2, R192 ;  /* 0x0000000205c07825 */ /* 0x001fca00078e02c0 */
[----:B------:R0:W3:Y:S04]  /*baa0*/  LDG.E.U16 R250, desc[UR4][R192.64] ;  /* 0x00000004c0fa7981 */ /* 0x0000e8000c1e1500 */
[----:B------:R-:W0:Y:S01]  /*bab0*/  LDL.64 R192, [R1+0x70] ;  /* 0x0000700001c07983 */ /* 0x000e220000100a00 */
[----:B------:R-:W-:-:S04]  /*bac0*/  FMNMX R251, R167, R251, !PT ;  /* 0x000000fba7fb7209 */ /* 0x000fc80007800000 */
[----:B------:R-:W-:Y:S01]  /*bad0*/  FMNMX R251, R165, R251, !PT ;  /* 0x000000fba5fb7209 */ /* 0x000fe20007800000 */
[-C--:B------:R-:W-:Y:S01]  /*bae0*/  FMUL R169, R169, R0.reuse ;  /* 0x00000000a9a97220 */ /* 0x080fe20000400000 */
[-C--:B------:R-:W-:Y:S01]  /*baf0*/  FMUL R172, R172, R0.reuse ;  /* 0x00000000acac7220 */ /* 0x080fe20000400000 */
[-C--:B------:R-:W-:Y:S01]  /*bb00*/  FMUL R173, R173, R0.reuse ;  /* 0x00000000adad7220 */ /* 0x080fe20000400000 */
[-C--:B------:R-:W-:Y:S01]  /*bb10*/  FMUL R176, R176, R0.reuse ;  /* 0x00000000b0b07220 */ /* 0x080fe20000400000 */
[-C--:B------:R-:W-:Y:S01]  /*bb20*/  FMUL R177, R177, R0.reuse ;  /* 0x00000000b1b17220 */ /* 0x080fe20000400000 */
[-C--:B------:R-:W-:Y:S01]  /*bb30*/  FMUL R180, R180, R0.reuse ;  /* 0x00000000b4b47220 */ /* 0x080fe20000400000 */
[----:B------:R-:W-:Y:S01]  /*bb40*/  FMUL R181, R181, R0 ;  /* 0x00000000b5b57220 */ /* 0x000fe20000400000 */
[----:B0-----:R-:W-:-:S06]  /*bb50*/  IMAD.WIDE R192, R5, 0x2, R192 ;  /* 0x0000000205c07825 */ /* 0x001fcc00078e02c0 */
[----:B------:R0:W3:Y:S02]  /*bb60*/  LDG.E.U16 R192, desc[UR4][R192.64] ;  /* 0x00000004c0c07981 */ /* 0x0000e4000c1e1500 */
[----:B0-----:R-:W-:Y:S02]  /*bb70*/  FMNMX R193, R166, R251, !PT ;  /* 0x000000fba6c17209 */ /* 0x001fe40007800000 */
[----:B------:R-:W3:Y:S04]  /*bb80*/  LDL.LU R251, [R1] ;  /* 0x0000000001fb7983 */ /* 0x000ee80000300800 */
[----:B------:R-:W2:Y:S01]  /*bb90*/  LDL.LU R0, [R1+0x918] ;  /* 0x0009180001007983 */ /* 0x000ea20000300800 */
[----:B------:R-:W-:Y:S06]  /*bba0*/  BAR.SYNC.DEFER_BLOCKING 0x0 ;  /* 0x0000000000007b1d */ /* 0x000fec0000010000 */
[----:B--2---:R0:W-:Y:S04]  /*bbb0*/  STS.U16 [R0+0x8000], R13 ;  /* 0x0080000d00007388 */ /* 0x0041e80000000400 */
[----:B----4-:R1:W-:Y:S04]  /*bbc0*/  STS.U16 [R0+0x8800], R14 ;  /* 0x0088000e00007388 */ /* 0x0103e80000000400 */
[----:B---3--:R2:W-:Y:S04]  /*bbd0*/  STS.U16 [R0+0x8c00], R7 ;  /* 0x008c000700007388 */ /* 0x0085e80000000400 */
[----:B0-----:R-:W3:Y:S04]  /*bbe0*/  LDL.LU R13, [R1+0x914] ;  /* 0x00091400010d7983 */ /* 0x001ee80000300800 */
[----:B-1----:R-:W4:Y:S04]  /*bbf0*/  LDL.LU R14, [R1+0x910] ;  /* 0x00091000010e7983 */ /* 0x002f280000300800 */
[----:B--2---:R-:W2:Y:S04]  /*bc00*/  LDL.LU R7, [R1+0x90c] ;  /* 0x00090c0001077983 */ /* 0x004ea80000300800 */
[----:B------:R0:W-:Y:S04]  /*bc10*/  STS.U16 [R0+0x9000], R12 ;  /* 0x0090000c00007388 */ /* 0x0001e80000000400 */
[----:B------:R1:W-:Y:S04]  /*bc20*/  STS.U16 [R0+0x9400], R15 ;  /* 0x0094000f00007388 */ /* 0x0003e80000000400 */
[----:B------:R1:W-:Y:S04]  /*bc30*/  STS.U16 [R0+0x9800], R6 ;  /* 0x0098000600007388 */ /* 0x0003e80000000400 */
[----:B0-----:R-:W2:Y:S04]  /*bc40*/  LDL.LU R12, [R1+0x908] ;  /* 0x00090800010c7983 */ /* 0x001ea80000300800 */
[----:B-1----:R-:W2:Y:S04]  /*bc50*/  LDL.LU R15, [R1+0x904] ;  /* 0x00090400010f7983 */ /* 0x002ea80000300800 */
[----:B------:R-:W2:Y:S04]  /*bc60*/  LDL.LU R6, [R1+0x900] ;  /* 0x0009000001067983 */ /* 0x000ea80000300800 */
[----:B------:R0:W-:Y:S04]  /*bc70*/  STS.U16 [R0+0x9c00], R186 ;  /* 0x009c00ba00007388 */ /* 0x0001e80000000400 */
[----:B------:R1:W-:Y:S04]  /*bc80*/  STS.U16 [R0+0xa000], R11 ;  /* 0x00a0000b00007388 */ /* 0x0003e80000000400 */
[----:B------:R1:W-:Y:S04]  /*bc90*/  STS.U16 [R0+0xa400], R9 ;  /* 0x00a4000900007388 */ /* 0x0003e80000000400 */
[----:B0-----:R-:W2:Y:S04]  /*bca0*/  LDL.LU R186, [R1+0x8fc] ;  /* 0x0008fc0001ba7983 */ /* 0x001ea80000300800 */
[----:B-1----:R-:W2:Y:S04]  /*bcb0*/  LDL.LU R11, [R1+0x8f8] ;  /* 0x0008f800010b7983 */ /* 0x002ea80000300800 */
        /* <DEDUP_REMOVED lines=9> */
[----:B---3--:R-:W-:Y:S04]  /*bd50*/  STS.U16 [R0+0xb400], R13 ;  /* 0x00b4000d00007388 */ /* 0x008fe80000000400 */
[----:B----4-:R-:W-:Y:S04]  /*bd60*/  STS.U16 [R0+0xb000], R14 ;  /* 0x00b0000e00007388 */ /* 0x010fe80000000400 */
[----:B--2---:R-:W-:Y:S04]  /*bd70*/  STS.U16 [R0+0xac00], R7 ;  /* 0x00ac000700007388 */ /* 0x004fe80000000400 */
[----:B------:R0:W-:Y:S04]  /*bd80*/  STS.U16 [R0+0xa800], R6 ;  /* 0x00a8000600007388 */ /* 0x0001e80000000400 */
[----:B0-----:R-:W2:Y:S04]  /*bd90*/  LDL.LU R6, [R1+0x8f0] ;  /* 0x0008f00001067983 */ /* 0x001ea80000300800 */
[----:B------:R-:W3:Y:S04]  /*bda0*/  LDL.LU R7, [R1+0x8ec] ;  /* 0x0008ec0001077983 */ /* 0x000ee80000300800 */
[----:B------:R-:W4:Y:S04]  /*bdb0*/  LDL.LU R14, [R1+0x8e8] ;  /* 0x0008e800010e7983 */ /* 0x000f280000300800 */
[----:B------:R-:W2:Y:S04]  /*bdc0*/  LDL.LU R13, [R1+0x8e4] ;  /* 0x0008e400010d7983 */ /* 0x000ea80000300800 */
[----:B------:R-:W3:Y:S04]  /*bdd0*/  LDL.LU R8, [R1+0x8e0] ;  /* 0x0008e00001087983 */ /* 0x000ee80000300800 */
[----:B------:R-:W4:Y:S04]  /*bde0*/  LDL.LU R21, [R1+0x8dc] ;  /* 0x0008dc0001157983 */ /* 0x000f280000300800 */
[----:B------:R-:W2:Y:S04]  /*bdf0*/  LDL.LU R22, [R1+0x8d8] ;  /* 0x0008d80001167983 */ /* 0x000ea80000300800 */
[----:B------:R-:W2:Y:S04]  /*be00*/  LDL.LU R18, [R1+0x8d4] ;  /* 0x0008d40001127983 */ /* 0x000ea80000300800 */
[----:B------:R-:W3:Y:S04]  /*be10*/  LDL.LU R248, [R1+0x28] ;  /* 0x0000280001f87983 */ /* 0x000ee80000300800 */
[----:B------:R-:W2:Y:S04]  /*be20*/  LDL.LU R247, [R1+0x2c] ;  /* 0x00002c0001f77983 */ /* 0x000ea80000300800 */
[----:B------:R-:W2:Y:S04]  /*be30*/  LDL.LU R246, [R1+0x30] ;  /* 0x0000300001f67983 */ /* 0x000ea80000300800 */
[----:B------:R-:W4:Y:S01]  /*be40*/  LDL.LU R2, [R1+0x8d0] ;  /* 0x0008d00001027983 */ /* 0x000f220000300800 */
[----:B------:R-:W-:-:S04]  /*be50*/  FMNMX R193, R189, R193, !PT ;  /* 0x000000c1bdc17209 */ /* 0x000fc80007800000 */
[----:B------:R-:W-:-:S04]  /*be60*/  FMNMX R193, R188, R193, !PT ;  /* 0x000000c1bcc17209 */ /* 0x000fc80007800000 */
[----:B------:R-:W-:Y:S01]  /*be70*/  FMNMX R193, R171, R193, !PT ;  /* 0x000000c1abc17209 */ /* 0x000fe20007800000 */
[----:B------:R-:W-:Y:S04]  /*be80*/  STS.U16 [R0+0x8400], R251 ;  /* 0x008400fb00007388 */ /* 0x000fe80000000400 */
[----:B------:R-:W0:Y:S04]  /*be90*/  SHFL.BFLY PT, R251, R193, 0x2, 0x1f ;  /* 0x0c401f00c1fb7f89 */ /* 0x000e2800000e0000 */
[----:B------:R1:W-:Y:S04]  /*bea0*/  STS.U16 [R0+0xd800], R245 ;  /* 0x00d800f500007388 */ /* 0x0003e80000000400 */
[----:B------:R1:W-:Y:S04]  /*beb0*/  STS.U16 [R0+0xdc00], R243 ;  /* 0x00dc00f300007388 */ /* 0x0003e80000000400 */
[----:B------:R-:W-:Y:S04]  /*bec0*/  STS.U16 [R0+0xe000], R178 ;  /* 0x00e000b200007388 */ /* 0x000fe80000000400 */
[----:B------:R1:W-:Y:S04]  /*bed0*/  STS.U16 [R0+0xe400], R190 ;  /* 0x00e400be00007388 */ /* 0x0003e80000000400 */
[----:B------:R-:W-:Y:S01]  /*bee0*/  STS.U16 [R0+0xe800], R174 ;  /* 0x00e800ae00007388 */ /* 0x000fe20000000400 */
[----:B0-----:R-:W-:-:S03]  /*bef0*/  FMNMX R251, R193, R251, !PT ;  /* 0x000000fbc1fb7209 */ /* 0x001fc60007800000 */
[----:B------:R-:W2:Y:S04]  /*bf00*/  LDL.LU R193, [R1+0x60] ;  /* 0x0000600001c17983 */ /* 0x000ea80000300800 */
[----:B-1----:R-:W2:Y:S04]  /*bf10*/  LDL.LU R245, [R1+0x34] ;  /* 0x0000340001f57983 */ /* 0x002ea80000300800 */
[----:B------:R-:W2:Y:S04]  /*bf20*/  LDL.LU R243, [R1+0x38] ;  /* 0x0000380001f37983 */ /* 0x000ea80000300800 */
[----:B------:R-:W-:Y:S04]  /*bf30*/  STS.U16 [R0+0xec00], R182 ;  /* 0x00ec00b600007388 */ /* 0x000fe80000000400 */
[----:B------:R-:W-:Y:S04]  /*bf40*/  STS.U16 [R0+0xf000], R168 ;  /* 0x00f000a800007388 */ /* 0x000fe80000000400 */
[----:B------:R-:W-:Y:S04]  /*bf50*/  STS.U16 [R0+0xf400], R175 ;  /* 0x00f400af00007388 */ /* 0x000fe80000000400 */
[----:B------:R-:W-:Y:S04]  /*bf60*/  STS.U16 [R0+0xf800], R179 ;  /* 0x00f800b300007388 */ /* 0x000fe80000000400 */
[----:B------:R-:W-:Y:S04]  /*bf70*/  STS.U16 [R0+0xfc00], R191 ;  /* 0x00fc00bf00007388 */ /* 0x000fe80000000400 */
[----:B------:R-:W2:Y:S04]  /*bf80*/  LDL.LU R190, [R1+0x3c] ;  /* 0x00003c0001be7983 */ /* 0x000ea80000300800 */
[----:B----4-:R0:W-:Y:S04]  /*bf90*/  STS.U16 [R2+0x8100], R21 ;  /* 0x0081001502007388 */ /* 0x0101e80000000400 */
[----:B---3--:R1:W-:Y:S04]  /*bfa0*/  STS.U16 [R2+0x9900], R248 ;  /* 0x009900f802007388 */ /* 0x0083e80000000400 */
[----:B------:R3:W-:Y:S04]  /*bfb0*/  STS.U16 [R2+0xa100], R14 ;  /* 0x00a1000e02007388 */ /* 0x0007e80000000400 */
[----:B0-----:R-:W4:Y:S04]  /*bfc0*/  LDL.LU R21, [R1+0x8cc] ;  /* 0x0008cc0001157983 */ /* 0x001f280000300800 */
[----:B-1----:R-:W4:Y:S04]  /*bfd0*/  LDL.LU R248, [R1+0x48] ;  /* 0x0000480001f87983 */ /* 0x002f280000300800 */
[----:B---3--:R-:W3:Y:S04]  /*bfe0*/  LDL.LU R14, [R1+0x8c8] ;  /* 0x0008c800010e7983 */ /* 0x008ee80000300800 */
[----:B------:R0:W-:Y:S04]  /*bff0*/  STS.U16 [R2+0xa500], R9 ;  /* 0x00a5000902007388 */ /* 0x0001e80000000400 */
[----:B------:R1:W-:Y:S04]  /*c000*/  STS.U16 [R2+0xa900], R15 ;  /* 0x00a9000f02007388 */ /* 0x0003e80000000400 */
[----:B--2---:R2:W-:Y:S04]  /*c010*/  STS.U16 [R2+0x9100], R246 ;  /* 0x009100f602007388 */ /* 0x0045e80000000400 */
[----:B0-----:R-:W3:Y:S04]  /*c020*/  LDL.LU R9, [R1+0x8c4] ;  /* 0x0008c40001097983 */ /* 0x001ee80000300800 */
[----:B-1----:R-:W3:Y:S04]  /*c030*/  LDL.LU R15, [R1+0x8c0] ;  /* 0x0008c000010f7983 */ /* 0x002ee80000300800 */
[----:B--2---:R-:W2:Y:S04]  /*c040*/  LDL.LU R246, [R1+0x64] ;  /* 0x0000640001f67983 */ /* 0x004ea80000300800 */
[----:B------:R0:W-:Y:S04]  /*c050*/  STS.U16 [R2+0xad00], R10 ;  /* 0x00ad000a02007388 */ /* 0x0001e80000000400 */
[----:B------:R1:W-:Y:S04]  /*c060*/  STS.U16 [R2+0xb100], R16 ;  /* 0x00b1001002007388 */ /* 0x0003e80000000400 */
[----:B------:R1:W-:Y:S04]  /*c070*/  STS.U16 [R2+0xb500], R3 ;  /* 0x00b5000302007388 */ /* 0x0003e80000000400 */
[----:B0-----:R-:W3:Y:S04]  /*c080*/  LDL.LU R10, [R1+0x8bc] ;  /* 0x0008bc00010a7983 */ /* 0x001ee80000300800 */
[----:B-1----:R-:W2:Y:S04]  /*c090*/  LDL.LU R16, [R1+0x8b8] ;  /* 0x0008b80001107983 */ /* 0x002ea80000300800 */
[----:B------:R-:W3:Y:S04]  /*c0a0*/  LDL.LU R3, [R1+0x8b4] ;  /* 0x0008b40001037983 */ /* 0x000ee80000300800 */
[----:B------:R-:W0:Y:S04]  /*c0b0*/  SHFL.BFLY PT, R178, R251, 0x1, 0x1f ;  /* 0x0c201f00fbb27f89 */ /* 0x000e2800000e0000 */
[----:B------:R1:W-:Y:S04]  /*c0c0*/  STS.U16 [R2+0x9500], R247 ;  /* 0x009500f702007388 */ /* 0x0003e80000000400 */
[----:B------:R-:W-:Y:S04]  /*c0d0*/  STS.U16 [R2+0xb900], R239 ;  /* 0x00b900ef02007388 */ /* 0x000fe80000000400 */
[----:B------:R-:W-:Y:S04]  /*c0e0*/  STS.U16 [R2+0x8500], R190 ;  /* 0x008500be02007388 */ /* 0x000fe80000000400 */
[----:B------:R-:W-:Y:S04]  /*c0f0*/  STS.U16 [R2+0x8900], R243 ;  /* 0x008900f302007388 */ /* 0x000fe80000000400 */
[----:B------:R-:W-:Y:S01]  /*c100*/  STS.U16 [R2+0x8d00], R245 ;  /* 0x008d00f502007388 */ /* 0x000fe20000000400 */
[----:B0-----:R-:W-:-:S03]  /*c110*/  FMNMX R178, R251, R178, !PT ;  /* 0x000000b2fbb27209 */ /* 0x001fc60007800000 */
[----:B------:R-:W2:Y:S04]  /*c120*/  LDL.LU R251, [R1+0x5c] ;  /* 0x00005c0001fb7983 */ /* 0x000ea80000300800 */
        /* <DEDUP_REMOVED lines=18> */
[----:B----4-:R0:W-:Y:S04]  /*c250*/  STS.U16 [R2+0x9d00], R248 ;  /* 0x009d00f802007388 */ /* 0x0101e80000000400 */
[----:B0-----:R-:W4:Y:S04]  /*c260*/  LDL.LU R248, [R1+0x4c] ;  /* 0x00004c0001f87983 */ /* 0x001f280000300800 */
[----:B------:R-:W4:Y:S04]  /*c270*/  LDL.LU R239, [R1+0x54] ;  /* 0x0000540001ef7983 */ /* 0x000f280000300800 */
[----:B------:R-:W4:Y:S04]  /*c280*/  LDL.LU R233, [R1+0x58] ;  /* 0x0000580001e97983 */ /* 0x000f280000300800 */
[----:B---3--:R0:W-:Y:S04]  /*c290*/  STS.U16 [R3+0x9600], R10 ;  /* 0x0096000a03007388 */ /* 0x0081e80000000400 */
[----:B------:R1:W-:Y:S04]  /*c2a0*/  STS.U16 [R3+0x9a00], R9 ;  /* 0x009a000903007388 */ /* 0x0003e80000000400 */
[----:B------:R3:W-:Y:S04]  /*c2b0*/  STS.U16 [R3+0x9e00], R8 ;  /* 0x009e000803007388 */ /* 0x0007e80000000400 */
[----:B0-----:R-:W4:Y:S04]  /*c2c0*/  LDL.LU R10, [R1+0x8b0] ;  /* 0x0008b000010a7983 */ /* 0x001f280000300800 */
[----:B-1----:R-:W4:Y:S04]  /*c2d0*/  LDL.LU R9, [R1+0x8ac] ;  /* 0x0008ac0001097983 */ /* 0x002f280000300800 */
[----:B---3--:R-:W3:Y:S04]  /*c2e0*/  LDL.LU R8, [R1+0x8a8] ;  /* 0x0008a80001087983 */ /* 0x008ee80000300800 */
[----:B------:R0:W-:Y:S04]  /*c2f0*/  STS.U16 [R3+0xa200], R7 ;  /* 0x00a2000703007388 */ /* 0x0001e80000000400 */
[----:B------:R1:W-:Y:S04]  /*c300*/  STS.U16 [R3+0xa600], R11 ;  /* 0x00a6000b03007388 */ /* 0x0003e80000000400 */
[----:B------:R2:W-:Y:S04]  /*c310*/  STS.U16 [R3+0xaa00], R12 ;  /* 0x00aa000c03007388 */ /* 0x0005e80000000400 */
[----:B0-----:R-:W3:Y:S04]  /*c320*/  LDL.LU R7, [R1+0x8a4] ;  /* 0x0008a40001077983 */ /* 0x001ee80000300800 */
[----:B-1----:R0:W5:Y:S04]  /*c330*/  LDL.LU R11, [R1+0x8a0] ;  /* 0x0008a000010b7983 */ /* 0x0021680000300800 */
[----:B--2---:R-:W2:Y:S04]  /*c340*/  LDL.LU R12, [R1+0x89c] ;  /* 0x00089c00010c7983 */ /* 0x004ea80000300800 */
[----:B------:R1:W-:Y:S04]  /*c350*/  STS.U16 [R3+0xae00], R17 ;  /* 0x00ae001103007388 */ /* 0x0003e80000000400 */
[----:B------:R0:W-:Y:S04]  /*c360*/  STS.U16 [R3+0xb200], R4 ;  /* 0x00b2000403007388 */ /* 0x0001e80000000400 */
[----:B-1----:R-:W2:Y:S04]  /*c370*/  LDL.LU R17, [R1+0x898] ;  /* 0x0008980001117983 */ /* 0x002ea80000300800 */
[----:B0-----:R-:W3:Y:S01]  /*c380*/  LDL.LU R4, [R1+0x894] ;  /* 0x0008940001047983 */ /* 0x001ee20000300800 */
[----:B------:R-:W-:-:S04]  /*c390*/  FMNMX R168, R154, R18, !PT ;  /* 0x000000129aa87209 */ /* 0x000fc80007800000 */
[----:B------:R-:W-:-:S04]  /*c3a0*/  FMNMX R168, R22, R168, !PT ;  /* 0x000000a816a87209 */ /* 0x000fc80007800000 */
[----:B------:R-:W-:-:S04]  /*c3b0*/  FMNMX R174, R21, R168, !PT ;  /* 0x000000a815ae7209 */ /* 0x000fc80007800000 */
[----:B------:R-:W-:-:S04]  /*c3c0*/  FMNMX R174, R153, R174, !PT ;  /* 0x000000ae99ae7209 */ /* 0x000fc80007800000 */
[----:B------:R-:W-:-:S04]  /*c3d0*/  FMNMX R174, R155, R174, !PT ;  /* 0x000000ae9bae7209 */ /* 0x000fc80007800000 */
[----:B------:R-:W-:Y:S02]  /*c3e0*/  FMNMX R174, R158, R174, !PT ;  /* 0x000000ae9eae7209 */ /* 0x000fe40007800000 */
[----:B------:R-:W-:Y:S02]  /*c3f0*/  FMNMX R168, R178, R193, !PT ;  /* 0x000000c1b2a87209 */ /* 0x000fe40007800000 */
[----:B------:R-:W-:Y:S02]  /*c400*/  FMNMX R174, R161, R174, !PT ;  /* 0x000000aea1ae7209 */ /* 0x000fe40007800000 */
[----:B------:R-:W-:Y:S02]  /*c410*/  FSEL R179, R169, -INF , !P0 ;  /* 0xff800000a9b37808 */ /* 0x000fe40004000000 */
[----:B------:R-:W-:Y:S02]  /*c420*/  FMNMX R169, R162, R174, !PT ;  /* 0x000000aea2a97209 */ /* 0x000fe40007800000 */
[----:B------:R-:W-:Y:S01]  /*c430*/  FSEL R182, R172, -INF , !P2 ;  /* 0xff800000acb67808 */ /* 0x000fe20005000000 */
[----:B------:R-:W-:Y:S01]  /*c440*/  FADD R172, R152, -R168 ;  /* 0x800000a898ac7221 */ /* 0x000fe20000000000 */
[----:B------:R-:W-:-:S02]  /*c450*/  FMNMX R169, R179, R169, !PT ;  /* 0x000000a9b3a97209 */ /* 0x000fc40007800000 */
[----:B------:R-:W-:Y:S01]  /*c460*/  FSEL R152, R173, -INF , !P5 ;  /* 0xff800000ad987808 */ /* 0x000fe20006800000 */
[----:B------:R-:W-:Y:S01]  /*c470*/  FMUL R172, R172, 1.4426950216293334961 ;  /* 0x3fb8aa3bacac7820 */ /* 0x000fe20000400000 */
[----:B------:R-:W-:Y:S01]  /*c480*/  FMNMX R169, R182, R169, !PT ;  /* 0x000000a9b6a97209 */ /* 0x000fe20007800000 */
[----:B------:R-:W-:Y:S01]  /*c490*/  FADD R173, R23, -R168 ;  /* 0x800000a817ad7221 */ /* 0x000fe20000000000 */
[----:B------:R-:W-:Y:S01]  /*c4a0*/  FSEL R190, R176, -INF , !P4 ;  /* 0xff800000b0be7808 */ /* 0x000fe20006000000 */
[----:B------:R0:W-:Y:S01]  /*c4b0*/  MUFU.EX2 R23, R172 ;  /* 0x000000ac00177308 */ /* 0x0001e20000000800 */
[----:B------:R-:W-:Y:S02]  /*c4c0*/  FSEL R243, R177, -INF , !P6 ;  /* 0xff800000b1f37808 */ /* 0x000fe40007000000 */
[----:B0-----:R-:W-:-:S04]  /*c4d0*/  FMNMX R172, R152, R169, !PT ;  /* 0x000000a998ac7209 */ /* 0x001fc80007800000 */
[----:B------:R-:W-:Y:S02]  /*c4e0*/  FMNMX R172, R190, R172, !PT ;  /* 0x000000acbeac7209 */ /* 0x000fe40007800000 */
[----:B------:R-:W-:Y:S02]  /*c4f0*/  FSEL R245, R180, -INF , !P3 ;  /* 0xff800000b4f57808 */ /* 0x000fe40005800000 */
[----:B------:R-:W-:Y:S01]  /*c500*/  FMNMX R172, R243, R172, !PT ;  /* 0x000000acf3ac7209 */ /* 0x000fe20007800000 */
[----:B------:R-:W-:Y:S01]  /*c510*/  FMUL R169, R173, 1.4426950216293334961 ;  /* 0x3fb8aa3bada97820 */ /* 0x000fe20000400000 */
[--C-:B------:R-:W-:Y:S01]  /*c520*/  FADD R173, R157, -R168.reuse ;  /* 0x800000a89dad7221 */ /* 0x100fe20000000000 */
[----:B------:R-:W-:Y:S02]  /*c530*/  FSEL R157, R181, -INF , !P1 ;  /* 0xff800000b59d7808 */ /* 0x000fe40004800000 */
[----:B------:R-:W-:Y:S01]  /*c540*/  FMNMX R174, R245, R172, !PT ;  /* 0x000000acf5ae7209 */ /* 0x000fe20007800000 */
[----:B------:R-:W-:-:S03]  /*c550*/  FADD R175, R156, -R168 ;  /* 0x800000a89caf7221 */ /* 0x000fc60000000000 */
[----:B------:R-:W-:Y:S01]  /*c560*/  FMNMX R156, R157, R174, !PT ;  /* 0x000000ae9d9c7209 */ /* 0x000fe20007800000 */
[----:B------:R-:W-:-:S04]  /*c570*/  FADD R174, R159, -R168 ;  /* 0x800000a89fae7221 */ /* 0x000fc80000000000 */
[----:B------:R-:W0:Y:S02]  /*c580*/  SHFL.BFLY PT, R159, R156, 0x2, 0x1f ;  /* 0x0c401f009c9f7f89 */ /* 0x000e2400000e0000 */
[----:B0-----:R-:W-:-:S05]  /*c590*/  FMNMX R159, R156, R159, !PT ;  /* 0x0000009f9c9f7209 */ /* 0x001fca0007800000 */
[----:B------:R-:W0:Y:S04]  /*c5a0*/  SHFL.BFLY PT, R156, R159, 0x1, 0x1f ;  /* 0x0c201f009f9c7f89 */ /* 0x000e2800000e0000 */
[----:B------:R-:W-:Y:S04]  /*c5b0*/  STS.U16 [R3+0x8a00], R251 ;  /* 0x008a00fb03007388 */ /* 0x000fe80000000400 */
[----:B------:R-:W-:Y:S04]  /*c5c0*/  STS.U16 [R3+0x8e00], R247 ;  /* 0x008e00f703007388 */ /* 0x000fe80000000400 */
[----:B------:R-:W-:Y:S01]  /*c5d0*/  STS.U16 [R3+0xb600], R252 ;  /* 0x00b600fc03007388 */ /* 0x000fe20000000400 */
[----:B0-----:R-:W-:-:S04]  /*c5e0*/  FMNMX R156, R159, R156, !PT ;  /* 0x0000009c9f9c7209 */ /* 0x001fc80007800000 */
[----:B------:R-:W-:Y:S01]  /*c5f0*/  FMNMX R191, R156, R246, !PT ;  /* 0x000000f69cbf7209 */ /* 0x000fe20007800000 */
[----:B------:R-:W-:Y:S04]  /*c600*/  STS.U16 [R3+0xba00], R237 ;  /* 0x00ba00ed03007388 */ /* 0x000fe80000000400 */
[--C-:B------:R-:W-:Y:S01]  /*c610*/  FADD R154, R154, -R191.reuse ;  /* 0x800000bf9a9a7221 */ /* 0x100fe20000000000 */
[----:B------:R-:W-:Y:S01]  /*c620*/  FADD R153, R153, -R191 ;  /* 0x800000bf99997221 */ /* 0x000fe20000000000 */
[----:B------:R-:W-:Y:S02]  /*c630*/  STS.U16 [R3+0xbe00], R231 ;  /* 0x00be00e703007388 */ /* 0x000fe40000000400 */
[----:B------:R-:W-:Y:S02]  /*c640*/  FMUL R154, R154, 1.4426950216293334961 ;  /* 0x3fb8aa3b9a9a7820 */ /* 0x000fe40000400000 */
[----:B------:R-:W-:Y:S01]  /*c650*/  STS.U16 [R3+0xc200], R225 ;  /* 0x00c200e103007388 */ /* 0x000fe20000000400 */
[----:B------:R-:W-:-:S03]  /*c660*/  FMUL R153, R153, 1.4426950216293334961 ;  /* 0x3fb8aa3b99997820 */ /* 0x000fc60000400000 */
        /* <DEDUP_REMOVED lines=15> */
[----:B------:R-:W-:Y:S04]  /*c760*/  STS.U16 [R3+0x8600], R239 ;  /* 0x008600ef03007388 */ /* 0x000fe80000000400 */
[----:B------:R-:W-:Y:S04]  /*c770*/  STS.U16 [R3+0x8200], R233 ;  /* 0x008200e903007388 */ /* 0x000fe80000000400 */
[----:B------:R4:W-:Y:S01]  /*c780*/  STS.U16 [R3+0xfe00], R197 ;  /* 0x00fe00c503007388 */ /* 0x0009e20000000400 */
[--C-:B------:R-:W-:Y:S01]  /*c790*/  FADD R156, R18, -R191.reuse ;  /* 0x800000bf129c7221 */ /* 0x100fe20000000000 */
[----:B------:R-:W-:Y:S01]  /*c7a0*/  FADD R160, R160, -R168 ;  /* 0x800000a8a0a07221 */ /* 0x000fe20000000000 */
[----:B------:R0:W-:Y:S01]  /*c7b0*/  MUFU.EX2 R18, R154 ;  /* 0x0000009a00127308 */ /* 0x0001e20000000800 */
[----:B------:R-:W-:Y:S01]  /*c7c0*/  FMUL R173, R173, 1.4426950216293334961 ;  /* 0x3fb8aa3badad7820 */ /* 0x000fe20000400000 */
[----:B------:R-:W-:Y:S01]  /*c7d0*/  FMUL R156, R156, 1.4426950216293334961 ;  /* 0x3fb8aa3b9c9c7820 */ /* 0x000fe20000400000 */
[----:B------:R-:W-:Y:S01]  /*c7e0*/  FADD R152, R152, -R191 ;  /* 0x800000bf98987221 */ /* 0x000fe20000000000 */
[----:B------:R-:W-:-:S04]  /*c7f0*/  FMUL R160, R160, 1.4426950216293334961 ;  /* 0x3fb8aa3ba0a07820 */ /* 0x000fc80000400000 */
[----:B------:R1:W-:Y:S01]  /*c800*/  MUFU.EX2 R200, R153 ;  /* 0x0000009900c87308 */ /* 0x0003e20000000800 */
[----:B0-----:R-:W-:Y:S01]  /*c810*/  FADD R154, R22, -R191 ;  /* 0x800000bf169a7221 */ /* 0x001fe20000000000 */
[--C-:B------:R-:W-:Y:S01]  /*c820*/  FADD R163, R163, -R168.reuse ;  /* 0x800000a8a3a37221 */ /* 0x100fe20000000000 */
[--C-:B------:R-:W-:Y:S01]  /*c830*/  FADD R19, R19, -R168.reuse ;  /* 0x800000a813137221 */ /* 0x100fe20000000000 */
[--C-:B------:R-:W-:Y:S01]  /*c840*/  FADD R20, R20, -R168.reuse ;  /* 0x800000a814147221 */ /* 0x100fe20000000000 */
[----:B------:R-:W-:Y:S01]  /*c850*/  FMUL R154, R154, 1.4426950216293334961 ;  /* 0x3fb8aa3b9a9a7820 */ /* 0x000fe20000400000 */
[--C-:B------:R-:W-:Y:S01]  /*c860*/  FADD R180, R165, -R168.reuse ;  /* 0x800000a8a5b47221 */ /* 0x100fe20000000000 */
[--C-:B------:R-:W-:Y:S01]  /*c870*/  FADD R189, R189, -R168.reuse ;  /* 0x800000a8bdbd7221 */ /* 0x100fe20000000000 */
[----:B------:R-:W-:Y:S01]  /*c880*/  FADD R159, -R168, R193 ;  /* 0x000000c1a89f7221 */ /* 0x000fe20000000100 */
[--C-:B-1----:R-:W-:Y:S01]  /*c890*/  FADD R153, R179, -R191.reuse ;  /* 0x800000bfb3997221 */ /* 0x102fe20000000000 */
[----:B------:R0:W-:Y:S01]  /*c8a0*/  MUFU.EX2 R22, R156 ;  /* 0x0000009c00167308 */ /* 0x0001e20000000800 */
[----:B------:R-:W-:Y:S01]  /*c8b0*/  FMUL R152, R152, 1.4426950216293334961 ;  /* 0x3fb8aa3b98987820 */ /* 0x000fe20000400000 */
[--C-:B------:R-:W-:Y:S01]  /*c8c0*/  FADD R243, R243, -R191.reuse ;  /* 0x800000bff3f37221 */ /* 0x100fe20000000000 */
[----:B------:R-:W-:Y:S01]  /*c8d0*/  FMUL R153, R153, 1.4426950216293334961 ;  /* 0x3fb8aa3b99997820 */ /* 0x000fe20000400000 */
[----:B------:R-:W-:Y:S01]  /*c8e0*/  FMUL R163, R163, 1.4426950216293334961 ;  /* 0x3fb8aa3ba3a37820 */ /* 0x000fe20000400000 */
[--C-:B------:R-:W-:Y:S01]  /*c8f0*/  FADD R245, R245, -R191.reuse ;  /* 0x800000bff5f57221 */ /* 0x100fe20000000000 */
[--C-:B------:R-:W-:Y:S01]  /*c900*/  FADD R164, R164, -R168.reuse ;  /* 0x800000a8a4a47221 */ /* 0x100fe20000000000 */
[--C-:B------:R-:W-:Y:S01]  /*c910*/  FADD R167, R167, -R168.reuse ;  /* 0x800000a8a7a77221 */ /* 0x100fe20000000000 */
[----:B------:R1:W-:Y:S01]  /*c920*/  MUFU.EX2 R172, R173 ;  /* 0x000000ad00ac7308 */ /* 0x0003e20000000800 */
[--C-:B0-----:R-:W-:Y:S01]  /*c930*/  FADD R156, R21, -R191.reuse ;  /* 0x800000bf159c7221 */ /* 0x101fe20000000000 */
[----:B------:R-:W-:Y:S01]  /*c940*/  FADD R166, R166, -R168 ;  /* 0x800000a8a6a67221 */ /* 0x000fe20000000000 */
[--C-:B------:R-:W-:Y:S01]  /*c950*/  FADD R155, R155, -R191.reuse ;  /* 0x800000bf9b9b7221 */ /* 0x100fe20000000000 */
[--C-:B------:R-:W-:Y:S01]  /*c960*/  FADD R158, R158, -R191.reuse ;  /* 0x800000bf9e9e7221 */ /* 0x100fe20000000000 */
[--C-:B------:R-:W-:Y:S01]  /*c970*/  FADD R161, R161, -R191.reuse ;  /* 0x800000bfa1a17221 */ /* 0x100fe20000000000 */
[--C-:B------:R-:W-:Y:S01]  /*c980*/  FADD R162, R162, -R191.reuse ;  /* 0x800000bfa2a27221 */ /* 0x100fe20000000000 */
[----:B------:R-:W-:Y:S01]  /*c990*/  FADD R157, R157, -R191 ;  /* 0x800000bf9d9d7221 */ /* 0x000fe20000000000 */
[----:B------:R0:W-:Y:S01]  /*c9a0*/  MUFU.EX2 R21, R154 ;  /* 0x0000009a00157308 */ /* 0x0001e20000000800 */
[----:B-1----:R-:W-:Y:S01]  /*c9b0*/  FMUL R173, R175, 1.4426950216293334961 ;  /* 0x3fb8aa3bafad7820 */ /* 0x002fe20000400000 */
[----:B------:R-:W-:-:S06]  /*c9c0*/  FMUL R174, R174, 1.4426950216293334961 ;  /* 0x3fb8aa3baeae7820 */ /* 0x000fcc0000400000 */
[----:B------:R-:W-:Y:S01]  /*c9d0*/  MUFU.EX2 R169, R169 ;  /* 0x000000a900a97308 */ /* 0x000fe20000000800 */
[----:B0-----:R-:W-:Y:S01]  /*c9e0*/  FADD R154, R182, -R191 ;  /* 0x800000bfb69a7221 */ /* 0x001fe20000000000 */
[----:B------:R-:W-:Y:S01]  /*c9f0*/  UMOV UR6, UR58 ;  /* 0x0000003a00067c82 */ /* 0x000fe20008000000 */
[----:B------:R-:W-:Y:S01]  /*ca00*/  UMOV UR7, UR59 ;  /* 0x0000003b00077c82 */ /* 0x000fe20008000000 */
[----:B------:R-:W0:Y:S01]  /*ca10*/  S2R R202, SR_CTAID.X ;  /* 0x0000000000ca7919 */ /* 0x000e220000002500 */
[----:B------:R-:W1:Y:S03]  /*ca20*/  LDC R248, c[0x0][0x254] ;  /* 0x00009500fff87b82 */ /* 0x000e660000000800 */
[----:B------:R4:W-:Y:S01]  /*ca30*/  MUFU.EX2 R175, R160 ;  /* 0x000000a000af7308 */ /* 0x0009e20000000800 */
[----:B------:R-:W-:-:S07]  /*ca40*/  FMUL R19, R19, 1.4426950216293334961 ;  /* 0x3fb8aa3b13137820 */ /* 0x000fce0000400000 */
[----:B------:R4:W-:Y:S02]  /*ca50*/  MUFU.EX2 R182, R153 ;  /* 0x0000009900b67308 */ /* 0x0009e40000000800 */
[----:B----4-:R-:W-:Y:S01]  /*ca60*/  FADD R160, R188, -R168 ;  /* 0x800000a8bca07221 */ /* 0x010fe20000000000 */
[----:B------:R-:W-:Y:S01]  /*ca70*/  FMUL R20, R20, 1.4426950216293334961 ;  /* 0x3fb8aa3b14147820 */ /* 0x000fe20000400000 */
[----:B------:R-:W-:Y:S01]  /*ca80*/  FMUL R180, R180, 1.4426950216293334961 ;  /* 0x3fb8aa3bb4b47820 */ /* 0x000fe20000400000 */
[----:B------:R-:W-:-:S03]  /*ca90*/  FADD R153, R190, -R191 ;  /* 0x800000bfbe997221 */ /* 0x000fc60000000000 */
[----:B------:R4:W-:Y:S01]  /*caa0*/  MUFU.EX2 R177, R163 ;  /* 0x000000a300b17308 */ /* 0x0009e20000000800 */
[----:B---3--:R3:W-:Y:S04]  /*cab0*/  STS.U16 [R4+0x8300], R7 ;  /* 0x0083000704007388 */ /* 0x0087e80000000400 */
        /* <DEDUP_REMOVED lines=30> */
[----:B------:R-:W-:Y:S01]  /*cca0*/  STS.U16 [R4+0xff00], R192 ;  /* 0x00ff00c004007388 */ /* 0x000fe20000000400 */
[----:B------:R4:W-:Y:S06]  /*ccb0*/  MEMBAR.ALL.CTA ;  /* 0x0000000000007992 */ /* 0x0009ec0000008000 */
[----:B----4-:R-:W4:Y:S01]  /*ccc0*/  FENCE.VIEW.ASYNC.S ;  /* 0x00000000000073c6 */ /* 0x010f220000000000 */
[----:B------:R1:W-:Y:S01]  /*ccd0*/  MUFU.EX2 R190, R152 ;  /* 0x0000009800be7308 */ /* 0x0003e20000000800 */
[----:B------:R-:W-:Y:S01]  /*cce0*/  FMUL R163, R160, 1.4426950216293334961 ;  /* 0x3fb8aa3ba0a37820 */ /* 0x000fe20000400000 */
[----:B------:R-:W-:Y:S01]  /*ccf0*/  FADD R160, R171, -R168 ;  /* 0x800000a8aba07221 */ /* 0x000fe20000000000 */
[----:B------:R-:W-:Y:S01]  /*cd00*/  FMUL R189, R189, 1.4426950216293334961 ;  /* 0x3fb8aa3bbdbd7820 */ /* 0x000fe20000400000 */
[----:B------:R-:W-:Y:S01]  /*cd10*/  FMUL R159, R159, 1.4426950216293334961 ;  /* 0x3fb8aa3b9f9f7820 */ /* 0x000fe20000400000 */
[----:B------:R-:W-:Y:S01]  /*cd20*/  FMUL R197, R243, 1.4426950216293334961 ;  /* 0x3fb8aa3bf3c57820 */ /* 0x000fe20000400000 */
[----:B------:R-:W-:Y:S01]  /*cd30*/  FMUL R198, R245, 1.4426950216293334961 ;  /* 0x3fb8aa3bf5c67820 */ /* 0x000fe20000400000 */
[----:B------:R-:W-:Y:S01]  /*cd40*/  FMUL R164, R164, 1.4426950216293334961 ;  /* 0x3fb8aa3ba4a47820 */ /* 0x000fe20000400000 */
[----:B------:R-:W-:Y:S01]  /*cd50*/  FMUL R167, R167, 1.4426950216293334961 ;  /* 0x3fb8aa3ba7a77820 */ /* 0x000fe20000400000 */
[----:B-1----:R-:W-:Y:S01]  /*cd60*/  FADD R152, -R191, R246 ;  /* 0x000000f6bf987221 */ /* 0x002fe20000000100 */
[----:B------:R-:W-:Y:S01]  /*cd70*/  FMUL R166, R166, 1.4426950216293334961 ;  /* 0x3fb8aa3ba6a67820 */ /* 0x000fe20000400000 */
        /* <DEDUP_REMOVED lines=10> */
[----:B------:R-:W1:Y:S01]  /*ce20*/  MUFU.EX2 R193, R159 ;  /* 0x0000009f00c17308 */ /* 0x000e620000000800 */
[----:B---3--:R3:W5:Y:S04]  /*ce30*/  LDL.LU R7, [R1+0x890] ;  /* 0x0008900001077983 */ /* 0x0087680000300800 */
[----:B0-----:R3:W5:Y:S03]  /*ce40*/  LDL.LU R8, [R1+0x88c] ;  /* 0x00088c0001087983 */ /* 0x0017660000300800 */
[----:B--2---:R-:W0:Y:S01]  /*ce50*/  MUFU.EX2 R194, R152 ;  /* 0x0000009800c27308 */ /* 0x004e220000000800 */
[----:B------:R3:W5:Y:S04]  /*ce60*/  LDL.LU R9, [R1+0x888] ;  /* 0x0008880001097983 */ /* 0x0007680000300800 */
[----:B------:R3:W5:Y:S03]  /*ce70*/  LDL.LU R10, [R1+0x884] ;  /* 0x00088400010a7983 */ /* 0x0007660000300800 */
[----:B------:R-:W-:Y:S08]  /*ce80*/  MUFU.EX2 R188, R189 ;  /* 0x000000bd00bc7308 */ /* 0x000ff00000000800 */
[----:B------:R-:W-:Y:S08]  /*ce90*/  MUFU.EX2 R19, R19 ;  /* 0x0000001300137308 */ /* 0x000ff00000000800 */
[----:B------:R-:W2:Y:S08]  /*cea0*/  MUFU.EX2 R20, R20 ;  /* 0x0000001400147308 */ /* 0x000eb00000000800 */
[----:B------:R-:W-:Y:S08]  /*ceb0*/  MUFU.EX2 R173, R173 ;  /* 0x000000ad00ad7308 */ /* 0x000ff00000000800 */
[----:B------:R-:W-:Y:S08]  /*cec0*/  MUFU.EX2 R174, R174 ;  /* 0x000000ae00ae7308 */ /* 0x000ff00000000800 */
[----:B------:R-:W-:Y:S08]  /*ced0*/  MUFU.EX2 R176, R164 ;  /* 0x000000a400b07308 */ /* 0x000ff00000000800 */
[----:B------:R-:W-:Y:S08]  /*cee0*/  MUFU.EX2 R178, R167 ;  /* 0x000000a700b27308 */ /* 0x000ff00000000800 */
[----:B------:R-:W-:Y:S08]  /*cef0*/  MUFU.EX2 R180, R180 ;  /* 0x000000b400b47308 */ /* 0x000ff00000000800 */
[----:B------:R-:W-:Y:S08]  /*cf00*/  MUFU.EX2 R181, R166 ;  /* 0x000000a600b57308 */ /* 0x000ff00000000800 */
[----:B------:R-:W-:Y:S08]  /*cf10*/  MUFU.EX2 R171, R163 ;  /* 0x000000a300ab7308 */ /* 0x000ff00000000800 */
[----:B------:R-:W4:Y:S08]  /*cf20*/  MUFU.EX2 R183, R156 ;  /* 0x0000009c00b77308 */ /* 0x000f300000000800 */
[----:B------:R-:W3:Y:S08]  /*cf30*/  MUFU.EX2 R203, R155 ;  /* 0x0000009b00cb7308 */ /* 0x000ef00000000800 */
[----:B------:R-:W-:Y:S08]  /*cf40*/  MUFU.EX2 R206, R158 ;  /* 0x0000009e00ce7308 */ /* 0x000ff00000000800 */
[----:B------:R-:W3:Y:S08]  /*cf50*/  MUFU.EX2 R209, R161 ;  /* 0x000000a100d17308 */ /* 0x000ef00000000800 */
[----:B------:R-:W3:Y:S08]  /*cf60*/  MUFU.EX2 R179, R162 ;  /* 0x000000a200b37308 */ /* 0x000ef00000000800 */
[----:B------:R-:W3:Y:S08]  /*cf70*/  MUFU.EX2 R195, R154 ;  /* 0x0000009a00c37308 */ /* 0x000ef00000000800 */
[----:B------:R2:W-:Y:S08]  /*cf80*/  MUFU.EX2 R196, R153 ;  /* 0x0000009900c47308 */ /* 0x0005f00000000800 */
[----:B------:R-:W3:Y:S08]  /*cf90*/  MUFU.EX2 R197, R197 ;  /* 0x000000c500c57308 */ /* 0x000ef00000000800 */
[----:B------:R-:W-:Y:S08]  /*cfa0*/  MUFU.EX2 R198, R198 ;  /* 0x000000c600c67308 */ /* 0x000ff00000000800 */
[----:B------:R3:W3:Y:S01]  /*cfb0*/  MUFU.EX2 R170, R157 ;  /* 0x0000009d00aa7308 */ /* 0x0006e20000000800 */
[-C--:B-1----:R-:W-:Y:S01]  /*cfc0*/  FMUL R26, R26, R193.reuse ;  /* 0x000000c11a1a7220 */ /* 0x082fe20000400000 */
[-C--:B------:R-:W-:Y:S01]  /*cfd0*/  FMUL R27, R27, R193.reuse ;  /* 0x000000c11b1b7220 */ /* 0x080fe20000400000 */
[-C--:B------:R-:W-:Y:S01]  /*cfe0*/  FMUL R30, R30, R193.reuse ;  /* 0x000000c11e1e7220 */ /* 0x080fe20000400000 */
[-C--:B------:R-:W-:Y:S01]  /*cff0*/  FMUL R31, R31, R193.reuse ;  /* 0x000000c11f1f7220 */ /* 0x080fe20000400000 */
[-C--:B------:R-:W-:Y:S01]  /*d000*/  FMUL R34, R34, R193.reuse ;  /* 0x000000c122227220 */ /* 0x080fe20000400000 */
[-C--:B------:R-:W-:Y:S01]  /*d010*/  FMUL R35, R35, R193.reuse ;  /* 0x000000c123237220 */ /* 0x080fe20000400000 */
[-C--:B------:R-:W-:Y:S01]  /*d020*/  FMUL R38, R38, R193.reuse ;  /* 0x000000c126267220 */ /* 0x080fe20000400000 */
[----:B------:R1:W1:Y:S01]  /*d030*/  MUFU.EX2 R189, R160 ;  /* 0x000000a000bd7308 */ /* 0x0002620000000800 */
[-C--:B------:R-:W-:Y:S01]  /*d040*/  FMUL R39, R39, R193.reuse ;  /* 0x000000c127277220 */ /* 0x080fe20000400000 */
        /* <DEDUP_REMOVED lines=55> */
[----:B------:R-:W-:Y:S01]  /*d3c0*/  FMUL R151, R151, R193 ;  /* 0x000000c197977220 */ /* 0x000fe20000400000 */
[-C--:B0-----:R-:W-:Y:S01]  /*d3d0*/  FMUL R24, R24, R194.reuse ;  /* 0x000000c218187220 */ /* 0x081fe20000400000 */
        /* <DEDUP_REMOVED lines=63> */
[----:B--2---:R-:W-:Y:S01]  /*d7d0*/  F2FP.F16.F32.PACK_AB R153, R20, R19 ;  /* 0x000000131499723e */ /* 0x004fe200000000ff */
[----:B------:R0:W5:Y:S01]  /*d7e0*/  LDL.LU R16, [R1+0x880] ;  /* 0x0008800001107983 */ /* 0x0001620000300800 */
[----:B------:R-:W-:-:S02]  /*d7f0*/  F2FP.F16.F32.PACK_AB R152, R22, R18 ;  /* 0x000000121698723e */ /* 0x000fc400000000ff */
[----:B----4-:R-:W-:Y:S01]  /*d800*/  F2FP.F16.F32.PACK_AB R154, R183, R21 ;  /* 0x00000015b79a723e */ /* 0x010fe200000000ff */
[----:B------:R0:W5:Y:S01]  /*d810*/  LDL.LU R15, [R1+0x87c] ;  /* 0x00087c00010f7983 */ /* 0x0001620000300800 */
[----:B------:R-:W-:Y:S02]  /*d820*/  F2FP.F16.F32.PACK_AB R155, R169, R23 ;  /* 0x00000017a99b723e */ /* 0x000fe400000000ff */
[----:B---3--:R-:W-:Y:S01]  /*d830*/  F2FP.F16.F32.PACK_AB R156, R203, R200 ;  /* 0x000000c8cb9c723e */ /* 0x008fe200000000ff */
[----:B------:R0:W5:Y:S01]  /*d840*/  LDL.LU R14, [R1+0x878] ;  /* 0x00087800010e7983 */ /* 0x0001620000300800 */
[----:B------:R-:W-:Y:S02]  /*d850*/  F2FP.F16.F32.PACK_AB R157, R173, R172 ;  /* 0x000000acad9d723e */ /* 0x000fe400000000ff */
[----:B------:R-:W-:Y:S01]  /*d860*/  F2FP.F16.F32.PACK_AB R158, R209, R206 ;  /* 0x000000ced19e723e */ /* 0x000fe200000000ff */
[----:B------:R0:W5:Y:S01]  /*d870*/  LDL.LU R13, [R1+0x874] ;  /* 0x00087400010d7983 */ /* 0x0001620000300800 */
[----:B------:R-:W-:-:S02]  /*d880*/  F2FP.F16.F32.PACK_AB R159, R175, R174 ;  /* 0x000000aeaf9f723e */ /* 0x000fc400000000ff */
[----:B-1----:R-:W-:Y:S01]  /*d890*/  F2FP.F16.F32.PACK_AB R160, R182, R179 ;  /* 0x000000b3b6a0723e */ /* 0x002fe200000000ff */
[----:B------:R-:W2:Y:S01]  /*d8a0*/  LDL.LU R6, [R1+0x870] ;  /* 0x0008700001067983 */ /* 0x000ea20000300800 */
[----:B------:R-:W-:Y:S02]  /*d8b0*/  F2FP.F16.F32.PACK_AB R161, R177, R176 ;  /* 0x000000b0b1a1723e */ /* 0x000fe400000000ff */
[----:B------:R-:W-:Y:S01]  /*d8c0*/  F2FP.F16.F32.PACK_AB R162, R190, R195 ;  /* 0x000000c3bea2723e */ /* 0x000fe200000000ff */
[----:B------:R0:W5:Y:S01]  /*d8d0*/  LDL.LU R186, [R1+0x86c] ;  /* 0x00086c0001ba7983 */ /* 0x0001620000300800 */
[----:B------:R-:W-:Y:S02]  /*d8e0*/  F2FP.F16.F32.PACK_AB R163, R180, R178 ;  /* 0x000000b2b4a3723e */ /* 0x000fe400000000ff */
[----:B------:R-:W-:Y:S01]  /*d8f0*/  F2FP.F16.F32.PACK_AB R164, R197, R196 ;  /* 0x000000c4c5a4723e */ /* 0x000fe200000000ff */
[----:B------:R0:W5:Y:S01]  /*d900*/  LDL.LU R187, [R1+0x868] ;  /* 0x0008680001bb7983 */ /* 0x0001620000300800 */
[----:B------:R-:W-:-:S02]  /*d910*/  F2FP.F16.F32.PACK_AB R165, R188, R181 ;  /* 0x000000b5bca5723e */ /* 0x000fc400000000ff */
[----:B------:R-:W-:Y:S01]  /*d920*/  F2FP.F16.F32.PACK_AB R166, R170, R198 ;  /* 0x000000c6aaa6723e */ /* 0x000fe200000000ff */
[----:B------:R0:W5:Y:S01]  /*d930*/  LDL.LU R184, [R1+0x864] ;  /* 0x0008640001b87983 */ /* 0x0001620000300800 */
[----:B------:R-:W-:Y:S01]  /*d940*/  F2FP.F16.F32.PACK_AB R167, R189, R171 ;  /* 0x000000abbda7723e */ /* 0x000fe200000000ff */
[----:B------:R-:W-:Y:S06]  /*d950*/  BAR.SYNC.DEFER_BLOCKING 0x0 ;  /* 0x0000000000007b1d */ /* 0x000fec0000010000 */
[----:B------:R0:W5:Y:S04]  /*d960*/  LDL.LU R185, [R1+0x860] ;  /* 0x0008600001b97983 */ /* 0x0001680000300800 */
[----:B------:R-:W3:Y:S04]  /*d970*/  LDL.LU R201, [R1+0x68] ;  /* 0x0000680001c97983 */ /* 0x000ee80000300800 */
[----:B------:R-:W4:Y:S01]  /*d980*/  LDL.LU R199, [R1+0x6c] ;  /* 0x00006c0001c77983 */ /* 0x000f220000300800 */
[----:B------:R-:W-:-:S06]  /*d990*/  WARPGROUP.ARRIVE ;  /* 0x00000000000079c5 */ /* 0x000fcc0000000000 */
[----:B------:R-:W-:Y:S01]  /*d9a0*/  HGMMA.64x256x16.F32 R24, R152, gdesc[UR4], R24 ;  /* 0x03e0000498187df0 */ /* 0x000fe20008700818 */
[----:B------:R-:W-:Y:S01]  /*d9b0*/  UMOV UR6, UR10 ;  /* 0x0000000a00067c82 */ /* 0x000fe20008000000 */
[----:B------:R-:W-:-:S15]  /*d9c0*/  UMOV UR7, UR11 ;  /* 0x0000000b00077c82 */ /* 0x000fde0008000000 */
[----:B------:R-:W-:-:S11]  /*d9d0*/  NOP ;  /* 0x0000000000007918 */ /* 0x000fd60000000000 */
[----:B------:R-:W-:Y:S01]  /*d9e0*/  HGMMA.64x256x16.F32 R24, R156, gdesc[UR4], R24 ;  /* 0x03e000049c187df0 */ /* 0x000fe20008700818 */
[----:B------:R-:W-:Y:S01]  /*d9f0*/  UMOV UR6, UR14 ;  /* 0x0000000e00067c82 */ /* 0x000fe20008000000 */
[----:B------:R-:W-:-:S15]  /*da00*/  UMOV UR7, UR15 ;  /* 0x0000000f00077c82 */ /* 0x000fde0008000000 */
[----:B------:R-:W-:-:S11]  /*da10*/  NOP ;  /* 0x0000000000007918 */ /* 0x000fd60000000000 */
[----:B------:R-:W-:Y:S01]  /*da20*/  HGMMA.64x256x16.F32 R24, R160, gdesc[UR4], R24 ;  /* 0x03e00004a0187df0 */ /* 0x000fe20008700818 */
[----:B------:R-:W-:Y:S01]  /*da30*/  UMOV UR6, UR18 ;  /* 0x0000001200067c82 */ /* 0x000fe20008000000 */
[----:B------:R-:W-:Y:S01]  /*da40*/  UMOV UR7, UR19 ;  /* 0x0000001300077c82 */ /* 0x000fe20008000000 */
[----:B------:R-:W-:Y:S01]  /*da50*/  FADD R19, R19, R20 ;  /* 0x0000001413137221 */ /* 0x000fe20000000000 */
[----:B------:R-:W-:Y:S01]  /*da60*/  FADD R18, R18, R22 ;  /* 0x0000001612127221 */ /* 0x000fe20000000000 */
[----:B------:R-:W-:Y:S01]  /*da70*/  IMAD.SHL.U32 R202, R202, 0x40, RZ ;  /* 0x00000040caca7824 */ /* 0x000fe200078e00ff */
[----:B------:R-:W-:Y:S01]  /*da80*/  IADD3 R17, P0, R17, 0x40, RZ ;  /* 0x0000004011117810 */ /* 0x000fe20007f1e0ff */
[----:B------:R-:W-:Y:S01]  /*da90*/  FADD R19, R23, R19 ;  /* 0x0000001317137221 */ /* 0x000fe20000000000 */
[----:B------:R-:W-:Y:S01]  /*daa0*/  FADD R18, R21, R18 ;  /* 0x0000001215127221 */ /* 0x000fe20000000000 */
[----:B------:R-:W1:Y:S02]  /*dab0*/  LDC R22, c[0x0][0x264] ;  /* 0x00009900ff167b82 */ /* 0x000e640000000800 */
[----:B------:R-:W-:Y:S01]  /*dac0*/  FADD R19, R169, R19 ;  /* 0x00000013a9137221 */ /* 0x000fe20000000000 */
[----:B------:R-:W-:-:S03]  /*dad0*/  FADD R18, R183, R18 ;  /* 0x00000012b7127221 */ /* 0x000fc60000000000 */
        /* <DEDUP_REMOVED lines=23> */
[----:B------:R-:W-:-:S04]  /*dc50*/  FADD R18, R170, R18 ;  /* 0x00000012aa127221 */ /* 0x000fc80000000000 */
[----:B------:R-:W0:Y:S04]  /*dc60*/  SHFL.BFLY PT, R20, R19, 0x2, 0x1f ;  /* 0x0c401f0013147f89 */ /* 0x000e2800000e0000 */
[----:B------:R-:W1:Y:S01]  /*dc70*/  SHFL.BFLY PT, R21, R18, 0x2, 0x1f ;  /* 0x0c401f0012157f89 */ /* 0x000e6200000e0000 */
[----:B------:R-:W-:Y:S01]  /*dc80*/  HGMMA.64x256x16.F32 R24, R164, gdesc[UR4], R24, gsb0 ;  /* 0x03e00004a4187df0 */ /* 0x000fe20008000818 */
[----:B0-----:R-:W-:Y:S01]  /*dc90*/  FADD R20, R19, R20 ;  /* 0x0000001413147221 */ /* 0x001fe20000000000 */
[----:B-1----:R-:W-:-:S04]  /*dca0*/  FADD R21, R18, R21 ;  /* 0x0000001512157221 */ /* 0x002fc80000000000 */
[----:B------:R-:W0:Y:S04]  /*dcb0*/  SHFL.BFLY PT, R18, R20, 0x1, 0x1f ;  /* 0x0c201f0014127f89 */ /* 0x000e2800000e0000 */
[----:B------:R-:W1:Y:S01]  /*dcc0*/  SHFL.BFLY PT, R19, R21, 0x1, 0x1f ;  /* 0x0c201f0015137f89 */ /* 0x000e6200000e0000 */
[----:B------:R-:W-:Y:S02]  /*dcd0*/  VIADD R202, R202, 0x40 ;  /* 0x00000040caca7836 */ /* 0x000fe40000000000 */
[----:B------:R-:W-:-:S03]  /*dce0*/  IMAD.X R12, RZ, RZ, R12, P0 ;  /* 0x000000ffff0c7224 */ /* 0x000fc600000e060c */
[----:B------:R-:W-:Y:S01]  /*dcf0*/  ISETP.GE.U32.AND P0, PT, R17, R202, PT ;  /* 0x000000ca1100720c */ /* 0x000fe20003f06070 */
[----:B0-----:R-:W-:Y:S01]  /*dd00*/  FADD R18, R20, R18 ;  /* 0x0000001214127221 */ /* 0x001fe20000000000 */
[----:B-1----:R-:W-:-:S03]  /*dd10*/  FADD R19, R21, R19 ;  /* 0x0000001315137221 */ /* 0x002fc60000000000 */
[----:B---3--:R-:W-:Y:S01]  /*dd20*/  FFMA R201, R193, R201, R18 ;  /* 0x000000c9c1c97223 */ /* 0x008fe20000000012 */
[----:B----4-:R-:W-:-:S04]  /*dd30*/  FFMA R199, R194, R199, R19 ;  /* 0x000000c7c2c77223 */ /* 0x010fc80000000013 */
[----:B------:R0:W-:Y:S04]  /*dd40*/  STL [R1+0x68], R201 ;  /* 0x000068c901007387 */ /* 0x0001e80000100800 */
[----:B------:R0:W-:Y:S04]  /*dd50*/  STL [R1+0x6c], R199 ;  /* 0x00006cc701007387 */ /* 0x0001e80000100800 */
[----:B------:R0:W-:Y:S04]  /*dd60*/  STL [R1+0x64], R191 ;  /* 0x000064bf01007387 */ /* 0x0001e80000100800 */
[----:B------:R0:W-:Y:S01]  /*dd70*/  STL [R1+0x60], R168 ;  /* 0x000060a801007387 */ /* 0x0001e20000100800 */
[----:B------:R-:W-:Y:S01]  /*dd80*/  ISETP.GE.U32.AND.EX P0, PT, R12, RZ, PT, P0 ;  /* 0x000000ff0c00720c */ /* 0x000fe20003f06100 */
[----:B------:R-:W-:Y:S01]  /*dd90*/  IMAD R5, R22, 0x40, R5 ;  /* 0x0000004016057824 */ /* 0x000fe200078e0205 */
[----:B--2---:R-:W-:Y:S01]  /*dda0*/  LEA R6, R248, R6, 0x6 ;  /* 0x00000006f8067211 */ /* 0x004fe200078e30ff */
[----:B------:R-:W-:-:S02]  /*ddb0*/  IMAD.MOV.U32 R19, RZ, RZ, R191 ;  /* 0x000000ffff137224 */ /* 0x000fc400078e00bf */
[----:B------:R-:W-:Y:S01]  /*ddc0*/  IMAD.MOV.U32 R18, RZ, RZ, R168 ;  /* 0x000000ffff127224 */ /* 0x000fe200078e00a8 */
[----:B------:R-:W-:-:S07]  /*ddd0*/  WARPGROUP.DEPBAR.LE gsb0, 0x0 ;  /* 0x00008000000079c5 */ /* 0x000fce0000010000 */
[----:B0-----:R-:W-:Y:S05]  /*dde0*/  @!P0 BRA `(.L_x_1) ;  /* 0xffffff8c00ac8947 */ /* 0x001fea000383ffff */
.L_x_0:
[----:B------:R-:W2:Y:S04]  /*ddf0*/  LDL.LU R21, [R1+0x68] ;  /* 0x0000680001157983 */ /* 0x000ea80000300800 */
[----:B------:R-:W3:Y:S01]  /*de00*/  LDL.LU R20, [R1+0x6c] ;  /* 0x00006c0001147983 */ /* 0x000ee20000300800 */
[----:B------:R-:W-:Y:S01]  /*de10*/  MOV R22, 0x400 ;  /* 0x0000040000167802 */ /* 0x000fe20000000f00 */
[----:B-----5:R-:W-:Y:S01]  /*de20*/  FMUL R8, R151, 0.25 ;  /* 0x3e80000097087820 */ /* 0x020fe20000400000 */
[----:B------:R-:W-:Y:S01]  /*de30*/  FMUL R12, R139, 0.25 ;  /* 0x3e8000008b0c7820 */ /* 0x000fe20000400000 */
[----:B------:R-:W0:Y:S01]  /*de40*/  S2R R5, SR_TID.X ;  /* 0x0000000000057919 */ /* 0x000e220000002100 */
[----:B------:R-:W-:Y:S01]  /*de50*/  FMUL R13, R130, 0.25 ;  /* 0x3e800000820d7820 */ /* 0x000fe20000400000 */
[----:B------:R-:W-:Y:S01]  /*de60*/  FMUL R14, R39, 0.25 ;  /* 0x3e800000270e7820 */ /* 0x000fe20000400000 */
[----:B------:R-:W-:Y:S01]  /*de70*/  FMUL R15, R34, 0.25 ;  /* 0x3e800000220f7820 */ /* 0x000fe20000400000 */
[----:B------:R-:W1:Y:S01]  /*de80*/  S2R R23, SR_CgaCtaId ;  /* 0x0000000000177919 */ /* 0x000e620000008800 */
[----:B------:R-:W4:Y:S01]  /*de90*/  S2R R238, SR_CTAID.X ;  /* 0x0000000000ee7919 */ /* 0x000f220000002500 */
[----:B------:R-:W4:Y:S01]  /*dea0*/  S2R R240, SR_TID.X ;  /* 0x0000000000f07919 */ /* 0x000f220000002100 */
[----:B------:R-:W3:Y:S01]  /*deb0*/  S2R R241, SR_CTAID.Y ;  /* 0x0000000000f17919 */ /* 0x000ee20000002600 */
[C---:B0-----:R-:W-:Y:S01]  /*dec0*/  LOP3.LUT R0, R5.reuse, 0x7, RZ, 0xc0, !PT ;  /* 0x0000000705007812 */ /* 0x041fe200078ec0ff */
[C---:B------:R-:W-:Y:S01]  /*ded0*/  IMAD.SHL.U32 R4, R5.reuse, 0x4, RZ ;  /* 0x0000000405047824 */ /* 0x040fe200078e00ff */
[C---:B------:R-:W-:Y:S01]  /*dee0*/  LOP3.LUT R6, R5.reuse, 0x7f, RZ, 0xc0, !PT ;  /* 0x0000007f05067812 */ /* 0x040fe200078ec0ff */
[----:B------:R-:W-:Y:S01]  /*def0*/  IMAD.SHL.U32 R3, R5, 0x8, RZ ;  /* 0x0000000805037824 */ /* 0x000fe200078e00ff */
[----:B-1----:R-:W-:Y:S01]  /*df00*/  LEA R22, R23, R22, 0x18 ;  /* 0x0000001617167211 */ /* 0x002fe200078ec0ff */
[----:B------:R-:W-:Y:S01]  /*df10*/  FMUL R23, R60, 0.25 ;  /* 0x3e8000003c177820 */ /* 0x000fe20000400000 */
[----:B------:R-:W-:-:S02]  /*df20*/  LOP3.LUT R4, R4, 0xc0, RZ, 0xc0, !PT ;  /* 0x000000c004047812 */ /* 0x000fc400078ec0ff */
[----:B------:R-:W-:Y:S01]  /*df30*/  LEA R7, R0, R22, 0x4 ;  /* 0x0000001600077211 */ /* 0x000fe200078e20ff */
[----:B----4-:R-:W-:Y:S01]  /*df40*/  IMAD.SHL.U32 R238, R238, 0x40, RZ ;  /* 0x00000040eeee7824 */ /* 0x010fe200078e00ff */
[----:B------:R-:W-:Y:S02]  /*df50*/  LOP3.LUT R10, R5, 0x8, RZ, 0xc0, !PT ;  /* 0x00000008050a7812 */ /* 0x000fe400078ec0ff */
[----:B------:R-:W-:Y:S01]  /*df60*/  LOP3.LUT R3, R3, 0x380, RZ, 0xc0, !PT ;  /* 0x0000038003037812 */ /* 0x000fe200078ec0ff */
[--C-:B------:R-:W-:Y:S01]  /*df70*/  IMAD R9, R0, -0x8, R7.reuse ;  /* 0xfffffff800097824 */ /* 0x100fe200078e0207 */
[----:B------:R-:W-:Y:S01]  /*df80*/  LOP3.LUT R2, R5, 0x40, RZ, 0xc0, !PT ;  /* 0x0000004005027812 */ /* 0x000fe200078ec0ff */
[----:B------:R-:W-:Y:S01]  /*df90*/  IMAD R0, R6, 0x10, R22 ;  /* 0x0000001006007824 */ /* 0x000fe200078e0216 */
[----:B------:R-:W-:Y:S02]  /*dfa0*/  LOP3.LUT R238, R238, 0x3f, R240, 0xf8, !PT ;  /* 0x0000003feeee7812 */ /* 0x000fe400078ef8f0 */
[----:B------:R-:W-:Y:S01]  /*dfb0*/  IADD3 R11, R4, R9, RZ ;  /* 0x00000009040b7210 */ /* 0x000fe20007ffe0ff */
[----:B------:R-:W-:Y:S01]  /*dfc0*/  FMUL R9, R26, 0.25 ;  /* 0x3e8000001a097820 */ /* 0x000fe20000400000 */
[----:B------:R-:W-:-:S02]  /*dfd0*/  IMAD R4, R10, 0x80, R7 ;  /* 0x000000800a047824 */ /* 0x000fc400078e0207 */
[----:B------:R-:W-:Y:S01]  /*dfe0*/  FMUL R7, R150, 0.25 ;  /* 0x3e80000096077820 */ /* 0x000fe20000400000 */
[----:B------:R-:W-:Y:S01]  /*dff0*/  BAR.SYNC.DEFER_BLOCKING 0x0 ;  /* 0x0000000000007b1d */ /* 0x000fe20000010000 */
[----:B------:R-:W-:Y:S01]  /*e000*/  ISETP.NE.U32.AND P0, PT, R2, RZ, PT ;  /* 0x000000ff0200720c */ /* 0x000fe20003f05070 */
[----:B------:R-:W-:Y:S01]  /*e010*/  IMAD.IADD R4, R3, 0x1, R4 ;  /* 0x0000000103047824 */ /* 0x000fe200078e0204 */
[----:B------:R-:W-:Y:S01]  /*e020*/  LEA.HI R3, R10, R11, RZ, 0x1f ;  /* 0x0000000b0a037211 */ /* 0x000fe200078ff8ff */
[----:B------:R-:W-:Y:S01]  /*e030*/  FMUL R10, R143, 0.25 ;  /* 0x3e8000008f0a7820 */ /* 0x000fe20000400000 */
[----:B------:R-:W-:Y:S01]  /*e040*/  FMUL R11, R142, 0.25 ;  /* 0x3e8000008e0b7820 */ /* 0x000fe20000400000 */
[----:B------:R-:W-:-:S05]  /*e050*/  IMAD.SHL.U32 R2, R5, 0x2, RZ ;  /* 0x0000000205027824 */ /* 0x000fca00078e00ff */
[----:B------:R-:W-:-:S05]  /*e060*/  LOP3.LUT R2, R2, 0xf8, RZ, 0xc0, !PT ;  /* 0x000000f802027812 */ /* 0x000fca00078ec0ff */
[----:B------:R-:W-:Y:S02]  /*e070*/  IMAD.IADD R2, R22, 0x1, R2 ;  /* 0x0000000116027824 */ /* 0x000fe400078e0202 */
[----:B------:R-:W-:Y:S01]  /*e080*/  FMUL R22, R61, 0.25 ;  /* 0x3e8000003d167820 */ /* 0x000fe20000400000 */
[----:B--2---:R-:W-:Y:S02]  /*e090*/  IMAD.MOV.U32 R6, RZ, RZ, R21 ;  /* 0x000000ffff067224 */ /* 0x004fe400078e0015 */
[----:B------:R-:W-:-:S03]  /*e0a0*/  FMUL R21, R30, 0.25 ;  /* 0x3e8000001e157820 */ /* 0x000fc60000400000 */
[C---:B------:R-:W-:Y:S02]  /*e0b0*/  FSETP.GT.AND P1, PT, |R6|.reuse, 8.50705917302346158658e+37, PT ;  /* 0x7e8000000600780b */ /* 0x040fe40003f24200 */
[----:B------:R-:W-:Y:S02]  /*e0c0*/  FSETP.GEU.AND P5, PT, |R6|, 1.175494350822287508e-38, PT ;  /* 0x008000000600780b */ /* 0x000fe40003fae200 */
[----:B------:R-:W-:Y:S01]  /*e0d0*/  FSEL R26, R9, R26, P1 ;  /* 0x0000001a091a7208 */ /* 0x000fe20000800000 */
[----:B------:R-:W-:Y:S01]  /*e0e0*/  FMUL R9, R146, 0.25 ;  /* 0x3e80000092097820 */ /* 0x000fe20000400000 */
        /* <DEDUP_REMOVED lines=59> */
[----:B---3--:R-:W-:Y:S01]  /*e4a0*/  IMAD.MOV.U32 R58, RZ, RZ, R20 ;  /* 0x000000ffff3a7224 */ /* 0x008fe200078e0014 */
[----:B------:R-:W-:Y:S01]  /*e4b0*/  FSEL R114, R11, R114, P1 ;  /* 0x000000720b727208 */ /* 0x000fe20000800000 */
[----:B------:R-:W-:Y:S01]  /*e4c0*/  FMUL R11, R102, 0.25 ;  /* 0x3e800000660b7820 */ /* 0x000fe20000400000 */
[----:B------:R-:W-:Y:S01]  /*e4d0*/  FSEL R7, R7, R150, P1 ;  /* 0x0000009607077208 */ /* 0x000fe20000800000 */
[----:B------:R-:W-:Y:S01]  /*e4e0*/  FMUL R150, R45, 0.25 ;  /* 0x3e8000002d967820 */ /* 0x000fe20000400000 */
[----:B------:R-:W-:Y:S01]  /*e4f0*/  FSETP.GT.AND P2, PT, |R58|, 8.50705917302346158658e+37, PT ;  /* 0x7e8000003a00780b */ /* 0x000fe20003f44200 */
        /* <DEDUP_REMOVED lines=25> */
[----:B------:R-:W-:Y:S01]  /*e690*/  FMUL R45, R58, 8388608 ;  /* 0x4b0000003a2d7820 */ /* 0x000fe20000400000 */
[----:B------:R-:W-:Y:S01]  /*e6a0*/  FSEL R90, R13, R90, P1 ;  /* 0x0000005a0d5a7208 */ /* 0x000fe20000800000 */
[----:B------:R-:W-:Y:S01]  /*e6b0*/  FMUL R13, R70, 0.25 ;  /* 0x3e800000460d7820 */ /* 0x000fe20000400000 */
[----:B------:R-:W-:Y:S01]  /*e6c0*/  FSEL R67, R8, R67, P1 ;  /* 0x0000004308437208 */ /* 0x000fe20000800000 */
[----:B------:R-:W-:Y:S01]  /*e6d0*/  FMUL R147, R56, 0.25 ;  /* 0x3e80000038937820 */ /* 0x000fe20000400000 */
[----:B------:R-:W-:Y:S01]  /*e6e0*/  FSEL R146, R146, R57, P2 ;  /* 0x0000003992927208 */ /* 0x000fe20001000000 */
[----:B------:R-:W-:Y:S01]  /*e6f0*/  FMUL R57, R48, 0.25 ;  /* 0x3e80000030397820 */ /* 0x000fe20000400000 */
[----:B------:R-:W-:Y:S01]  /*e700*/  FSETP.GEU.AND P3, PT, R58, 1.175494350822287508e-38, PT ;  /* 0x008000003a00780b */ /* 0x000fe20003f6e000 */
        /* <DEDUP_REMOVED lines=8> */
[----:B------:R-:W-:Y:S01]  /*e790*/  @!P5 FMUL R138, R138, 16777216 ;  /* 0x4b8000008a8ad820 */ /* 0x000fe20000400000 */
[----:B------:R-:W-:Y:S01]  /*e7a0*/  FSEL R33, R45, R58, !P3 ;  /* 0x0000003a2d217208 */ /* 0x000fe20005800000 */
[----:B------:R-:W-:Y:S01]  /*e7b0*/  @!P5 FMUL R142, R142, 16777216 ;  /* 0x4b8000008e8ed820 */ /* 0x000fe20000400000 */
        /* <DEDUP_REMOVED lines=10> */
[----:B------:R-:W-:Y:S01]  /*e860*/  IADD3 R44, R33, -0x3f3504f3, RZ ;  /* 0xc0cafb0d212c7810 */ /* 0x000fe20007ffe0ff */
[----:B------:R-:W-:Y:S01]  /*e870*/  @!P5 FMUL R135, R135, 16777216 ;  /* 0x4b8000008787d820 */ /* 0x000fe20000400000 */
[----:B------:R-:W-:Y:S01]  /*e880*/  FSEL R50, R13, R50, P1 ;  /* 0x000000320d327208 */ /* 0x000fe20000800000 */
[----:B------:R-:W-:Y:S01]  /*e890*/  FMUL R13, R42, 0.25 ;  /* 0x3e8000002a0d7820 */ /* 0x000fe20000400000 */
[----:B------:R-:W-:Y:S01]  /*e8a0*/  FSEL R147, R147, R56, P2 ;  /* 0x0000003893937208 */ /* 0x000fe20001000000 */
[----:B------:R-:W-:Y:S01]  /*e8b0*/  FMUL R56, R49, 0.25 ;  /* 0x3e80000031387820 */ /* 0x000fe20000400000 */
[----:B------:R-:W-:Y:S01]  /*e8c0*/  FSEL R36, R57, R36, P2 ;  /* 0x0000002439247208 */ /* 0x000fe20001000000 */
[----:B------:R-:W-:Y:S01]  /*e8d0*/  FMUL R57, R32, 0.25 ;  /* 0x3e80000020397820 */ /* 0x000fe20000400000 */
[----:B------:R-:W-:Y:S01]  /*e8e0*/  LOP3.LUT R156, R44, 0xff800000, RZ, 0xc0, !PT ;  /* 0xff8000002c9c7812 */ /* 0x000fe200078ec0ff */
[----:B------:R-:W-:Y:S01]  /*e8f0*/  @!P5 FMUL R51, R51, 16777216 ;  /* 0x4b8000003333d820 */ /* 0x000fe20000400000 */
[----:B------:R-:W-:Y:S01]  /*e900*/  FSEL R43, R12, R43, P1 ;  /* 0x0000002b0c2b7208 */ /* 0x000fe20000800000 */
[----:B------:R-:W-:Y:S01]  /*e910*/  FMUL R12, R35, 0.25 ;  /* 0x3e800000230c7820 */ /* 0x000fe20000400000 */
[----:B------:R-:W-:Y:S01]  /*e920*/  FSEL R40, R47, R40, P2 ;  /* 0x000000282f287208 */ /* 0x000fe20001000000 */
[----:B------:R-:W-:Y:S01]  /*e930*/  FMUL R47, R6, 8388608 ;  /* 0x4b000000062f7820 */ /* 0x000fe20000400000 */
[----:B------:R-:W-:Y:S01]  /*e940*/  FSEL R44, RZ, -23, P3 ;  /* 0xc1b80000ff2c7808 */ /* 0x000fe20001800000 */
[----:B------:R-:W-:Y:S01]  /*e950*/  @!P5 FMUL R130, R130, 16777216 ;  /* 0x4b8000008282d820 */ /* 0x000fe20000400000 */
[----:B------:R-:W-:Y:S01]  /*e960*/  FSEL R62, R11, R62, P1 ;  /* 0x0000003e0b3e7208 */ /* 0x000fe20000800000 */
[----:B------:R-:W-:Y:S01]  /*e970*/  FMUL R11, R54, 0.25 ;  /* 0x3e800000360b7820 */ /* 0x000fe20000400000 */
[C---:B------:R-:W-:Y:S01]  /*e980*/  FSETP.GEU.AND P3, PT, |R58|.reuse, 1.175494350822287508e-38, PT ;  /* 0x008000003a00780b */ /* 0x040fe20003f6e200 */
[----:B------:R-:W-:Y:S01]  /*e990*/  @P2 FMUL R58, R58, 0.25 ;  /* 0x3e8000003a3a2820 */ /* 0x000fe20000400000 */
[----:B------:R-:W-:Y:S01]  /*e9a0*/  FSETP.GEU.AND P4, PT, R6, 1.175494350822287508e-38, PT ;  /* 0x008000000600780b */ /* 0x000fe20003f8e000 */
        /* <DEDUP_REMOVED lines=9> */
[----:B------:R-:W-:Y:S01]  /*ea40*/  FSEL R32, R47, R6, !P4 ;  /* 0x000000062f207208 */ /* 0x000fe20006000000 */
[----:B------:R-:W-:Y:S01]  /*ea50*/  @P1 FMUL R6, R6, 0.25 ;  /* 0x3e80000006061820 */ /* 0x000fe20000400000 */
[----:B------:R-:W-:Y:S01]  /*ea60*/  FSEL R54, R11, R54, P1 ;  /* 0x000000360b367208 */ /* 0x000fe20000800000 */
[----:B------:R-:W-:Y:S01]  /*ea70*/  FMUL R11, R46, 0.25 ;  /* 0x3e8000002e0b7820 */ /* 0x000fe20000400000 */
[----:B------:R-:W-:Y:S01]  /*ea80*/  FSEL R38, R13, R38, P1 ;  /* 0x000000260d267208 */ /* 0x000fe20000800000 */
[----:B------:R-:W-:Y:S01]  /*ea90*/  @!P5 FMUL R6, R6, 16777216 ;  /* 0x4b8000000606d820 */ /* 0x000fe20000400000 */
[----:B------:R-:W-:Y:S01]  /*eaa0*/  FSEL R37, R56, R37, P2 ;  /* 0x0000002538257208 */ /* 0x000fe20001000000 */
[----:B------:R-:W-:Y:S01]  /*eab0*/  FMUL R13, R148, 0.25 ;  /* 0x3e800000940d7820 */ /* 0x000fe20000400000 */
[----:B------:R-:W-:Y:S01]  /*eac0*/  FSEL R149, R12, R149, P2 ;  /* 0x000000950c957208 */ /* 0x000fe20001000000 */
[----:B------:R-:W-:Y:S01]  /*ead0*/  FMUL R56, R29, 0.25 ;  /* 0x3e8000001d387820 */ /* 0x000fe20000400000 */
[----:B------:R-:W-:Y:S01]  /*eae0*/  FSEL R11, R11, R46, P1 ;  /* 0x0000002e0b0b7208 */ /* 0x000fe20000800000 */
[----:B------:R-:W-:Y:S01]  /*eaf0*/  FMUL R12, R141, 0.25 ;  /* 0x3e8000008d0c7820 */ /* 0x000fe20000400000 */
[----:B------:R-:W-:Y:S01]  /*eb00*/  FMUL R46, R53, 0.25 ;  /* 0x3e800000352e7820 */ /* 0x000fe20000400000 */
[----:B------:R-:W-:Y:S01]  /*eb10*/  @!P3 FMUL R58, R58, 16777216 ;  /* 0x4b8000003a3ab820 */ /* 0x000fe20000400000 */
[----:B------:R-:W-:Y:S01]  /*eb20*/  FSEL R39, R14, R39, P1 ;  /* 0x000000270e277208 */ /* 0x000fe20000800000 */
[----:B------:R-:W0:Y:S01]  /*eb30*/  MUFU.RCP R158, R6 ;  /* 0x00000006009e7308 */ /* 0x000e220000001000 */
[----:B------:R-:W-:Y:S01]  /*eb40*/  FMUL R14, R31, 0.25 ;  /* 0x3e8000001f0e7820 */ /* 0x000fe20000400000 */
[----:B------:R-:W-:Y:S01]  /*eb50*/  FSEL R148, R13, R148, P2 ;  /* 0x000000940d947208 */ /* 0x000fe20001000000 */
[----:B------:R-:W-:Y:S01]  /*eb60*/  VIADD R45, R32, 0xc0cafb0d ;  /* 0xc0cafb0d202d7836 */ /* 0x000fe20000000000 */
[----:B------:R-:W-:Y:S01]  /*eb70*/  FSEL R160, R56, R29, P2 ;  /* 0x0000001d38a07208 */ /* 0x000fe20001000000 */
[----:B------:R-:W-:Y:S01]  /*eb80*/  FMUL R13, R144, 0.25 ;  /* 0x3e800000900d7820 */ /* 0x000fe20000400000 */
[----:B------:R-:W-:Y:S01]  /*eb90*/  FSEL R141, R12, R141, P2 ;  /* 0x0000008d0c8d7208 */ /* 0x000fe20001000000 */
[----:B------:R-:W-:Y:S01]  /*eba0*/  FMUL R12, R133, 0.25 ;  /* 0x3e800000850c7820 */ /* 0x000fe20000400000 */
[----:B------:R1:W2:Y:S01]  /*ebb0*/  MUFU.RCP R29, R58 ;  /* 0x0000003a001d7308 */ /* 0x0002a20000001000 */
        /* <DEDUP_REMOVED lines=13> */
[----:B------:R-:W-:Y:S01]  /*ec90*/  FMUL R12, R121, 0.25 ;  /* 0x3e800000790c7820 */ /* 0x000fe20000400000 */
[----:B------:R-:W-:Y:S01]  /*eca0*/  FSEL R41, R46, R41, P2 ;  /* 0x000000292e297208 */ /* 0x000fe20001000000 */
[----:B------:R-:W-:Y:S01]  /*ecb0*/  @!P5 FMUL R11, R11, 16777216 ;  /* 0x4b8000000b0bd820 */ /* 0x000fe20000400000 */
[----:B------:R-:W-:Y:S01]  /*ecc0*/  FSEL R24, R15, R24, P2 ;  /* 0x000000180f187208 */ /* 0x000fe20001000000 */
[----:B------:R-:W-:Y:S01]  /*ecd0*/  FMUL R15, R140, 0.25 ;  /* 0x3e8000008c0f7820 */ /* 0x000fe20000400000 */
[----:B------:R-:W-:Y:S01]  /*ece0*/  FSEL R46, RZ, -23, P4 ;  /* 0xc1b80000ff2e7808 */ /* 0x000fe20002000000 */
[----:B------:R-:W-:Y:S01]  /*ecf0*/  @!P5 FMUL R35, R35, 16777216 ;  /* 0x4b8000002323d820 */ /* 0x000fe20000400000 */
[----:B------:R-:W-:Y:S01]  /*ed00*/  I2FP.F32.S32 R47, R155 ;  /* 0x0000009b002f7245 */ /* 0x000fe20000201400 */
[----:B------:R-:W-:Y:S01]  /*ed10*/  @!P5 FMUL R8, R8, 16777216 ;  /* 0x4b8000000808d820 */ /* 0x000fe20000400000 */
[----:B------:R-:W-:Y:S01]  /*ed20*/  FSEL R30, R21, R30, P1 ;  /* 0x0000001e151e7208 */ /* 0x000fe20000800000 */
[----:B------:R-:W-:Y:S01]  /*ed30*/  @!P5 FMUL R9, R9, 16777216 ;  /* 0x4b8000000909d820 */ /* 0x000fe20000400000 */
[----:B------:R-:W-:Y:S01]  /*ed40*/  FSEL R27, R20, R27, P1 ;  /* 0x0000001b141b7208 */ /* 0x000fe20000800000 */
[----:B------:R-:W-:Y:S01]  /*ed50*/  @!P5 FMUL R10, R10, 16777216 ;  /* 0x4b8000000a0ad820 */ /* 0x000fe20000400000 */
[----:B------:R-:W-:Y:S01]  /*ed60*/  FSEL R145, R14, R145, P2 ;  /* 0x000000910e917208 */ /* 0x000fe20001000000 */
[----:B------:R-:W-:Y:S01]  /*ed70*/  FMUL R14, R137, 0.25 ;  /* 0x3e800000890e7820 */ /* 0x000fe20000400000 */
[----:B------:R-:W-:Y:S01]  /*ed80*/  I2FP.F32.S32 R45, R156 ;  /* 0x0000009c002d7245 */ /* 0x000fe20000201400 */
[----:B------:R-:W-:Y:S01]  /*ed90*/  @!P5 FMUL R31, R31, 16777216 ;  /* 0x4b8000001f1fd820 */ /* 0x000fe20000400000 */
[----:B------:R-:W-:Y:S01]  /*eda0*/  FSEL R162, R57, R28, P2 ;  /* 0x0000001c39a27208 */ /* 0x000fe20001000000 */
[----:B------:R-:W-:Y:S01]  /*edb0*/  FFMA.FTZ R28, R47, 1.1920928955078125e-07, R46 ;  /* 0x340000002f1c7823 */ /* 0x000fe2000001002e */
[----:B------:R-:W-:Y:S01]  /*edc0*/  FSEL R164, R60, R25, P2 ;  /* 0x000000193ca47208 */ /* 0x000fe20001000000 */
[----:B------:R-:W-:Y:S01]  /*edd0*/  @!P3 FMUL R24, R24, 16777216 ;  /* 0x4b8000001818b820 */ /* 0x000fe20000400000 */
[----:B------:R-:W-:Y:S01]  /*ede0*/  FSEL R132, R13, R132, P2 ;  /* 0x000000840d847208 */ /* 0x000fe20001000000 */
[----:B------:R-:W-:Y:S01]  /*edf0*/  FMUL R13, R124, 0.25 ;  /* 0x3e8000007c0d7820 */ /* 0x000fe20000400000 */
[----:B------:R-:W-:Y:S01]  /*ee00*/  FSEL R121, R12, R121, P2 ;  /* 0x000000790c797208 */ /* 0x000fe20001000000 */
[----:B------:R-:W-:Y:S01]  /*ee10*/  FMUL R12, R113, 0.25 ;  /* 0x3e800000710c7820 */ /* 0x000fe20000400000 */
[----:B------:R-:W-:Y:S01]  /*ee20*/  FFMA.FTZ R25, R45, 1.1920928955078125e-07, R44 ;  /* 0x340000002d197823 */ /* 0x000fe2000001002c */
[----:B------:R-:W-:Y:S01]  /*ee30*/  @!P5 FMUL R26, R26, 16777216 ;  /* 0x4b8000001a1ad820 */ /* 0x000fe20000400000 */
[----:B------:R-:W-:Y:S01]  /*ee40*/  @!P5 FMUL R30, R30, 16777216 ;  /* 0x4b8000001e1ed820 */ /* 0x000fe20000400000 */
[----:B------:R-:W-:Y:S01]  /*ee50*/  @!P5 FMUL R27, R27, 16777216 ;  /* 0x4b8000001b1bd820 */ /* 0x000fe20000400000 */
[----:B------:R-:W-:Y:S01]  /*ee60*/  @!P3 FMUL R160, R160, 16777216 ;  /* 0x4b800000a0a0b820 */ /* 0x000fe20000400000 */
[----:B------:R-:W-:Y:S01]  /*ee70*/  @!P3 FMUL R162, R162, 16777216 ;  /* 0x4b800000a2a2b820 */ /* 0x000fe20000400000 */
[----:B------:R-:W-:Y:S01]  /*ee80*/  @!P3 FMUL R164, R164, 16777216 ;  /* 0x4b800000a4a4b820 */ /* 0x000fe20000400000 */
[----:B0-----:R-:W-:Y:S01]  /*ee90*/  FMUL R46, R158, R138 ;  /* 0x0000008a9e2e7220 */ /* 0x001fe20000400000 */
[----:B------:R-:W-:Y:S01]  /*eea0*/  FSEL R137, R14, R137, P2 ;  /* 0x000000890e897208 */ /* 0x000fe20001000000 */
[C---:B------:R-:W-:Y:S01]  /*eeb0*/  FMUL R45, R158.reuse, R142 ;  /* 0x0000008e9e2d7220 */ /* 0x040fe20000400000 */
[C---:B------:R-:W-:Y:S01]  /*eec0*/  FMUL R56, R158.reuse, R135 ;  /* 0x000000879e387220 */ /* 0x040fe20000400000 */
[C---:B------:R-:W-:Y:S01]  /*eed0*/  FMUL R138, R158.reuse, R51 ;  /* 0x000000339e8a7220 */ /* 0x040fe20000400000 */
[----:B------:R-:W-:Y:S01]  /*eee0*/  FSEL R140, R15, R140, P2 ;  /* 0x0000008c0f8c7208 */ /* 0x000fe20001000000 */
[----:B------:R-:W-:Y:S01]  /*eef0*/  FMUL R14, R129, 0.25 ;  /* 0x3e800000810e7820 */ /* 0x000fe20000400000 */
[C---:B------:R-:W-:Y:S01]  /*ef00*/  FMUL R57, R158.reuse, R130 ;  /* 0x000000829e397220 */ /* 0x040fe20000400000 */
[C---:B-1----:R-:W-:Y:S01]  /*ef10*/  FMUL R58, R158.reuse, R123 ;  /* 0x0000007b9e3a7220 */ /* 0x042fe20000400000 */
[C---:B------:R-:W-:Y:S01]  /*ef20*/  FMUL R51, R158.reuse, R50 ;  /* 0x000000329e337220 */ /* 0x040fe20000400000 */
[C---:B------:R-:W-:Y:S01]  /*ef30*/  FMUL R135, R158.reuse, R11 ;  /* 0x0000000b9e877220 */ /* 0x040fe20000400000 */
[----:B------:R-:W-:Y:S01]  /*ef40*/  FMUL R142, R158, R35 ;  /* 0x000000239e8e7220 */ /* 0x000fe20000400000 */
[----:B------:R-:W-:Y:S01]  /*ef50*/  FMUL R15, R128, 0.25 ;  /* 0x3e800000800f7820 */ /* 0x000fe20000400000 */
[----:B------:R-:W-:Y:S01]  /*ef60*/  FSEL R124, R13, R124, P2 ;  /* 0x0000007c0d7c7208 */ /* 0x000fe20001000000 */
[C---:B------:R-:W-:Y:S01]  /*ef70*/  FMUL R130, R158.reuse, R8 ;  /* 0x000000089e827220 */ /* 0x040fe20000400000 */
[C---:B------:R-:W-:Y:S01]  /*ef80*/  FMUL R123, R158.reuse, R9 ;  /* 0x000000099e7b7220 */ /* 0x040fe20000400000 */
[C---:B------:R-:W-:Y:S01]  /*ef90*/  FMUL R50, R158.reuse, R10 ;  /* 0x0000000a9e327220 */ /* 0x040fe20000400000 */
[----:B------:R-:W-:Y:S01]  /*efa0*/  FMUL R11, R158, R31 ;  /* 0x0000001f9e0b7220 */ /* 0x000fe20000400000 */
[C---:B--2---:R-:W-:Y:S01]  /*efb0*/  FMUL R35, R29.reuse, R24 ;  /* 0x000000181d237220 */ /* 0x044fe20000400000 */
[----:B------:R-:W-:Y:S01]  /*efc0*/  FMUL R13, R112, 0.25 ;  /* 0x3e800000700d7820 */ /* 0x000fe20000400000 */
[----:B------:R-:W-:Y:S01]  /*efd0*/  FSEL R113, R12, R113, P2 ;  /* 0x000000710c717208 */ /* 0x000fe20001000000 */
[C---:B------:R-:W-:Y:S01]  /*efe0*/  FMUL R10, R158.reuse, R30 ;  /* 0x0000001e9e0a7220 */ /* 0x040fe20000400000 */
[C---:B------:R-:W-:Y:S01]  /*eff0*/  FMUL R9, R29.reuse, R160 ;  /* 0x000000a01d097220 */ /* 0x040fe20000400000 */
[C---:B------:R-:W-:Y:S01]  /*f000*/  FMUL R8, R29.reuse, R162 ;  /* 0x000000a21d087220 */ /* 0x040fe20000400000 */
[----:B------:R-:W-:Y:S01]  /*f010*/  FMUL R164, R29, R164 ;  /* 0x000000a41da47220 */ /* 0x000fe20000400000 */
[C---:B------:R-:W-:Y:S01]  /*f020*/  FMUL R31, R158.reuse, R26 ;  /* 0x0000001a9e1f7220 */ /* 0x040fe20000400000 */
[----:B------:R-:W-:Y:S01]  /*f030*/  FMUL R24, R158, R27 ;  /* 0x0000001b9e187220 */ /* 0x000fe20000400000 */
[----:B------:R-:W-:Y:S01]  /*f040*/  FMUL R12, R101, 0.25 ;  /* 0x3e800000650c7820 */ /* 0x000fe20000400000 */
[----:B------:R-:W-:Y:S01]  /*f050*/  FSEL R129, R14, R129, P2 ;  /* 0x000000810e817208 */ /* 0x000fe20001000000 */
[----:B------:R-:W-:Y:S01]  /*f060*/  FMUL R14, R117, 0.25 ;  /* 0x3e800000750e7820 */ /* 0x000fe20000400000 */
[----:B------:R-:W-:Y:S01]  /*f070*/  FSEL R128, R15, R128, P2 ;  /* 0x000000800f807208 */ /* 0x000fe20001000000 */
[----:B------:R-:W-:Y:S01]  /*f080*/  FMUL R15, R120, 0.25 ;  /* 0x3e800000780f7820 */ /* 0x000fe20000400000 */
[----:B------:R-:W-:Y:S01]  /*f090*/  FSEL R112, R13, R112, P2 ;  /* 0x000000700d707208 */ /* 0x000fe20001000000 */
[----:B------:R-:W-:Y:S01]  /*f0a0*/  FMUL R13, R104, 0.25 ;  /* 0x3e800000680d7820 */ /* 0x000fe20000400000 */
[----:B------:R-:W-:Y:S01]  /*f0b0*/  F2FP.F16.F32.PACK_AB R8, R8, R35 ;  /* 0x000000230808723e */ /* 0x000fe200000000ff */
[----:B------:R-:W-:Y:S01]  /*f0c0*/  FMUL R21, R136, 0.25 ;  /* 0x3e80000088157820 */ /* 0x000fe20000400000 */
[----:B------:R-:W-:Y:S01]  /*f0d0*/  F2FP.F16.F32.PACK_AB R9, R9, R164 ;  /* 0x000000a40909723e */ /* 0x000fe200000000ff */
[----:B------:R-:W-:Y:S01]  /*f0e0*/  FMUL R20, R125, 0.25 ;  /* 0x3e8000007d147820 */ /* 0x000fe20000400000 */
[----:B------:R-:W-:Y:S01]  /*f0f0*/  F2FP.F16.F32.PACK_AB R10, R10, R31 ;  /* 0x0000001f0a0a723e */ /* 0x000fe200000000ff */
[----:B------:R-:W-:Y:S01]  /*f100*/  @!P5 FMUL R99, R99, 16777216 ;  /* 0x4b8000006363d820 */ /* 0x000fe20000400000 */
[----:B------:R-:W-:Y:S01]  /*f110*/  F2FP.F16.F32.PACK_AB R11, R11, R24 ;  /* 0x000000180b0b723e */ /* 0x000fe200000000ff */
[----:B------:R-:W-:Y:S01]  /*f120*/  IMAD.IADD R155, R32, 0x1, -R155 ;  /* 0x00000001209b7824 */ /* 0x000fe200078e0a9b */
[----:B------:R-:W-:Y:S01]  /*f130*/  FSEL R101, R12, R101, P2 ;  /* 0x000000650c657208 */ /* 0x000fe20001000000 */
[----:B------:R-:W-:Y:S01]  /*f140*/  FMUL R12, R93, 0.25 ;  /* 0x3e8000005d0c7820 */ /* 0x000fe20000400000 */
[----:B------:R-:W-:Y:S01]  /*f150*/  FSEL R117, R14, R117, P2 ;  /* 0x000000750e757208 */ /* 0x000fe20001000000 */
[----:B------:R-:W-:Y:S01]  /*f160*/  FMUL R14, R109, 0.25 ;  /* 0x3e8000006d0e7820 */ /* 0x000fe20000400000 */
[----:B------:R-:W-:Y:S01]  /*f170*/  FSEL R120, R15, R120, P2 ;  /* 0x000000780f787208 */ /* 0x000fe20001000000 */
[----:B------:R-:W-:Y:S01]  /*f180*/  STSM.16.M88.4 [R4], R8 ;  /* 0x0000000804007844 */ /* 0x000fe20000000200 */
[----:B------:R-:W-:Y:S01]  /*f190*/  FMUL R15, R108, 0.25 ;  /* 0x3e8000006c0f7820 */ /* 0x000fe20000400000 */
[----:B------:R-:W-:Y:S01]  /*f1a0*/  FSEL R104, R13, R104, P2 ;  /* 0x000000680d687208 */ /* 0x000fe20001000000 */
[----:B------:R-:W-:Y:S01]  /*f1b0*/  FMUL R13, R92, 0.25 ;  /* 0x3e8000005c0d7820 */ /* 0x000fe20000400000 */
[----:B------:R-:W-:Y:S01]  /*f1c0*/  BAR.SYNC.DEFER_BLOCKING 0x0 ;  /* 0x0000000000007b1d */ /* 0x000fe20000010000 */
        /* <DEDUP_REMOVED lines=26> */
[----:B------:R-:W-:Y:S01]  /*f370*/  FSEL R96, R21, R96, P2 ;  /* 0x0000006015607208 */ /* 0x000fe20001000000 */
[----:B------:R-:W-:Y:S01]  /*f380*/  IMAD.IADD R156, R33, 0x1, -R156 ;  /* 0x00000001219c7824 */ /* 0x000fe200078e0a9c */
[----:B------:R-:W-:Y:S01]  /*f390*/  FSEL R89, R14, R89, P2 ;  /* 0x000000590e597208 */ /* 0x000fe20001000000 */
[----:B------:R-:W-:Y:S01]  /*f3a0*/  FMUL R14, R77, 0.25 ;  /* 0x3e8000004d0e7820 */ /* 0x000fe20000400000 */
[----:B------:R-:W-:Y:S01]  /*f3b0*/  FSEL R88, R15, R88, P2 ;  /* 0x000000580f587208 */ /* 0x000fe20001000000 */
[----:B------:R-:W-:Y:S01]  /*f3c0*/  FMUL R21, R76, 0.25 ;  /* 0x3e8000004c157820 */ /* 0x000fe20000400000 */
[----:B------:R-:W-:Y:S01]  /*f3d0*/  @!P3 FMUL R121, R121, 16777216 ;  /* 0x4b8000007979b820 */ /* 0x000fe20000400000 */
[----:B------:R-:W-:Y:S01]  /*f3e0*/  FMUL R15, R80, 0.25 ;  /* 0x3e800000500f7820 */ /* 0x000fe20000400000 */
[----:B------:R-:W-:Y:S01]  /*f3f0*/  FSEL R13, R13, R72, P2 ;  /* 0x000000480d0d7208 */ /* 0x000fe20001000000 */
[----:B------:R-:W-:Y:S01]  /*f400*/  @!P3 FMUL R12, R12, 16777216 ;  /* 0x4b8000000c0cb820 */ /* 0x000fe20000400000 */
[----:B------:R-:W-:Y:S01]  /*f410*/  FMUL R72, R158, R99 ;  /* 0x000000639e487220 */ /* 0x000fe20000400000 */
[----:B------:R-:W-:-:S02]  /*f420*/  IMAD.MOV.U32 R24, RZ, RZ, 0x3dc6b27f ;  /* 0x3dc6b27fff187424 */ /* 0x000fc400078e00ff */
[----:B------:R-:W-:Y:S01]  /*f430*/  FADD R155, R155, -1 ;  /* 0xbf8000009b9b7421 */ /* 0x000fe20000000000 */
[----:B------:R-:W-:Y:S01]  /*f440*/  FSEL R85, R20, R85, P2 ;  /* 0x0000005514557208 */ /* 0x000fe20001000000 */
[----:B------:R-:W-:Y:S01]  /*f450*/  FMUL R99, R158, R74 ;  /* 0x0000004a9e637220 */ /* 0x000fe20000400000 */
[----:B------:R-:W-:Y:S01]  /*f460*/  FADD R156, R156, -1 ;  /* 0xbf8000009c9c7421 */ /* 0x000fe20000000000 */
[----:B------:R-:W-:Y:S01]  /*f470*/  FMUL R20, R65, 0.25 ;  /* 0x3e80000041147820 */ /* 0x000fe20000400000 */
[C---:B------:R-:W-:Y:S01]  /*f480*/  FMUL R74, R29.reuse, R121 ;  /* 0x000000791d4a7220 */ /* 0x040fe20000400000 */
[----:B------:R-:W-:Y:S01]  /*f490*/  FSEL R77, R14, R77, P2 ;  /* 0x0000004d0e4d7208 */ /* 0x000fe20001000000 */
[----:B------:R-:W-:Y:S01]  /*f4a0*/  FMUL R121, R29, R12 ;  /* 0x0000000c1d797220 */ /* 0x000fe20000400000 */
[----:B------:R-:W-:Y:S01]  /*f4b0*/  FSEL R76, R21, R76, P2 ;  /* 0x0000004c154c7208 */ /* 0x000fe20001000000 */
[----:B------:R-:W-:Y:S01]  /*f4c0*/  FMUL R14, R69, 0.25 ;  /* 0x3e800000450e7820 */ /* 0x000fe20000400000 */
[----:B------:R-:W-:Y:S01]  /*f4d0*/  FSEL R80, R15, R80, P2 ;  /* 0x000000500f507208 */ /* 0x000fe20001000000 */
[----:B------:R-:W-:Y:S01]  /*f4e0*/  FMUL R21, R64, 0.25 ;  /* 0x3e80000040157820 */ /* 0x000fe20000400000 */
[----:B------:R-:W-:Y:S01]  /*f4f0*/  @!P5 FMUL R114, R114, 16777216 ;  /* 0x4b8000007272d820 */ /* 0x000fe20000400000 */
[-C--:B------:R-:W-:Y:S01]  /*f500*/  FFMA.FTZ R12, R155, R24.reuse, -0.16845393180847167969 ;  /* 0xbe2c7f309b0c7423 */ /* 0x080fe20000010018 */
[----:B------:R-:W-:Y:S01]  /*f510*/  FMUL R15, R68, 0.25 ;  /* 0x3e800000440f7820 */ /* 0x000fe20000400000 */
[----:B------:R-:W-:Y:S01]  /*f520*/  @!P3 FMUL R113, R113, 16777216 ;  /* 0x4b8000007171b820 */ /* 0x000fe20000400000 */
[----:B------:R-:W-:Y:S01]  /*f530*/  FFMA.FTZ R27, R156, R24, -0.16845393180847167969 ;  /* 0xbe2c7f309c1b7423 */ /* 0x000fe20000010018 */
[----:B------:R-:W0:Y:S01]  /*f540*/  LDS.128 R8, [R0] ;  /* 0x0000000000087984 */ /* 0x000e220000000c00 */
[----:B------:R-:W-:Y:S01]  /*f550*/  @!P3 FMUL R112, R112, 16777216 ;  /* 0x4b8000007070b820 */ /* 0x000fe20000400000 */
[----:B------:R-:W-:Y:S01]  /*f560*/  FSEL R20, R20, R65, P2 ;  /* 0x0000004114147208 */ /* 0x000fe20001000000 */
[----:B------:R-:W-:Y:S01]  /*f570*/  @!P3 FMUL R105, R105, 16777216 ;  /* 0x4b8000006969b820 */ /* 0x000fe20000400000 */
[----:B------:R-:W-:Y:S01]  /*f580*/  FMUL R65, R158, R114 ;  /* 0x000000729e417220 */ /* 0x000fe20000400000 */
[----:B------:R-:W-:Y:S01]  /*f590*/  @!P3 FMUL R104, R104, 16777216 ;  /* 0x4b8000006868b820 */ /* 0x000fe20000400000 */
[----:B------:R-:W-:Y:S01]  /*f5a0*/  FFMA.FTZ R12, R155, R12, 0.1716887056827545166 ;  /* 0x3e2fcf2a9b0c7423 */ /* 0x000fe2000001000c */
[----:B------:R-:W-:Y:S01]  /*f5b0*/  FSEL R14, R14, R69, P2 ;  /* 0x000000450e0e7208 */ /* 0x000fe20001000000 */
[----:B------:R-:W-:Y:S01]  /*f5c0*/  @!P3 FMUL R97, R97, 16777216 ;  /* 0x4b8000006161b820 */ /* 0x000fe20000400000 */
[----:B------:R-:W-:Y:S01]  /*f5d0*/  FSEL R21, R21, R64, P2 ;  /* 0x0000004015157208 */ /* 0x000fe20001000000 */
[----:B------:R-:W-:Y:S01]  /*f5e0*/  FMUL R114, R29, R113 ;  /* 0x000000711d727220 */ /* 0x000fe20000400000 */
[----:B------:R-:W-:Y:S01]  /*f5f0*/  FFMA.FTZ R27, R156, R27, 0.1716887056827545166 ;  /* 0x3e2fcf2a9c1b7423 */ /* 0x000fe2000001001b */
[----:B------:R-:W-:Y:S01]  /*f600*/  FSEL R15, R15, R68, P2 ;  /* 0x000000440f0f7208 */ /* 0x000fe20001000000 */
[----:B------:R-:W-:Y:S01]  /*f610*/  @!P5 FMUL R90, R90, 16777216 ;  /* 0x4b8000005a5ad820 */ /* 0x000fe20000400000 */
[----:B------:R-:W-:Y:S01]  /*f620*/  FSEL R22, R22, R61, P2 ;  /* 0x0000003d16167208 */ /* 0x000fe20001000000 */
[----:B------:R-:W-:Y:S01]  /*f630*/  @!P3 FMUL R96, R96, 16777216 ;  /* 0x4b8000006060b820 */ /* 0x000fe20000400000 */
[----:B------:R-:W-:Y:S01]  /*f640*/  FMUL R113, R29, R112 ;  /* 0x000000701d717220 */ /* 0x000fe20000400000 */
[----:B------:R-:W-:Y:S01]  /*f650*/  @!P5 FMUL R107, R107, 16777216 ;  /* 0x4b8000006b6bd820 */ /* 0x000fe20000400000 */
[----:B------:R-:W-:Y:S01]  /*f660*/  @!P5 FMUL R91, R91, 16777216 ;  /* 0x4b8000005b5bd820 */ /* 0x000fe20000400000 */
[----:B------:R-:W-:Y:S01]  /*f670*/  @!P5 FMUL R83, R83, 16777216 ;  /* 0x4b8000005353d820 */ /* 0x000fe20000400000 */
[----:B------:R-:W-:Y:S01]  /*f680*/  @!P3 FMUL R89, R89, 16777216 ;  /* 0x4b8000005959b820 */ /* 0x000fe20000400000 */
[----:B------:R-:W-:Y:S01]  /*f690*/  FMUL R112, R29, R105 ;  /* 0x000000691d707220 */ /* 0x000fe20000400000 */
[----:B------:R-:W-:Y:S01]  /*f6a0*/  @!P5 FMUL R115, R115, 16777216 ;  /* 0x4b8000007373d820 */ /* 0x000fe20000400000 */
[----:B------:R-:W-:Y:S01]  /*f6b0*/  @!P5 FMUL R106, R106, 16777216 ;  /* 0x4b8000006a6ad820 */ /* 0x000fe20000400000 */
[----:B------:R-:W-:Y:S01]  /*f6c0*/  @!P5 FMUL R98, R98, 16777216 ;  /* 0x4b8000006262d820 */ /* 0x000fe20000400000 */
[----:B------:R-:W-:Y:S01]  /*f6d0*/  @!P5 FMUL R82, R82, 16777216 ;  /* 0x4b8000005252d820 */ /* 0x000fe20000400000 */
[----:B------:R-:W-:Y:S01]  /*f6e0*/  @!P5 FMUL R79, R79, 16777216 ;  /* 0x4b8000004f4fd820 */ /* 0x000fe20000400000 */
[----:B------:R-:W-:Y:S01]  /*f6f0*/  @!P5 FMUL R70, R70, 16777216 ;  /* 0x4b8000004646d820 */ /* 0x000fe20000400000 */
[----:B------:R-:W-:Y:S01]  /*f700*/  @!P3 FMUL R88, R88, 16777216 ;  /* 0x4b8000005858b820 */ /* 0x000fe20000400000 */
[----:B------:R-:W-:Y:S01]  /*f710*/  FMUL R105, R29, R104 ;  /* 0x000000681d697220 */ /* 0x000fe20000400000 */
[----:B------:R-:W-:Y:S01]  /*f720*/  FFMA.FTZ R12, R155, R12, -0.17900948226451873779 ;  /* 0xbe374e439b0c7423 */ /* 0x000fe2000001000c */
[----:B------:R-:W-:Y:S01]  /*f730*/  @!P5 FMUL R151, R151, 16777216 ;  /* 0x4b8000009797d820 */ /* 0x000fe20000400000 */
        /* <DEDUP_REMOVED lines=24> */
[C---:B------:R-:W-:Y:S01]  /*f8c0*/  FMUL R68, R158.reuse, R107 ;  /* 0x0000006b9e447220 */ /* 0x040fe20000400000 */
[C---:B------:R-:W-:Y:S01]  /*f8d0*/  FMUL R60, R158.reuse, R91 ;  /* 0x0000005b9e3c7220 */ /* 0x040fe20000400000 */
        /* <DEDUP_REMOVED lines=39> */
[----:B------:R-:W-:Y:S01]  /*fb50*/  @!P5 FMUL R39, R39, 16777216 ;  /* 0x4b8000002727d820 */ /* 0x000fe20000400000 */
[----:B------:R-:W-:Y:S01]  /*fb60*/  @!P5 FMUL R38, R38, 16777216 ;  /* 0x4b8000002626d820 */ /* 0x000fe20000400000 */
[C---:B------:R-:W-:Y:S01]  /*fb70*/  FMUL R64, R158.reuse, R115 ;  /* 0x000000739e407220 */ /* 0x040fe20000400000 */
[C---:B------:R-:W-:Y:S01]  /*fb80*/  FMUL R69, R158.reuse, R106 ;  /* 0x0000006a9e457220 */ /* 0x040fe20000400000 */
[C---:B------:R-:W-:Y:S01]  /*fb90*/  FMUL R73, R158.reuse, R98 ;  /* 0x000000629e497220 */ /* 0x040fe20000400000 */
[C---:B------:R-:W-:Y:S01]  /*fba0*/  FMUL R83, R158.reuse, R82 ;  /* 0x000000529e537220 */ /* 0x040fe20000400000 */
[C---:B------:R-:W-:Y:S01]  /*fbb0*/  FMUL R91, R158.reuse, R79 ;  /* 0x0000004f9e5b7220 */ /* 0x040fe20000400000 */
[----:B------:R-:W-:Y:S01]  /*fbc0*/  FMUL R107, R158, R70 ;  /* 0x000000469e6b7220 */ /* 0x000fe20000400000 */
[----:B------:R-:W-:Y:S01]  /*fbd0*/  @!P3 FMUL R154, R154, 16777216 ;  /* 0x4b8000009a9ab820 */ /* 0x000fe20000400000 */
[----:B------:R-:W-:Y:S01]  /*fbe0*/  FMUL R89, R29, R88 ;  /* 0x000000581d597220 */ /* 0x000fe20000400000 */
[----:B------:R-:W-:Y:S01]  /*fbf0*/  FFMA.FTZ R12, R155, R12, 0.20512372255325317383 ;  /* 0x3e520bf49b0c7423 */ /* 0x000fe2000001000c */
[C---:B------:R-:W-:Y:S01]  /*fc00*/  FMUL R6, R158.reuse, R151 ;  /* 0x000000979e067220 */ /* 0x040fe20000400000 */
[C---:B------:R-:W-:Y:S01]  /*fc10*/  FMUL R47, R158.reuse, R139 ;  /* 0x0000008b9e2f7220 */ /* 0x040fe20000400000 */
[C---:B------:R-:W-:Y:S01]  /*fc20*/  FMUL R59, R158.reuse, R122 ;  /* 0x0000007a9e3b7220 */ /* 0x040fe20000400000 */
[C---:B------:R-:W-:Y:S01]  /*fc30*/  FMUL R98, R158.reuse, R75 ;  /* 0x0000004b9e627220 */ /* 0x040fe20000400000 */
[C---:B------:R-:W-:Y:S01]  /*fc40*/  FMUL R106, R158.reuse, R71 ;  /* 0x000000479e6a7220 */ /* 0x040fe20000400000 */
[----:B------:R-:W-:Y:S01]  /*fc50*/  FMUL R115, R158, R67 ;  /* 0x000000439e737220 */ /* 0x000fe20000400000 */
[C---:B------:R-:W-:Y:S01]  /*fc60*/  FMUL R70, R29.reuse, R137 ;  /* 0x000000891d467220 */ /* 0x040fe20000400000 */
[C---:B------:R-:W-:Y:S01]  /*fc70*/  FMUL R82, R29.reuse, R129 ;  /* 0x000000811d527220 */ /* 0x040fe20000400000 */
[C---:B------:R-:W-:Y:S01]  /*fc80*/  FMUL R79, R29.reuse, R128 ;  /* 0x000000801d4f7220 */ /* 0x040fe20000400000 */
[C---:B------:R-:W-:Y:S01]  /*fc90*/  FMUL R88, R29.reuse, R81 ;  /* 0x000000511d587220 */ /* 0x040fe20000400000 */
[----:B------:R-:W-:Y:S01]  /*fca0*/  FFMA.FTZ R27, R156, R27, 0.20512372255325317383 ;  /* 0x3e520bf49c1b7423 */ /* 0x000fe2000001001b */
[C---:B------:R-:W-:Y:S01]  /*fcb0*/  FMUL R44, R158.reuse, R143 ;  /* 0x0000008f9e2c7220 */ /* 0x040fe20000400000 */
        /* <DEDUP_REMOVED lines=46> */
[----:B------:R-:W-:Y:S01]  /*ffa0*/  FMUL R14, R29, R153 ;  /* 0x000000991d0e7220 */ /* 0x000fe20000400000 */
[C---:B------:R-:W-:Y:S01]  /*ffb0*/  FMUL R39, R158.reuse, R39 ;  /* 0x000000279e277220 */ /* 0x040fe20000400000 */
[----:B------:R-:W-:Y:S01]  /*ffc0*/  FMUL R38, R158, R38 ;  /* 0x000000269e267220 */ /* 0x000fe20000400000 */
[----:B------:R-:W-:Y:S01]  /*ffd0*/  FFMA.FTZ R12, R155, R12, -0.24046532809734344482 ;  /* 0xbe763c8b9b0c7423 */ /* 0x000fe2000001000c */
[----:B------:R-:W-:Y:S01]  /*ffe0*/  FMUL R29, R29, R154 ;  /* 0x0000009a1d1d7220 */ /* 0x000fe20000400000 */
[----:B------:R-:W-:Y:S01]  /*fff0*/  FFMA.FTZ R27, R156, R27, -0.24046532809734344482 ;  /* 0xbe763c8b9c1b7423 */ /* 0x000fe2000001001b */
[----:B------:R-:W-:Y:S01]  /*10000*/  F2FP.F16.F32.PACK_AB R21, R21, R14 ;  /* 0x0000000e1515723e */ /* 0x000fe200000000ff */
[C---:B------:R-:W-:Y:S01]  /*10010*/  FFMA.FTZ R12, R155.reuse, R12, 0.28857114911079406738 ;  /* 0x3e93bf999b0c7423 */ /* 0x040fe2000001000c */
[----:B------:R-:W-:Y:S01]  /*10020*/  F2FP.F16.F32.PACK_AB R22, R38, R151 ;  /* 0x000000972616723e */ /* 0x000fe200000000ff */
[----:B------:R-:W-:Y:S01]  /*10030*/  FFMA.FTZ R27, R156, R27, 0.28857114911079406738 ;  /* 0x3e93bf999c1b7423 */ /* 0x000fe2000001001b */
[----:B------:R-:W-:Y:S01]  /*10040*/  F2FP.F16.F32.PACK_AB R20, R20, R29 ;  /* 0x0000001d1414723e */ /* 0x000fe200000000ff */
[----:B------:R-:W-:Y:S01]  /*10050*/  FFMA.FTZ R12, R155, R12, -0.36067417263984680176 ;  /* 0xbeb8aa499b0c7423 */ /* 0x000fe2000001000c */
[----:B------:R-:W-:Y:S01]  /*10060*/  F2FP.F16.F32.PACK_AB R23, R39, R142 ;  /* 0x0000008e2717723e */ /* 0x000fe200000000ff */
[----:B------:R-:W-:Y:S01]  /*10070*/  BAR.SYNC.DEFER_BLOCKING 0x0 ;  /* 0x0000000000007b1d */ /* 0x000fe20000010000 */
[C---:B------:R-:W-:Y:S01]  /*10080*/  FFMA.FTZ R27, R156.reuse, R27, -0.36067417263984680176 ;  /* 0xbeb8aa499c1b7423 */ /* 0x040fe2000001001b */
[----:B------:R-:W-:Y:S01]  /*10090*/  FFMA.FTZ R12, R155, R12, 0.48089820146560668945 ;  /* 0x3ef6384a9b0c7423 */ /* 0x000fe2000001000c */
[----:B------:R-:W-:Y:S01]  /*100a0*/  ISETP.GE.U32.AND P2, PT, R33, 0x7f800000, PT ;  /* 0x7f8000002100780c */ /* 0x000fe20003f46070 */
[----:B------:R-:W-:Y:S01]  /*100b0*/  @!P5 FMUL R43, R43, 16777216 ;  /* 0x4b8000002b2bd820 */ /* 0x000fe20000400000 */
[----:B------:R-:W-:Y:S01]  /*100c0*/  FFMA.FTZ R27, R156, R27, 0.48089820146560668945 ;  /* 0x3ef6384a9c1b7423 */ /* 0x000fe2000001001b */
[----:B------:R-:W-:Y:S01]  /*100d0*/  ISETP.GE.U32.AND P3, PT, R32, 0x7f800000, PT ;  /* 0x7f8000002000780c */ /* 0x000fe20003f66070 */
[C---:B------:R-:W-:Y:S01]  /*100e0*/  FFMA.FTZ R12, R155.reuse, R12, -0.72134751081466674805 ;  /* 0xbf38aa3b9b0c7423 */ /* 0x040fe2000001000c */
[----:B------:R-:W-:Y:S01]  /*100f0*/  F2FP.F16.F32.PACK_AB R24, R24, R13 ;  /* 0x0000000d1818723e */ /* 0x000fe200000000ff */
[----:B------:R-:W-:Y:S01]  /*10100*/  FFMA.FTZ R27, R156, R27, -0.72134751081466674805 ;  /* 0xbf38aa3b9c1b7423 */ /* 0x000fe2000001001b */
[----:B------:R-:W-:Y:S01]  /*10110*/  @!P5 FMUL R42, R42, 16777216 ;  /* 0x4b8000002a2ad820 */ /* 0x000fe20000400000 */
[C---:B------:R-:W-:Y:S01]  /*10120*/  FMUL R12, R155.reuse, R12 ;  /* 0x0000000c9b0c7220 */ /* 0x040fe20000400000 */
[----:B------:R-:W-:Y:S01]  /*10130*/  FMUL R43, R158, R43 ;  /* 0x0000002b9e2b7220 */ /* 0x000fe20000400000 */
[----:B------:R-:W-:Y:S01]  /*10140*/  FMUL R27, R156, R27 ;  /* 0x0000001b9c1b7220 */ /* 0x000fe20000400000 */
[----:B------:R-:W-:Y:S01]  /*10150*/  FMUL R42, R158, R42 ;  /* 0x0000002a9e2a7220 */ /* 0x000fe20000400000 */
[----:B------:R-:W-:Y:S01]  /*10160*/  FMUL R12, R155, R12 ;  /* 0x0000000c9b0c7220 */ /* 0x000fe20000400000 */
[----:B------:R-:W-:Y:S01]  /*10170*/  @!P5 FMUL R55, R55, 16777216 ;  /* 0x4b8000003737d820 */ /* 0x000fe20000400000 */
[----:B------:R-:W-:Y:S01]  /*10180*/  FMUL R27, R156, R27 ;  /* 0x0000001b9c1b7220 */ /* 0x000fe20000400000 */
[----:B------:R-:W-:Y:S01]  /*10190*/  @!P5 FMUL R54, R54, 16777216 ;  /* 0x4b8000003636d820 */ /* 0x000fe20000400000 */
[----:B------:R-:W-:Y:S01]  /*101a0*/  FFMA.FTZ R155, R155, 1.4426950216293334961, R12 ;  /* 0x3fb8aa3b9b9b7823 */ /* 0x000fe2000001000c */
[----:B------:R-:W-:Y:S01]  /*101b0*/  @P2 MOV R12, 0x7f800000 ;  /* 0x7f800000000c2802 */ /* 0x000fe20000000f00 */
[----:B------:R-:W-:Y:S01]  /*101c0*/  FFMA.FTZ R156, R156, 1.4426950216293334961, R27 ;  /* 0x3fb8aa3b9c9c7823 */ /* 0x000fe2000001001b */
[----:B------:R-:W-:-:S02]  /*101d0*/  @P3 IMAD.MOV.U32 R15, RZ, RZ, 0x7f800000 ;  /* 0x7f800000ff0f3424 */ /* 0x000fc400078e00ff */
[----:B------:R-:W-:Y:S01]  /*101e0*/  FADD R76, R28, R155 ;  /* 0x0000009b1c4c7221 */ /* 0x000fe20000000000 */
[----:B------:R-:W-:Y:S01]  /*101f0*/  STSM.16.M88.4 [R4], R20 ;  /* 0x0000001404007844 */ /* 0x000fe20000000200 */
[----:B------:R-:W-:Y:S01]  /*10200*/  FADD R77, R25, R156 ;  /* 0x0000009c194d7221 */ /* 0x000fe20000000000 */
[----:B------:R-:W-:Y:S01]  /*10210*/  @P2 FFMA.FTZ R77, R33, R12, +INF ;  /* 0x7f800000214d2423 */ /* 0x000fe2000001000c */
[----:B------:R-:W-:Y:S01]  /*10220*/  @P3 FFMA.FTZ R76, R32, R15, +INF ;  /* 0x7f800000204c3423 */ /* 0x000fe2000001000f */
[----:B------:R-:W-:Y:S01]  /*10230*/  BAR.SYNC.DEFER_BLOCKING 0x0 ;  /* 0x0000000000007b1d */ /* 0x000fe20000010000 */
[----:B------:R-:W-:Y:S01]  /*10240*/  F2FP.F16.F32.PACK_AB R25, R150, R41 ;  /* 0x000000299619723e */ /* 0x000fe200000000ff */
[C---:B------:R-:W-:Y:S01]  /*10250*/  FMUL R55, R158.reuse, R55 ;  /* 0x000000379e377220 */ /* 0x040fe20000400000 */
[----:B------:R-:W-:Y:S01]  /*10260*/  F2FP.F16.F32.PACK_AB R26, R135, R42 ;  /* 0x0000002a871a723e */ /* 0x000fe200000000ff */
[----:B------:R-:W-:Y:S01]  /*10270*/  FMUL R54, R158, R54 ;  /* 0x000000369e367220 */ /* 0x000fe20000400000 */
[----:B------:R-:W-:Y:S01]  /*10280*/  F2FP.F16.F32.PACK_AB R27, R50, R43 ;  /* 0x0000002b321b723e */ /* 0x000fe200000000ff */
[----:B------:R-:W-:Y:S01]  /*10290*/  @!P5 FMUL R63, R63, 16777216 ;  /* 0x4b8000003f3fd820 */ /* 0x000fe20000400000 */
[----:B------:R-:W-:Y:S01]  /*102a0*/  F2FP.F16.F32.PACK_AB R28, R52, R31 ;  /* 0x0000001f341c723e */ /* 0x000fe200000000ff */
[----:B------:R-:W-:Y:S01]  /*102b0*/  @!P5 FMUL R62, R62, 16777216 ;  /* 0x4b8000003e3ed820 */ /* 0x000fe20000400000 */
[----:B------:R-:W-:Y:S01]  /*102c0*/  F2FP.F16.F32.PACK_AB R29, R53, R30 ;  /* 0x0000001e351d723e */ /* 0x000fe200000000ff */
[----:B------:R-:W-:Y:S01]  /*102d0*/  FMUL R63, R158, R63 ;  /* 0x0000003f9e3f7220 */ /* 0x000fe20000400000 */
[----:B------:R-:W-:Y:S01]  /*102e0*/  F2FP.F16.F32.PACK_AB R30, R54, R51 ;  /* 0x00000033361e723e */ /* 0x000fe200000000ff */
[----:B------:R-:W-:Y:S01]  /*102f0*/  FMUL R62, R158, R62 ;  /* 0x0000003e9e3e7220 */ /* 0x000fe20000400000 */
[----:B------:R-:W-:Y:S01]  /*10300*/  F2FP.F16.F32.PACK_AB R31, R55, R138 ;  /* 0x0000008a371f723e */ /* 0x000fe200000000ff */
[----:B------:R-:W-:Y:S01]  /*10310*/  @!P5 FMUL R78, R78, 16777216 ;  /* 0x4b8000004e4ed820 */ /* 0x000fe20000400000 */
[----:B------:R-:W-:Y:S01]  /*10320*/  FSETP.NEU.AND P1, PT, R33, RZ, PT ;  /* 0x000000ff2100720b */ /* 0x000fe20003f2d000 */
[----:B------:R-:W-:Y:S01]  /*10330*/  @!P5 FMUL R87, R87, 16777216 ;  /* 0x4b8000005757d820 */ /* 0x000fe20000400000 */
[----:B------:R-:W-:Y:S01]  /*10340*/  FSETP.NEU.AND P2, PT, R32, RZ, PT ;  /* 0x000000ff2000720b */ /* 0x000fe20003f4d000 */
[----:B------:R-:W-:Y:S01]  /*10350*/  FMUL R78, R158, R78 ;  /* 0x0000004e9e4e7220 */ /* 0x000fe20000400000 */
[----:B------:R-:W-:Y:S01]  /*10360*/  F2FP.F16.F32.PACK_AB R32, R35, R144 ;  /* 0x000000902320723e */ /* 0x000fe200000000ff */
[----:B------:R-:W-:Y:S01]  /*10370*/  @!P5 FMUL R86, R86, 16777216 ;  /* 0x4b8000005656d820 */ /* 0x000fe20000400000 */
[----:B------:R-:W-:Y:S01]  /*10380*/  F2FP.F16.F32.PACK_AB R33, R34, R143 ;  /* 0x0000008f2221723e */ /* 0x000fe200000000ff */
[----:B------:R-:W-:Y:S01]  /*10390*/  FMUL R87, R158, R87 ;  /* 0x000000579e577220 */ /* 0x000fe20000400000 */
[----:B------:R-:W-:Y:S01]  /*103a0*/  F2FP.F16.F32.PACK_AB R34, R62, R123 ;  /* 0x0000007b3e22723e */ /* 0x000fe200000000ff */
[----:B------:R-:W1:Y:S01]  /*103b0*/  LDS.128 R12, [R0] ;  /* 0x00000000000c7984 */ /* 0x000e620000000c00 */
[----:B------:R-:W-:Y:S01]  /*103c0*/  F2FP.F16.F32.PACK_AB R35, R63, R130 ;  /* 0x000000823f23723e */ /* 0x000fe200000000ff */
[----:B------:R-:W-:Y:S01]  /*103d0*/  FMUL R86, R158, R86 ;  /* 0x000000569e567220 */ /* 0x000fe20000400000 */
[----:B------:R-:W-:Y:S01]  /*103e0*/  F2FP.F16.F32.PACK_AB R40, R136, R139 ;  /* 0x0000008b8828723e */ /* 0x000fe200000000ff */
[----:B------:R-:W-:Y:S01]  /*103f0*/  BAR.SYNC.DEFER_BLOCKING 0x0 ;  /* 0x0000000000007b1d */ /* 0x000fe20000010000 */
        /* <DEDUP_REMOVED lines=23> */
[----:B------:R-:W-:Y:S01]  /*10570*/  STSM.16.M88.4 [R4], R24 ;  /* 0x0000001804007844 */ /* 0x000fe20000000200 */
        /* <DEDUP_REMOVED lines=27> */
[----:B------:R-:W2:Y:S01]  /*10730*/  LDS.128 R20, [R0] ;  /* 0x0000000000147984 */ /* 0x000ea20000000c00 */
        /* <DEDUP_REMOVED lines=8> */
[----:B------:R-:W-:-:S03]  /*107c0*/  F2FP.F16.F32.PACK_AB R127, R127, R58 ;  /* 0x0000003a7f7f723e */ /* 0x000fc600000000ff */
[----:B------:R-:W3:Y:S01]  /*107d0*/  LDC R78, c[0x0][0x278] ;  /* 0x00009e00ff4e7b82 */ /* 0x000ee20000000800 */
[----:B------:R-:W-:Y:S01]  /*107e0*/  F2FP.F16.F32.PACK_AB R134, R134, R57 ;  /* 0x000000398686723e */ /* 0x000fe200000000ff */
[----:B------:R-:W-:Y:S01]  /*107f0*/  @!P5 FMUL R16, R16, 16777216 ;  /* 0x4b8000001010d820 */ /* 0x000fe20000400000 */
[----:B------:R-:W-:Y:S01]  /*10800*/  F2FP.F16.F32.PACK_AB R135, R56, R131 ;  /* 0x000000833887723e */ /* 0x000fe200000000ff */
[----:B------:R-:W-:Y:S01]  /*10810*/  FMUL R7, R158, R7 ;  /* 0x000000079e077220 */ /* 0x000fe20000400000 */
[----:B------:R-:W-:Y:S01]  /*10820*/  F2FP.F16.F32.PACK_AB R132, R132, R79 ;  /* 0x0000004f8484723e */ /* 0x000fe200000000ff */
[C---:B------:R-:W-:Y:S01]  /*10830*/  FMUL R17, R158.reuse, R17 ;  /* 0x000000119e117220 */ /* 0x040fe20000400000 */
[----:B------:R-:W-:Y:S01]  /*10840*/  F2FP.F16.F32.PACK_AB R133, R133, R82 ;  /* 0x000000528585723e */ /* 0x000fe200000000ff */
[----:B------:R-:W4:Y:S01]  /*10850*/  LDC.64 R90, c[0x0][0x270] ;  /* 0x00009c00ff5a7b82 */ /* 0x000f220000000a00 */
[----:B------:R-:W-:Y:S01]  /*10860*/  F2FP.F16.F32.PACK_AB R142, R45, R46 ;  /* 0x0000002e2d8e723e */ /* 0x000fe200000000ff */
[----:B------:R-:W-:Y:S01]  /*10870*/  FMUL R16, R158, R16 ;  /* 0x000000109e107220 */ /* 0x000fe20000400000 */
[----:B------:R-:W-:-:S02]  /*10880*/  F2FP.F16.F32.PACK_AB R143, R44, R47 ;  /* 0x0000002f2c8f723e */ /* 0x000fc400000000ff */
[----:B------:R-:W-:Y:S02]  /*10890*/  SHF.R.U32.HI R81, RZ, 0x6, R5 ;  /* 0x00000006ff517819 */ /* 0x000fe40000011605 */
[----:B------:R-:W-:Y:S01]  /*108a0*/  F2FP.F16.F32.PACK_AB R140, R140, R71 ;  /* 0x000000478c8c723e */ /* 0x000fe200000000ff */
[----:B------:R-:W1:Y:S01]  /*108b0*/  LDC.64 R100, c[0x0][0x228] ;  /* 0x00008a00ff647b82 */ /* 0x000e620000000a00 */
[----:B------:R-:W-:Y:S01]  /*108c0*/  SGXT.U32 R81, R81, 0x1 ;  /* 0x000000015151781a */ /* 0x000fe20000000000 */
[----:B------:R-:W-:Y:S01]  /*108d0*/  STSM.16.M88.4 [R4], R28 ;  /* 0x0000001c04007844 */ /* 0x000fe20000000200 */
[----:B------:R-:W-:Y:S02]  /*108e0*/  F2FP.F16.F32.PACK_AB R141, R141, R70 ;  /* 0x000000468d8d723e */ /* 0x000fe400000000ff */
[----:B------:R-:W-:-:S03]  /*108f0*/  F2FP.F16.F32.PACK_AB R148, R148, R67 ;  /* 0x000000439494723e */ /* 0x000fc600000000ff */
[----:B------:R-:W-:Y:S01]  /*10900*/  BAR.SYNC.DEFER_BLOCKING 0x0 ;  /* 0x0000000000007b1d */ /* 0x000fe20000010000 */
[----:B------:R-:W-:Y:S01]  /*10910*/  F2FP.F16.F32.PACK_AB R149, R149, R66 ;  /* 0x000000429595723e */ /* 0x000fe200000000ff */
[----:B---3--:R-:W-:Y:S01]  /*10920*/  IMAD R81, R81, R78, RZ ;  /* 0x0000004e51517224 */ /* 0x008fe200078e02ff */
[----:B------:R-:W-:Y:S02]  /*10930*/  F2FP.F16.F32.PACK_AB R150, R7, R16 ;  /* 0x000000100796723e */ /* 0x000fe400000000ff */
[----:B------:R-:W-:Y:S01]  /*10940*/  F2FP.F16.F32.PACK_AB R151, R6, R17 ;  /* 0x000000110697723e */ /* 0x000fe200000000ff */
[----:B------:R-:W-:Y:S01]  /*10950*/  IMAD R69, R78, 0x2, R81 ;  /* 0x000000024e457824 */ /* 0x000fe200078e0251 */
[----:B0-----:R-:W-:Y:S02]  /*10960*/  PRMT R82, R10, 0x7632, R82 ;  /* 0x000076320a527816 */ /* 0x001fe40000000052 */
[----:B------:R-:W-:Y:S01]  /*10970*/  PRMT R84, R11, 0x7632, R84 ;  /* 0x000076320b547816 */ /* 0x000fe20000000054 */
[----:B------:R-:W-:-:S02]  /*10980*/  IMAD R83, R78, 0x2, R69 ;  /* 0x000000024e537824 */ /* 0x000fc400078e0245 */
[----:B----4-:R-:W-:Y:S02]  /*10990*/  IMAD R64, R241, R90, RZ ;  /* 0x0000005af1407224 */ /* 0x010fe400078e02ff */
[----:B------:R-:W-:Y:S02]  /*109a0*/  IMAD R85, R78, 0x2, R83 ;  /* 0x000000024e557824 */ /* 0x000fe400078e0253 */
[----:B------:R-:W-:Y:S01]  /*109b0*/  IMAD R65, R238, R91, RZ ;  /* 0x0000005bee417224 */ /* 0x000fe200078e02ff */
[----:B------:R-:W-:Y:S02]  /*109c0*/  SHF.L.U32 R5, R64, 0x1, RZ ;  /* 0x0000000140057819 */ /* 0x000fe400000006ff */
[C---:B------:R-:W-:Y:S01]  /*109d0*/  LEA R87, R78.reuse, R85, 0x1 ;  /* 0x000000554e577211 */ /* 0x040fe200078e08ff */
[C---:B------:R-:W-:Y:S02]  /*109e0*/  IMAD.SHL.U32 R68, R65.reuse, 0x2, RZ ;  /* 0x0000000241447824 */ /* 0x040fe400078e00ff */
[----:B------:R-:W-:Y:S01]  /*109f0*/  IMAD.HI R65, R65, 0x2, RZ ;  /* 0x0000000241417827 */ /* 0x000fe200078e02ff */
[----:B------:R-:W0:Y:S01]  /*10a00*/  LDS.128 R24, [R0] ;  /* 0x0000000000187984 */ /* 0x000e220000000c00 */
[----:B------:R-:W-:Y:S02]  /*10a10*/  BAR.SYNC.DEFER_BLOCKING 0x0 ;  /* 0x0000000000007b1d */ /* 0x000fe40000010000 */
[----:B------:R-:W-:Y:S01]  /*10a20*/  IMAD R89, R78, 0x2, R87 ;  /* 0x000000024e597824 */ /* 0x000fe200078e0257 */
[----:B-1----:R-:W-:Y:S01]  /*10a30*/  IADD3 R5, P3, P4, R68, R100, R5 ;  /* 0x0000006444057210 */ /* 0x002fe20007c7e005 */
[----:B------:R-:W-:-:S04]  /*10a40*/  IMAD.HI R68, R64, 0x2, RZ ;  /* 0x0000000240447827 */ /* 0x000fc800078e02ff */
[C---:B------:R-:W-:Y:S01]  /*10a50*/  IMAD R91, R78.reuse, 0x2, R89 ;  /* 0x000000024e5b7824 */ /* 0x040fe200078e0259 */
[----:B------:R-:W-:Y:S02]  /*10a60*/  IADD3.X R68, R65, R101, R68, P3, P4 ;  /* 0x0000006541447210 */ /* 0x000fe40001fe8444 */
[-C--:B------:R-:W-:Y:S01]  /*10a70*/  LEA R16, P3, R81, R5.reuse, 0x1 ;  /* 0x0000000551107211 */ /* 0x080fe200078608ff */
[C---:B------:R-:W-:Y:S01]  /*10a80*/  IMAD R79, R78.reuse, 0x2, R91 ;  /* 0x000000024e4f7824 */ /* 0x040fe200078e025b */
[-C--:B------:R-:W-:Y:S02]  /*10a90*/  LEA R6, P4, R69, R5.reuse, 0x1 ;  /* 0x0000000545067211 */ /* 0x080fe400078808ff */
[-C--:B------:R-:W-:Y:S01]  /*10aa0*/  LEA.HI.X.SX32 R17, R81, R68.reuse, 0x1, P3 ;  /* 0x0000004451117211 */ /* 0x080fe200018f0eff */
[C---:B------:R-:W-:Y:S01]  /*10ab0*/  IMAD R93, R78.reuse, 0x2, R79 ;  /* 0x000000024e5d7824 */ /* 0x040fe200078e024f */
[----:B------:R-:W-:Y:S02]  /*10ac0*/  LEA.HI.X.SX32 R7, R69, R68, 0x1, P4 ;  /* 0x0000004445077211 */ /* 0x000fe400020f0eff */
[----:B------:R-:W-:Y:S01]  /*10ad0*/  LEA R70, P3, R83, R5, 0x1 ;  /* 0x0000000553467211 */ /* 0x000fe200078608ff */
[----:B------:R-:W-:-:S03]  /*10ae0*/  IMAD R95, R78, 0x2, R93 ;  /* 0x000000024e5f7824 */ /* 0x000fc600078e025d */
[----:B------:R-:W-:Y:S01]  /*10af0*/  LEA.HI.X.SX32 R71, R83, R68, 0x1, P3 ;  /* 0x0000004453477211 */ /* 0x000fe200018f0eff */
[C---:B------:R-:W-:Y:S01]  /*10b00*/  IMAD R97, R78.reuse, 0x2, R95 ;  /* 0x000000024e617824 */ /* 0x040fe200078e025f */
[----:B------:R-:W-:Y:S01]  /*10b10*/  STSM.16.M88.4 [R4], R32 ;  /* 0x0000002004007844 */ /* 0x000fe20000000200 */
[----:B------:R-:W-:Y:S03]  /*10b20*/  BAR.SYNC.DEFER_BLOCKING 0x0 ;  /* 0x0000000000007b1d */ /* 0x000fe60000010000 */
[----:B------:R-:W-:Y:S02]  /*10b30*/  LEA R99, R78, R97, 0x1 ;  /* 0x000000614e637211 */ /* 0x000fe400078e08ff */
[----:B------:R-:W-:-:S03]  /*10b40*/  LEA R80, P3, R85, R5, 0x1 ;  /* 0x0000000555507211 */ /* 0x000fc600078608ff */
[----:B------:R-:W-:Y:S01]  /*10b50*/  IMAD R101, R78, 0x2, R99 ;  /* 0x000000024e657824 */ /* 0x000fe200078e0263 */
[----:B------:R-:W-:-:S03]  /*10b60*/  LEA.HI.X.SX32 R81, R85, R68, 0x1, P3 ;  /* 0x0000004455517211 */ /* 0x000fc600018f0eff */
[----:B------:R-:W-:-:S04]  /*10b70*/  IMAD R103, R78, 0x2, R101 ;  /* 0x000000024e677824 */ /* 0x000fc800078e0265 */
[----:B------:R-:W-:-:S04]  /*10b80*/  IMAD R105, R78, 0x2, R103 ;  /* 0x000000024e697824 */ /* 0x000fc800078e0267 */
[----:B------:R-:W-:-:S05]  /*10b90*/  IMAD R107, R78, 0x2, R105 ;  /* 0x000000024e6b7824 */ /* 0x000fca00078e0269 */
[C---:B------:R-:W-:Y:S01]  /*10ba0*/  LEA R69, R78.reuse, R107, 0x1 ;  /* 0x0000006b4e457211 */ /* 0x040fe200078e08ff */
[----:B------:R-:W1:Y:S01]  /*10bb0*/  LDS.128 R28, [R0] ;  /* 0x00000000001c7984 */ /* 0x000e620000000c00 */
[----:B------:R-:W-:Y:S03]  /*10bc0*/  BAR.SYNC.DEFER_BLOCKING 0x0 ;  /* 0x0000000000007b1d */ /* 0x000fe60000010000 */
[----:B------:R-:W-:-:S03]  /*10bd0*/  IMAD R83, R78, 0x2, R69 ;  /* 0x000000024e537824 */ /* 0x000fc600078e0245 */
[----:B------:R-:W-:Y:S02]  /*10be0*/  STSM.16.M88.4 [R4], R40 ;  /* 0x0000002804007844 */ /* 0x000fe40000000200 */
[----:B------:R-:W-:Y:S06]  /*10bf0*/  BAR.SYNC.DEFER_BLOCKING 0x0 ;  /* 0x0000000000007b1d */ /* 0x000fec0000010000 */
[----:B------:R-:W3:Y:S02]  /*10c00*/  LDS.128 R32, [R0] ;  /* 0x0000000000207984 */ /* 0x000ee40000000c00 */
[----:B------:R-:W-:Y:S06]  /*10c10*/  BAR.SYNC.DEFER_BLOCKING 0x0 ;  /* 0x0000000000007b1d */ /* 0x000fec0000010000 */
[----:B------:R-:W-:Y:S02]  /*10c20*/  STSM.16.M88.4 [R4], R36 ;  /* 0x0000002404007844 */ /* 0x000fe40000000200 */
[----:B------:R-:W-:Y:S06]  /*10c30*/  BAR.SYNC.DEFER_BLOCKING 0x0 ;  /* 0x0000000000007b1d */ /* 0x000fec0000010000 */
[----:B------:R-:W4:Y:S02]  /*10c40*/  LDS.128 R36, [R0] ;  /* 0x0000000000247984 */ /* 0x000f240000000c00 */
        /* <DEDUP_REMOVED lines=13> */
[----:B------:R2:W-:Y:S02]  /*10d20*/  STSM.16.M88.4 [R4], R108 ;  /* 0x0000006c04007844 */ /* 0x0005e40000000200 */
[----:B------:R-:W-:Y:S01]  /*10d30*/  BAR.SYNC.DEFER_BLOCKING 0x0 ;  /* 0x0000000000007b1d */ /* 0x000fe20000010000 */
[----:B--2---:R-:W-:-:S04]  /*10d40*/  IMAD R109, R78, 0x2, R83 ;  /* 0x000000024e6d7824 */ /* 0x004fc800078e0253 */
[----:B------:R-:W-:-:S04]  /*10d50*/  IMAD R111, R78, 0x2, R109 ;  /* 0x000000024e6f7824 */ /* 0x000fc800078e026d */
[----:B------:R-:W-:Y:S01]  /*10d60*/  IMAD R85, R78, 0x2, R111 ;  /* 0x000000024e557824 */ /* 0x000fe200078e026f */
[----:B------:R-:W2:Y:S01]  /*10d70*/  LDS.128 R60, [R0] ;  /* 0x00000000003c7984 */ /* 0x000ea20000000c00 */
[----:B------:R-:W-:Y:S06]  /*10d80*/  BAR.SYNC.DEFER_BLOCKING 0x0 ;  /* 0x0000000000007b1d */ /* 0x000fec0000010000 */
[----:B------:R-:W-:Y:S02]  /*10d90*/  STSM.16.M88.4 [R4], R116 ;  /* 0x0000007404007844 */ /* 0x000fe40000000200 */
[----:B------:R-:W-:Y:S06]  /*10da0*/  BAR.SYNC.DEFER_BLOCKING 0x0 ;  /* 0x0000000000007b1d */ /* 0x000fec0000010000 */
[----:B------:R-:W2:Y:S02]  /*10db0*/  LDS.128 R72, [R0] ;  /* 0x0000000000487984 */ /* 0x000ea40000000c00 */
        /* <DEDUP_REMOVED lines=13> */
[----:B------:R0:W-:Y:S02]  /*10e90*/  STSM.16.M88.4 [R4], R148 ;  /* 0x0000009404007844 */ /* 0x0001e40000000200 */
[----:B------:R-:W-:Y:S01]  /*10ea0*/  BAR.SYNC.DEFER_BLOCKING 0x0 ;  /* 0x0000000000007b1d */ /* 0x000fe20000010000 */
[----:B0-----:R-:W-:-:S05]  /*10eb0*/  PRMT R4, R8, 0x7632, R4 ;  /* 0x0000763208047816 */ /* 0x001fca0000000004 */
[----:B------:R0:W-:Y:S04]  /*10ec0*/  STG.E.U16 desc[UR4][R16.64], R8 ;  /* 0x0000000810007986 */ /* 0x0001e8000c101504 */
[----:B------:R1:W-:Y:S04]  /*10ed0*/  STG.E.U16 desc[UR4][R6.64], R9 ;  /* 0x0000000906007986 */ /* 0x0003e8000c101504 */
[----:B------:R3:W-:Y:S01]  /*10ee0*/  STG.E.U16 desc[UR4][R70.64], R10 ;  /* 0x0000000a46007986 */ /* 0x0007e2000c101504 */
[----:B0-----:R-:W-:-:S03]  /*10ef0*/  LEA R16, P3, R87, R5, 0x1 ;  /* 0x0000000557107211 */ /* 0x001fc600078608ff */
[----:B------:R0:W-:Y:S01]  /*10f00*/  STG.E.U16 desc[UR4][R80.64], R11 ;  /* 0x0000000b50007986 */ /* 0x0001e2000c101504 */
[----:B------:R-:W-:Y:S02]  /*10f10*/  LEA R8, P4, R91, R5, 0x1 ;  /* 0x000000055b087211 */ /* 0x000fe400078808ff */
[-C--:B------:R-:W-:Y:S02]  /*10f20*/  LEA.HI.X.SX32 R17, R87, R68.reuse, 0x1, P3 ;  /* 0x0000004457117211 */ /* 0x080fe400018f0eff */
[C---:B------:R-:W-:Y:S02]  /*10f30*/  LEA R87, R78.reuse, R85, 0x1 ;  /* 0x000000554e577211 */ /* 0x040fe400078e08ff */
[----:B-1----:R-:W-:Y:S01]  /*10f40*/  LEA R6, P3, R89, R5, 0x1 ;  /* 0x0000000559067211 */ /* 0x002fe200078608ff */
[----:B------:R1:W-:Y:S01]  /*10f50*/  STG.E.U16 desc[UR4][R16.64], R4 ;  /* 0x0000000410007986 */ /* 0x0003e2000c101504 */
[----:B---3--:R-:W-:Y:S01]  /*10f60*/  PRMT R71, R9, 0x7632, R71 ;  /* 0x0000763209477816 */ /* 0x008fe20000000047 */
[----:B------:R-:W-:Y:S01]  /*10f70*/  IMAD R113, R78, 0x2, R87 ;  /* 0x000000024e717824 */ /* 0x000fe200078e0257 */
[----:B------:R-:W-:-:S02]  /*10f80*/  LEA.HI.X.SX32 R7, R89, R68, 0x1, P3 ;  /* 0x0000004459077211 */ /* 0x000fc400018f0eff */
[-C--:B------:R-:W-:Y:S01]  /*10f90*/  LEA.HI.X.SX32 R9, R91, R68.reuse, 0x1, P4 ;  /* 0x000000445b097211 */ /* 0x080fe200020f0eff */
[C---:B------:R-:W-:Y:S01]  /*10fa0*/  IMAD R89, R78.reuse, 0x2, R113 ;  /* 0x000000024e597824 */ /* 0x040fe200078e0271 */
[-C--:B------:R-:W-:Y:S01]  /*10fb0*/  LEA R70, P3, R79, R5.reuse, 0x1 ;  /* 0x000000054f467211 */ /* 0x080fe200078608ff */
[----:B------:R3:W-:Y:S01]  /*10fc0*/  STG.E.U16 desc[UR4][R6.64], R71 ;  /* 0x0000004706007986 */ /* 0x0007e2000c101504 */
[C---:B0-----:R-:W-:Y:S01]  /*10fd0*/  LEA R80, P4, R95.reuse, R5, 0x1 ;  /* 0x000000055f507211 */ /* 0x041fe200078808ff */
[----:B------:R-:W-:Y:S02]  /*10fe0*/  IMAD R91, R78, 0x2, R89 ;  /* 0x000000024e5b7824 */ /* 0x000fe400078e0259 */
[----:B------:R0:W-:Y:S01]  /*10ff0*/  STG.E.U16 desc[UR4][R8.64], R82 ;  /* 0x0000005208007986 */ /* 0x0001e2000c101504 */
[----:B------:R-:W-:Y:S02]  /*11000*/  LEA.HI.X.SX32 R81, R95, R68, 0x1, P4 ;  /* 0x000000445f517211 */ /* 0x000fe400020f0eff */
[----:B-1----:R-:W-:-:S02]  /*11010*/  PRMT R4, R12, 0x7632, R4 ;  /* 0x000076320c047816 */ /* 0x002fc40000000004 */
[----:B------:R-:W-:Y:S02]  /*11020*/  PRMT R17, R13, 0x7632, R17 ;  /* 0x000076320d117816 */ /* 0x000fe40000000011 */
[----:B---3--:R-:W-:Y:S01]  /*11030*/  LEA.HI.X.SX32 R71, R79, R68, 0x1, P3 ;  /* 0x000000444f477211 */ /* 0x008fe200018f0eff */
[----:B------:R-:W-:Y:S01]  /*11040*/  IMAD R79, R78, 0x2, R91 ;  /* 0x000000024e4f7824 */ /* 0x000fe200078e025b */
[----:B------:R-:W-:-:S03]  /*11050*/  LEA R10, P3, R93, R5, 0x1 ;  /* 0x000000055d0a7211 */ /* 0x000fc600078608ff */
[----:B------:R1:W-:Y:S01]  /*11060*/  STG.E.U16 desc[UR4][R70.64], R84 ;  /* 0x0000005446007986 */ /* 0x0003e2000c101504 */
[C---:B------:R-:W-:Y:S02]  /*11070*/  LEA R115, R78.reuse, R79, 0x1 ;  /* 0x0000004f4e737211 */ /* 0x040fe400078e08ff */
[-C--:B------:R-:W-:Y:S02]  /*11080*/  LEA.HI.X.SX32 R11, R93, R68.reuse, 0x1, P3 ;  /* 0x000000445d0b7211 */ /* 0x080fe400018f0eff */
[CC--:B------:R-:W-:Y:S01]  /*11090*/  LEA R6, P3, R97.reuse, R5.reuse, 0x1 ;  /* 0x0000000561067211 */ /* 0x0c0fe200078608ff */
[C---:B------:R-:W-:Y:S02]  /*110a0*/  IMAD R93, R78.reuse, 0x2, R115 ;  /* 0x000000024e5d7824 */ /* 0x040fe400078e0273 */
[----:B------:R3:W-:Y:S01]  /*110b0*/  STG.E.U16 desc[UR4][R10.64], R12 ;  /* 0x0000000c0a007986 */ /* 0x0007e2000c101504 */
[-C--:B------:R-:W-:Y:S01]  /*110c0*/  LEA.HI.X.SX32 R7, R97, R68.reuse, 0x1, P3 ;  /* 0x0000004461077211 */ /* 0x080fe200018f0eff */
[----:B------:R-:W-:Y:S01]  /*110d0*/  IMAD R95, R78, 0x2, R93 ;  /* 0x000000024e5f7824 */ /* 0x000fe200078e025d */
[CC--:B0-----:R-:W-:Y:S01]  /*110e0*/  LEA R8, P3, R99.reuse, R5.reuse, 0x1 ;  /* 0x0000000563087211 */ /* 0x0c1fe200078608ff */
[----:B------:R-:W-:Y:S01]  /*110f0*/  STG.E.U16 desc[UR4][R80.64], R13 ;  /* 0x0000000d50007986 */ /* 0x000fe2000c101504 */
[----:B-1----:R-:W-:Y:S01]  /*11100*/  PRMT R70, R14, 0x7632, R70 ;  /* 0x000076320e467816 */ /* 0x002fe20000000046 */
[C---:B------:R-:W-:Y:S01]  /*11110*/  IMAD R97, R78.reuse, 0x2, R95 ;  /* 0x000000024e617824 */ /* 0x040fe200078e025f */
[----:B------:R-:W-:Y:S01]  /*11120*/  LEA.HI.X.SX32 R9, R99, R68, 0x1, P3 ;  /* 0x0000004463097211 */ /* 0x000fe200018f0eff */
[----:B------:R0:W-:Y:S02]  /*11130*/  STG.E.U16 desc[UR4][R6.64], R14 ;  /* 0x0000000e06007986 */ /* 0x0001e4000c101504 */
[----:B------:R-:W-:Y:S01]  /*11140*/  IMAD R117, R78, 0x2, R97 ;  /* 0x000000024e757824 */ /* 0x000fe200078e0261 */
[-C--:B---3--:R-:W-:Y:S01]  /*11150*/  LEA R10, P3, R101, R5.reuse, 0x1 ;  /* 0x00000005650a7211 */ /* 0x088fe200078608ff */
[----:B------:R1:W-:Y:S01]  /*11160*/  STG.E.U16 desc[UR4][R8.64], R15 ;  /* 0x0000000f08007986 */ /* 0x0003e2000c101504 */
[----:B------:R-:W-:-:S02]  /*11170*/  LEA R12, P4, R105, R5, 0x1 ;  /* 0x00000005690c7211 */ /* 0x000fc400078808ff */
[C---:B------:R-:W-:Y:S02]  /*11180*/  LEA R71, R78.reuse, R117, 0x1 ;  /* 0x000000754e477211 */ /* 0x040fe400078e08ff */
[-C--:B------:R-:W-:Y:S02]  /*11190*/  LEA.HI.X.SX32 R11, R101, R68.reuse, 0x1, P3 ;  /* 0x00000044650b7211 */ /* 0x080fe400018f0eff */
[-C--:B0-----:R-:W-:Y:S01]  /*111a0*/  LEA R6, P3, R103, R5.reuse, 0x1 ;  /* 0x0000000567067211 */ /* 0x081fe200078608ff */
[C---:B------:R-:W-:Y:S01]  /*111b0*/  IMAD R99, R78.reuse, 0x2, R71 ;  /* 0x000000024e637824 */ /* 0x040fe200078e0247 */
[-C--:B------:R-:W-:Y:S01]  /*111c0*/  LEA.HI.X.SX32 R13, R105, R68.reuse, 0x1, P4 ;  /* 0x00000044690d7211 */ /* 0x080fe200020f0eff */
[----:B------:R0:W-:Y:S01]  /*111d0*/  STG.E.U16 desc[UR4][R10.64], R4 ;  /* 0x000000040a007986 */ /* 0x0001e2000c101504 */
[----:B------:R-:W-:Y:S01]  /*111e0*/  LEA.HI.X.SX32 R7, R103, R68, 0x1, P3 ;  /* 0x0000004467077211 */ /* 0x000fe200018f0eff */
[----:B------:R-:W-:Y:S01]  /*111f0*/  IMAD R81, R78, 0x2, R99 ;  /* 0x000000024e517824 */ /* 0x000fe200078e0263 */
[----:B------:R-:W-:-:S02]  /*11200*/  LEA R16, P3, R107, R5, 0x1 ;  /* 0x000000056b107211 */ /* 0x000fc400078608ff */
[----:B------:R-:W-:Y:S01]  /*11210*/  LEA R14, P4, R83, R5, 0x1 ;  /* 0x00000005530e7211 */ /* 0x000fe200078808ff */
[C---:B------:R-:W-:Y:S01]  /*11220*/  IMAD R101, R78.reuse, 0x2, R81 ;  /* 0x000000024e657824 */ /* 0x040fe200078e0251 */
[----:B------:R3:W-:Y:S01]  /*11230*/  STG.E.U16 desc[UR4][R6.64], R17 ;  /* 0x0000001106007986 */ /* 0x0007e2000c101504 */
[----:B------:R-:W-:Y:S02]  /*11240*/  PRMT R80, R15, 0x7632, R80 ;  /* 0x000076320f507816 */ /* 0x000fe40000000050 */
[----:B------:R-:W-:Y:S01]  /*11250*/  IMAD R103, R78, 0x2, R101 ;  /* 0x000000024e677824 */ /* 0x000fe200078e0265 */
[----:B-1----:R-:W-:Y:S01]  /*11260*/  LEA.HI.X.SX32 R15, R83, R68, 0x1, P4 ;  /* 0x00000044530f7211 */ /* 0x002fe200020f0eff */
[----:B------:R1:W-:Y:S01]  /*11270*/  STG.E.U16 desc[UR4][R12.64], R70 ;  /* 0x000000460c007986 */ /* 0x0003e2000c101504 */
[----:B0-----:R-:W-:Y:S02]  /*11280*/  PRMT R4, R20, 0x7632, R4 ;  /* 0x0000763214047816 */ /* 0x001fe40000000004 */
[----:B------:R-:W-:-:S02]  /*11290*/  LEA R105, R78, R103, 0x1 ;  /* 0x000000674e697211 */ /* 0x000fc400078e08ff */
[----:B---3--:R-:W-:-:S03]  /*112a0*/  LEA.HI.X.SX32 R17, R107, R68, 0x1, P3 ;  /* 0x000000446b117211 */ /* 0x008fc600018f0eff */
[----:B------:R-:W-:Y:S01]  /*112b0*/  IMAD R107, R78, 0x2, R105 ;  /* 0x000000024e6b7824 */ /* 0x000fe200078e0269 */
[----:B------:R-:W-:-:S03]  /*112c0*/  LEA R8, P3, R69, R5, 0x1 ;  /* 0x0000000545087211 */ /* 0x000fc600078608ff */
[C---:B------:R-:W-:Y:S01]  /*112d0*/  IMAD R119, R78.reuse, 0x2, R107 ;  /* 0x000000024e777824 */ /* 0x040fe200078e026b */
[-C--:B------:R-:W-:Y:S01]  /*112e0*/  LEA.HI.X.SX32 R9, R69, R68.reuse, 0x1, P3 ;  /* 0x0000004445097211 */ /* 0x080fe200018f0eff */
[----:B------:R0:W-:Y:S01]  /*112f0*/  STG.E.U16 desc[UR4][R16.64], R80 ;  /* 0x0000005010007986 */ /* 0x0001e2000c101504 */
[-C--:B------:R-:W-:Y:S01]  /*11300*/  LEA R6, P3, R109, R5.reuse, 0x1 ;  /* 0x000000056d067211 */ /* 0x080fe200078608ff */
[C---:B------:R-:W-:Y:S01]  /*11310*/  IMAD R69, R78.reuse, 0x2, R119 ;  /* 0x000000024e457824 */ /* 0x040fe200078e0277 */
[-C--:B-1----:R-:W-:Y:S01]  /*11320*/  LEA R12, P4, R113, R5.reuse, 0x1 ;  /* 0x00000005710c7211 */ /* 0x082fe200078808ff */
[----:B------:R1:W-:Y:S01]  /*11330*/  STG.E.U16 desc[UR4][R8.64], R20 ;  /* 0x0000001408007986 */ /* 0x0003e2000c101504 */
[-C--:B------:R-:W-:Y:S01]  /*11340*/  LEA.HI.X.SX32 R7, R109, R68.reuse, 0x1, P3 ;  /* 0x000000446d077211 */ /* 0x080fe200018f0eff */
[----:B------:R-:W-:Y:S01]  /*11350*/  IMAD R83, R78, 0x2, R69 ;  /* 0x000000024e537824 */ /* 0x000fe200078e0245 */
[----:B------:R-:W-:Y:S01]  /*11360*/  LEA R10, P3, R111, R5, 0x1 ;  /* 0x000000056f0a7211 */ /* 0x000fe200078608ff */
[----:B------:R3:W-:Y:S01]  /*11370*/  STG.E.U16 desc[UR4][R14.64], R21 ;  /* 0x000000150e007986 */ /* 0x0007e2000c101504 */
[----:B------:R-:W-:-:S02]  /*11380*/  LEA.HI.X.SX32 R13, R113, R68, 0x1, P4 ;  /* 0x00000044710d7211 */ /* 0x000fc400020f0eff */
[----:B------:R-:W-:Y:S01]  /*11390*/  LEA R109, R78, R83, 0x1 ;  /* 0x000000534e6d7211 */ /* 0x000fe200078e08ff */
[----:B------:R4:W-:Y:S01]  /*113a0*/  STG.E.U16 desc[UR4][R6.64], R22 ;  /* 0x0000001606007986 */ /* 0x0009e2000c101504 */
[-C--:B------:R-:W-:Y:S02]  /*113b0*/  LEA.HI.X.SX32 R11, R111, R68.reuse, 0x1, P3 ;  /* 0x000000446f0b7211 */ /* 0x080fe400018f0eff */
[----:B0-----:R-:W-:Y:S01]  /*113c0*/  PRMT R17, R22, 0x7632, R17 ;  /* 0x0000763216117816 */ /* 0x001fe20000000011 */
[C---:B------:R-:W-:Y:S01]  /*113d0*/  IMAD R121, R78.reuse, 0x2, R109 ;  /* 0x000000024e797824 */ /* 0x040fe200078e026d */
[-C--:B-1----:R-:W-:Y:S01]  /*113e0*/  LEA R8, P3, R85, R5.reuse, 0x1 ;  /* 0x0000000555087211 */ /* 0x082fe200078608ff */
[----:B------:R-:W-:Y:S01]  /*113f0*/  STG.E.U16 desc[UR4][R10.64], R23 ;  /* 0x000000170a007986 */ /* 0x000fe2000c101504 */
[----:B------:R-:W-:Y:S01]  /*11400*/  LEA R16, P4, R79, R5, 0x1 ;  /* 0x000000054f107211 */ /* 0x000fe200078808ff */
[----:B------:R-:W-:Y:S01]  /*11410*/  IMAD R123, R78, 0x2, R121 ;  /* 0x000000024e7b7824 */ /* 0x000fe200078e0279 */
[----:B------:R-:W-:-:S02]  /*11420*/  LEA.HI.X.SX32 R9, R85, R68, 0x1, P3 ;  /* 0x0000004455097211 */ /* 0x000fc400018f0eff */
[----:B---3--:R-:W-:Y:S01]  /*11430*/  PRMT R15, R21, 0x7632, R15 ;  /* 0x00007632150f7816 */ /* 0x008fe2000000000f */
[C---:B------:R-:W-:Y:S01]  /*11440*/  IMAD R111, R78.reuse, 0x2, R123 ;  /* 0x000000024e6f7824 */ /* 0x040fe200078e027b */
[-C--:B----4-:R-:W-:Y:S01]  /*11450*/  LEA R6, P3, R87, R5.reuse, 0x1 ;  /* 0x0000000557067211 */ /* 0x090fe200078608ff */
[----:B------:R0:W-:Y:S01]  /*11460*/  STG.E.U16 desc[UR4][R8.64], R4 ;  /* 0x0000000408007986 */ /* 0x0001e2000c101504 */
[----:B------:R-:W-:Y:S01]  /*11470*/  PRMT R20, R23, 0x7632, R20 ;  /* 0x0000763217147816 */ /* 0x000fe20000000014 */
[C---:B------:R-:W-:Y:S01]  /*11480*/  IMAD R85, R78.reuse, 0x2, R111 ;  /* 0x000000024e557824 */ /* 0x040fe200078e026f */
[----:B------:R-:W-:Y:S02]  /*11490*/  LEA.HI.X.SX32 R7, R87, R68, 0x1, P3 ;  /* 0x0000004457077211 */ /* 0x000fe400018f0eff */
[----:B------:R-:W-:Y:S02]  /*114a0*/  LEA R14, P3, R89, R5, 0x1 ;  /* 0x00000005590e7211 */ /* 0x000fe400078608ff */
[C---:B------:R-:W-:Y:S01]  /*114b0*/  LEA R125, R78.reuse, R85, 0x1 ;  /* 0x000000554e7d7211 */ /* 0x040fe200078e08ff */
[----:B------:R1:W-:Y:S04]  /*114c0*/  STG.E.U16 desc[UR4][R6.64], R15 ;  /* 0x0000000f06007986 */ /* 0x0003e8000c101504 */
[----:B------:R-:W-:Y:S01]  /*114d0*/  IMAD R87, R78, 0x2, R125 ;  /* 0x000000024e577824 */ /* 0x000fe200078e027d */
[----:B------:R3:W-:Y:S01]  /*114e0*/  STG.E.U16 desc[UR4][R12.64], R17 ;  /* 0x000000110c007986 */ /* 0x0007e2000c101504 */
[----:B0-----:R-:W-:-:S02]  /*114f0*/  PRMT R4, R24, 0x7632, R4 ;  /* 0x0000763218047816 */ /* 0x001fc40000000004 */
[----:B------:R-:W-:Y:S01]  /*11500*/  IMAD R113, R78, 0x2, R87 ;  /* 0x000000024e717824 */ /* 0x000fe200078e0257 */
[----:B-1----:R-:W-:-:S03]  /*11510*/  LEA.HI.X.SX32 R15, R89, R68, 0x1, P3 ;  /* 0x00000044590f7211 */ /* 0x002fc600018f0eff */
[----:B------:R-:W-:Y:S01]  /*11520*/  IMAD R89, R78, 0x2, R113 ;  /* 0x000000024e597824 */ /* 0x000fe200078e0271 */
[----:B------:R-:W-:-:S03]  /*11530*/  LEA R10, P3, R91, R5, 0x1 ;  /* 0x000000055b0a7211 */ /* 0x000fc600078608ff */
[C---:B------:R-:W-:Y:S01]  /*11540*/  IMAD R127, R78.reuse, 0x2, R89 ;  /* 0x000000024e7f7824 */ /* 0x040fe200078e0259 */
[-C--:B------:R-:W-:Y:S01]  /*11550*/  LEA.HI.X.SX32 R11, R91, R68.reuse, 0x1, P3 ;  /* 0x000000445b0b7211 */ /* 0x080fe200018f0eff */
[----:B------:R0:W-:Y:S01]  /*11560*/  STG.E.U16 desc[UR4][R14.64], R20 ;  /* 0x000000140e007986 */ /* 0x0001e2000c101504 */
[-C--:B---3--:R-:W-:Y:S02]  /*11570*/  LEA.HI.X.SX32 R17, R79, R68.reuse, 0x1, P4 ;  /* 0x000000444f117211 */ /* 0x088fe400020f0eff */
[C---:B------:R-:W-:Y:S01]  /*11580*/  LEA R129, R78.reuse, R127, 0x1 ;  /* 0x0000007f4e817211 */ /* 0x040fe200078e08ff */
[----:B------:R1:W-:Y:S01]  /*11590*/  STG.E.U16 desc[UR4][R10.64], R24 ;  /* 0x000000180a007986 */ /* 0x0003e2000c101504 */
[-C--:B------:R-:W-:Y:S02]  /*115a0*/  LEA R6, P3, R115, R5.reuse, 0x1 ;  /* 0x0000000573067211 */ /* 0x080fe400078608ff */
[-C--:B------:R-:W-:Y:S01]  /*115b0*/  LEA R12, P4, R117, R5.reuse, 0x1 ;  /* 0x00000005750c7211 */ /* 0x080fe200078808ff */
[C---:B------:R-:W-:Y:S01]  /*115c0*/  IMAD R79, R78.reuse, 0x2, R129 ;  /* 0x000000024e4f7824 */ /* 0x040fe200078e0281 */
[-C--:B------:R-:W-:Y:S01]  /*115d0*/  LEA.HI.X.SX32 R7, R115, R68.reuse, 0x1, P3 ;  /* 0x0000004473077211 */ /* 0x080fe200018f0eff */
[----:B------:R-:W-:Y:S01]  /*115e0*/  STG.E.U16 desc[UR4][R16.64], R25 ;  /* 0x0000001910007986 */ /* 0x000fe2000c101504 */
[-C--:B------:R-:W-:Y:S01]  /*115f0*/  LEA.HI.X.SX32 R13, R117, R68.reuse, 0x1, P4 ;  /* 0x00000044750d7211 */ /* 0x080fe200020f0eff */
[C---:B------:R-:W-:Y:S01]  /*11600*/  IMAD R115, R78.reuse, 0x2, R79 ;  /* 0x000000024e737824 */ /* 0x040fe200078e024f */
[----:B------:R-:W-:Y:S01]  /*11610*/  LEA R8, P3, R93, R5, 0x1 ;  /* 0x000000055d087211 */ /* 0x000fe200078608ff */
[----:B------:R3:W-:Y:S01]  /*11620*/  STG.E.U16 desc[UR4][R6.64], R26 ;  /* 0x0000001a06007986 */ /* 0x0007e2000c101504 */
[----:B0-----:R-:W-:Y:S01]  /*11630*/  PRMT R15, R25, 0x7632, R15 ;  /* 0x00007632190f7816 */ /* 0x001fe2000000000f */
[----:B------:R-:W-:Y:S01]  /*11640*/  IMAD R131, R78, 0x2, R115 ;  /* 0x000000024e837824 */ /* 0x000fe200078e0273 */
[----:B------:R-:W-:-:S02]  /*11650*/  LEA.HI.X.SX32 R9, R93, R68, 0x1, P3 ;  /* 0x000000445d097211 */ /* 0x000fc400018f0eff */
[C---:B-1----:R-:W-:Y:S01]  /*11660*/  LEA R10, P3, R95.reuse, R5, 0x1 ;  /* 0x000000055f0a7211 */ /* 0x042fe200078608ff */
[C---:B------:R-:W-:Y:S02]  /*11670*/  IMAD R133, R78.reuse, 0x2, R131 ;  /* 0x000000024e857824 */ /* 0x040fe400078e0283 */
[----:B------:R-:W-:Y:S01]  /*11680*/  STG.E.U16 desc[UR4][R8.64], R27 ;  /* 0x0000001b08007986 */ /* 0x000fe2000c101504 */
[-C--:B------:R-:W-:Y:S02]  /*11690*/  LEA.HI.X.SX32 R11, R95, R68.reuse, 0x1, P3 ;  /* 0x000000445f0b7211 */ /* 0x080fe400018f0eff */
[----:B------:R-:W-:Y:S02]  /*116a0*/  LEA R135, R78, R133, 0x1 ;  /* 0x000000854e877211 */ /* 0x000fe400078e08ff */
[C---:B---3--:R-:W-:Y:S01]  /*116b0*/  LEA R6, P3, R97.reuse, R5, 0x1 ;  /* 0x0000000561067211 */ /* 0x048fe200078608ff */
[----:B------:R0:W-:Y:S01]  /*116c0*/  STG.E.U16 desc[UR4][R10.64], R4 ;  /* 0x000000040a007986 */ /* 0x0001e2000c101504 */
[----:B------:R-:W-:Y:S01]  /*116d0*/  PRMT R17, R26, 0x7632, R17 ;  /* 0x000076321a117816 */ /* 0x000fe20000000011 */
[----:B------:R-:W-:Y:S01]  /*116e0*/  IMAD R137, R78, 0x2, R135 ;  /* 0x000000024e897824 */ /* 0x000fe200078e0287 */
[----:B------:R-:W-:-:S02]  /*116f0*/  LEA.HI.X.SX32 R7, R97, R68, 0x1, P3 ;  /* 0x0000004461077211 */ /* 0x000fc400018f0eff */
[-C--:B------:R-:W-:Y:S01]  /*11700*/  LEA R14, P3, R71, R5.reuse, 0x1 ;  /* 0x00000005470e7211 */ /* 0x080fe200078608ff */
[C---:B------:R-:W-:Y:S01]  /*11710*/  IMAD R139, R78.reuse, 0x2, R137 ;  /* 0x000000024e8b7824 */ /* 0x040fe200078e0289 */
[----:B------:R-:W-:Y:S01]  /*11720*/  PRMT R16, R27, 0x7632, R16 ;  /* 0x000076321b107816 */ /* 0x000fe20000000010 */
[----:B------:R1:W-:Y:S02]  /*11730*/  STG.E.U16 desc[UR4][R6.64], R15 ;  /* 0x0000000f06007986 */ /* 0x0003e4000c101504 */
[C---:B------:R-:W-:Y:S01]  /*11740*/  IMAD R141, R78.reuse, 0x2, R139 ;  /* 0x000000024e8d7824 */ /* 0x040fe200078e028b */
[C---:B0-----:R-:W-:Y:S01]  /*11750*/  LEA R10, P4, R81.reuse, R5, 0x1 ;  /* 0x00000005510a7211 */ /* 0x041fe200078808ff */
[----:B------:R-:W-:Y:S02]  /*11760*/  STG.E.U16 desc[UR4][R12.64], R17 ;  /* 0x000000110c007986 */ /* 0x000fe4000c101504 */
[----:B------:R-:W-:Y:S01]  /*11770*/  IMAD R117, R78, 0x2, R141 ;  /* 0x000000024e757824 */ /* 0x000fe200078e028d */
[----:B------:R-:W-:-:S02]  /*11780*/  LEA.HI.X.SX32 R11, R81, R68, 0x1, P4 ;  /* 0x00000044510b7211 */ /* 0x000fc400020f0eff */
[----:B------:R-:W-:Y:S02]  /*11790*/  LEA R22, P4, R105, R5, 0x1 ;  /* 0x0000000569167211 */ /* 0x000fe400078808ff */
[C---:B------:R-:W-:Y:S02]  /*117a0*/  LEA R143, R78.reuse, R117, 0x1 ;  /* 0x000000754e8f7211 */ /* 0x040fe400078e08ff */
[-C--:B-1----:R-:W-:Y:S02]  /*117b0*/  LEA.HI.X.SX32 R15, R71, R68.reuse, 0x1, P3 ;  /* 0x00000044470f7211 */ /* 0x082fe400018f0eff */
[-C--:B------:R-:W-:Y:S01]  /*117c0*/  LEA R8, P3, R99, R5.reuse, 0x1 ;  /* 0x0000000563087211 */ /* 0x080fe200078608ff */
[C---:B------:R-:W-:Y:S01]  /*117d0*/  IMAD R145, R78.reuse, 0x2, R143 ;  /* 0x000000024e917824 */ /* 0x040fe200078e028f */
[-C--:B------:R-:W-:Y:S01]  /*117e0*/  LEA.HI.X.SX32 R23, R105, R68.reuse, 0x1, P4 ;  /* 0x0000004469177211 */ /* 0x080fe200020f0eff */
[----:B------:R0:W-:Y:S01]  /*117f0*/  STG.E.U16 desc[UR4][R14.64], R16 ;  /* 0x000000100e007986 */ /* 0x0001e2000c101504 */
[----:B------:R-:W-:Y:S01]  /*11800*/  LEA.HI.X.SX32 R9, R99, R68, 0x1, P3 ;  /* 0x0000004463097211 */ /* 0x000fe200018f0eff */
[----:B------:R-:W-:Y:S01]  /*11810*/  IMAD R147, R78, 0x2, R145 ;  /* 0x000000024e937824 */ /* 0x000fe200078e0291 */
[----:B------:R-:W-:-:S03]  /*11820*/  LEA R6, P3, R101, R5, 0x1 ;  /* 0x0000000565067211 */ /* 0x000fc600078608ff */
[C---:B------:R-:W-:Y:S01]  /*11830*/  IMAD R149, R78.reuse, 0x2, R147 ;  /* 0x000000024e957824 */ /* 0x040fe200078e0293 */
[----:B------:R1:W-:Y:S01]  /*11840*/  STG.E.U16 desc[UR4][R8.64], R28 ;  /* 0x0000001c08007986 */ /* 0x0003e2000c101504 */
[----:B------:R-:W-:Y:S02]  /*11850*/  LEA.HI.X.SX32 R7, R101, R68, 0x1, P3 ;  /* 0x0000004465077211 */ /* 0x000fe400018f0eff */
[C---:B------:R-:W-:Y:S01]  /*11860*/  IMAD R151, R78.reuse, 0x2, R149 ;  /* 0x000000024e977824 */ /* 0x040fe200078e0295 */
[----:B------:R3:W-:Y:S01]  /*11870*/  STG.E.U16 desc[UR4][R10.64], R29 ;  /* 0x0000001d0a007986 */ /* 0x0007e2000c101504 */
[-C--:B0-----:R-:W-:Y:S02]  /*11880*/  LEA R16, P5, R69, R5.reuse, 0x1 ;  /* 0x0000000545107211 */ /* 0x081fe400078a08ff */
[----:B------:R-:W-:Y:S01]  /*11890*/  LEA R20, P3, R103, R5, 0x1 ;  /* 0x0000000567147211 */ /* 0x000fe200078608ff */
[----:B------:R0:W-:Y:S01]  /*118a0*/  STG.E.U16 desc[UR4][R6.64], R30 ;  /* 0x0000001e06007986 */ /* 0x0001e2000c101504 */
[----:B------:R-:W-:-:S02]  /*118b0*/  LEA R153, R78, R151, 0x1 ;  /* 0x000000974e997211 */ /* 0x000fc400078e08ff */
[-C--:B------:R-:W-:Y:S02]  /*118c0*/  LEA.HI.X.SX32 R17, R69, R68.reuse, 0x1, P5 ;  /* 0x0000004445117211 */ /* 0x080fe400028f0eff */
[-C--:B------:R-:W-:Y:S01]  /*118d0*/  LEA.HI.X.SX32 R21, R103, R68.reuse, 0x1, P3 ;  /* 0x0000004467157211 */ /* 0x080fe200018f0eff */
[----:B------:R-:W-:Y:S01]  /*118e0*/  IMAD R155, R78, 0x2, R153 ;  /* 0x000000024e9b7824 */ /* 0x000fe200078e0299 */
[CC--:B------:R-:W-:Y:S02]  /*118f0*/  LEA R12, P3, R107.reuse, R5.reuse, 0x1 ;  /* 0x000000056b0c7211 */ /* 0x0c0fe400078608ff */
[----:B-1----:R-:W-:Y:S01]  /*11900*/  PRMT R28, R28, 0x7632, R28 ;  /* 0x000076321c1c7816 */ /* 0x002fe2000000001c */
[C---:B------:R-:W-:Y:S01]  /*11910*/  IMAD R9, R78.reuse, 0x2, R155 ;  /* 0x000000024e097824 */ /* 0x040fe200078e029b */
[----:B------:R1:W-:Y:S01]  /*11920*/  STG.E.U16 desc[UR4][R20.64], R31 ;  /* 0x0000001f14007986 */ /* 0x0003e2000c101504 */
[-C--:B------:R-:W-:Y:S02]  /*11930*/  LEA.HI.X.SX32 R13, R107, R68.reuse, 0x1, P3 ;  /* 0x000000446b0d7211 */ /* 0x080fe400018f0eff */
[C---:B---3--:R-:W-:Y:S01]  /*11940*/  IMAD R11, R78.reuse, 0x2, R9 ;  /* 0x000000024e0b7824 */ /* 0x048fe200078e0209 */
[-C--:B------:R-:W-:Y:S01]  /*11950*/  LEA R14, P4, R119, R5.reuse, 0x1 ;  /* 0x00000005770e7211 */ /* 0x080fe200078808ff */
[----:B------:R3:W-:Y:S01]  /*11960*/  STG.E.U16 desc[UR4][R22.64], R28 ;  /* 0x0000001c16007986 */ /* 0x0007e2000c101504 */
[----:B------:R-:W-:Y:S01]  /*11970*/  LEA R24, P5, R121, R5, 0x1 ;  /* 0x0000000579187211 */ /* 0x000fe200078a08ff */
[----:B0-----:R-:W-:Y:S01]  /*11980*/  IMAD R7, R78, 0x2, R11 ;  /* 0x000000024e077824 */ /* 0x001fe200078e020b */
[----:B------:R-:W-:-:S02]  /*11990*/  LEA.HI.X.SX32 R15, R119, R68, 0x1, P4 ;  /* 0x00000044770f7211 */ /* 0x000fc400020f0eff */
[-C--:B------:R-:W-:Y:S02]  /*119a0*/  LEA.HI.X.SX32 R25, R121, R68.reuse, 0x1, P5 ;  /* 0x0000004479197211 */ /* 0x080fe400028f0eff */
[C---:B------:R-:W-:Y:S02]  /*119b0*/  LEA R69, R78.reuse, R7, 0x1 ;  /* 0x000000074e457211 */ /* 0x040fe400078e08ff */
[-C--:B-1----:R-:W-:Y:S02]  /*119c0*/  LEA R20, P3, R83, R5.reuse, 0x1 ;  /* 0x0000000553147211 */ /* 0x082fe400078608ff */
[-C--:B------:R-:W-:Y:S01]  /*119d0*/  LEA R80, P5, R85, R5.reuse, 0x1 ;  /* 0x0000000555507211 */ /* 0x080fe200078a08ff */
[C---:B------:R-:W-:Y:S01]  /*119e0*/  IMAD R157, R78.reuse, 0x2, R69 ;  /* 0x000000024e9d7824 */ /* 0x040fe200078e0245 */
[----:B------:R-:W-:Y:S02]  /*119f0*/  LEA.HI.X.SX32 R21, R83, R68, 0x1, P3 ;  /* 0x0000004453157211 */ /* 0x000fe400018f0eff */
[-C--:B------:R-:W-:Y:S01]  /*11a00*/  LEA R26, P3, R123, R5.reuse, 0x1 ;  /* 0x000000057b1a7211 */ /* 0x080fe200078608ff */
[----:B------:R-:W-:Y:S01]  /*11a10*/  IMAD R159, R78, 0x2, R157 ;  /* 0x000000024e9f7824 */ /* 0x000fe200078e029d */
[----:B---3--:R-:W-:-:S02]  /*11a20*/  LEA R22, P4, R109, R5, 0x1 ;  /* 0x000000056d167211 */ /* 0x008fc400078808ff */
[-C--:B------:R-:W-:Y:S01]  /*11a30*/  LEA.HI.X.SX32 R27, R123, R68.reuse, 0x1, P3 ;  /* 0x000000447b1b7211 */ /* 0x080fe200018f0eff */
[C---:B------:R-:W-:Y:S01]  /*11a40*/  IMAD R161, R78.reuse, 0x2, R159 ;  /* 0x000000024ea17824 */ /* 0x040fe200078e029f */
[-C--:B------:R-:W-:Y:S02]  /*11a50*/  LEA R82, P3, R125, R5.reuse, 0x1 ;  /* 0x000000057d527211 */ /* 0x080fe400078608ff */
[-C--:B------:R-:W-:Y:S01]  /*11a60*/  LEA.HI.X.SX32 R23, R109, R68.reuse, 0x1, P4 ;  /* 0x000000446d177211 */ /* 0x080fe200020f0eff */
[C---:B------:R-:W-:Y:S01]  /*11a70*/  IMAD R163, R78.reuse, 0x2, R161 ;  /* 0x000000024ea37824 */ /* 0x040fe200078e02a1 */
[----:B------:R-:W-:Y:S02]  /*11a80*/  LEA.HI.X.SX32 R83, R125, R68, 0x1, P3 ;  /* 0x000000447d537211 */ /* 0x000fe400018f0eff */
[----:B------:R-:W-:Y:S02]  /*11a90*/  LEA R88, P3, R89, R5, 0x1 ;  /* 0x0000000559587211 */ /* 0x000fe400078608ff */
[----:B------:R-:W-:-:S02]  /*11aa0*/  LEA R165, R78, R163, 0x1 ;  /* 0x000000a34ea57211 */ /* 0x000fc400078e08ff */
[-C--:B------:R-:W-:Y:S02]  /*11ab0*/  LEA.HI.X.SX32 R89, R89, R68.reuse, 0x1, P3 ;  /* 0x0000004459597211 */ /* 0x080fe400018f0eff */
[-C--:B------:R-:W-:Y:S01]  /*11ac0*/  LEA R94, P3, R79, R5.reuse, 0x1 ;  /* 0x000000054f5e7211 */ /* 0x080fe200078608ff */
[C---:B------:R-:W-:Y:S01]  /*11ad0*/  IMAD R167, R78.reuse, 0x2, R165 ;  /* 0x000000024ea77824 */ /* 0x040fe200078e02a5 */
[-C--:B------:R-:W-:Y:S02]  /*11ae0*/  LEA R70, P4, R111, R5.reuse, 0x1 ;  /* 0x000000056f467211 */ /* 0x080fe400078808ff */
[-C--:B------:R-:W-:Y:S01]  /*11af0*/  LEA.HI.X.SX32 R95, R79, R68.reuse, 0x1, P3 ;  /* 0x000000444f5f7211 */ /* 0x080fe200018f0eff */
[C---:B------:R-:W-:Y:S01]  /*11b00*/  IMAD R169, R78.reuse, 0x2, R167 ;  /* 0x000000024ea97824 */ /* 0x040fe200078e02a7 */
[-C--:B------:R-:W-:Y:S02]  /*11b10*/  LEA.HI.X.SX32 R71, R111, R68.reuse, 0x1, P4 ;  /* 0x000000446f477211 */ /* 0x080fe400020f0eff */
[----:B------:R-:W-:Y:S01]  /*11b20*/  LEA R84, P4, R87, R5, 0x1 ;  /* 0x0000000557547211 */ /* 0x000fe200078808ff */
[----:B------:R-:W-:Y:S01]  /*11b30*/  IMAD R171, R78, 0x2, R169 ;  /* 0x000000024eab7824 */ /* 0x000fe200078e02a9 */
[----:B------:R-:W-:-:S02]  /*11b40*/  LEA.HI.X.SX32 R81, R85, R68, 0x1, P5 ;  /* 0x0000004455517211 */ /* 0x000fc400028f0eff */
[-C--:B------:R-:W-:Y:S01]  /*11b50*/  LEA.HI.X.SX32 R85, R87, R68.reuse, 0x1, P4 ;  /* 0x0000004457557211 */ /* 0x080fe200020f0eff */
[C---:B------:R-:W-:Y:S01]  /*11b60*/  IMAD R173, R78.reuse, 0x2, R171 ;  /* 0x000000024ead7824 */ /* 0x040fe200078e02ab */
[-C--:B------:R-:W-:Y:S02]  /*11b70*/  LEA R86, P5, R113, R5.reuse, 0x1 ;  /* 0x0000000571567211 */ /* 0x080fe400078a08ff */
[----:B------:R-:W-:Y:S02]  /*11b80*/  LEA R90, P4, R127, R5, 0x1 ;  /* 0x000000057f5a7211 */ /* 0x000fe400078808ff */
[C---:B------:R-:W-:Y:S02]  /*11b90*/  LEA R79, R78.reuse, R173, 0x1 ;  /* 0x000000ad4e4f7211 */ /* 0x040fe400078e08ff */
[-C--:B------:R-:W-:Y:S02]  /*11ba0*/  LEA.HI.X.SX32 R87, R113, R68.reuse, 0x1, P5 ;  /* 0x0000004471577211 */ /* 0x080fe400028f0eff */
[----:B------:R-:W-:Y:S01]  /*11bb0*/  LEA.HI.X.SX32 R91, R127, R68, 0x1, P4 ;  /* 0x000000447f5b7211 */ /* 0x000fe200020f0eff */
[----:B------:R-:W-:Y:S01]  /*11bc0*/  IMAD R175, R78, 0x2, R79 ;  /* 0x000000024eaf7824 */ /* 0x000fe200078e024f */
[----:B------:R-:W-:-:S02]  /*11bd0*/  LEA R92, P5, R129, R5, 0x1 ;  /* 0x00000005815c7211 */ /* 0x000fc400078a08ff */
[-C--:B------:R-:W-:Y:S01]  /*11be0*/  LEA R96, P4, R115, R5.reuse, 0x1 ;  /* 0x0000000573607211 */ /* 0x080fe200078808ff */
[C---:B------:R-:W-:Y:S01]  /*11bf0*/  IMAD R177, R78.reuse, 0x2, R175 ;  /* 0x000000024eb17824 */ /* 0x040fe200078e02af */
[-C--:B------:R-:W-:Y:S02]  /*11c00*/  LEA.HI.X.SX32 R93, R129, R68.reuse, 0x1, P5 ;  /* 0x00000044815d7211 */ /* 0x080fe400028f0eff */
[-C--:B------:R-:W-:Y:S01]  /*11c10*/  LEA.HI.X.SX32 R97, R115, R68.reuse, 0x1, P4 ;  /* 0x0000004473617211 */ /* 0x080fe200020f0eff */
[C---:B------:R-:W-:Y:S01]  /*11c20*/  IMAD R179, R78.reuse, 0x2, R177 ;  /* 0x000000024eb37824 */ /* 0x040fe200078e02b1 */
[-C--:B------:R-:W-:Y:S02]  /*11c30*/  LEA R98, P5, R131, R5.reuse, 0x1 ;  /* 0x0000000583627211 */ /* 0x080fe400078a08ff */
[----:B------:R-:W-:Y:S01]  /*11c40*/  LEA R102, P4, R135, R5, 0x1 ;  /* 0x0000000587667211 */ /* 0x000fe200078808ff */
[----:B------:R-:W-:Y:S01]  /*11c50*/  IMAD R181, R78, 0x2, R179 ;  /* 0x000000024eb57824 */ /* 0x000fe200078e02b3 */
[----:B------:R-:W-:-:S02]  /*11c60*/  LEA.HI.X.SX32 R99, R131, R68, 0x1, P5 ;  /* 0x0000004483637211 */ /* 0x000fc400028f0eff */
[----:B------:R-:W-:Y:S02]  /*11c70*/  LEA R100, P3, R133, R5, 0x1 ;  /* 0x0000000585647211 */ /* 0x000fe400078608ff */
[C---:B------:R-:W-:Y:S02]  /*11c80*/  LEA R183, R78.reuse, R181, 0x1 ;  /* 0x000000b54eb77211 */ /* 0x040fe400078e08ff */
[-C--:B------:R-:W-:Y:S02]  /*11c90*/  LEA.HI.X.SX32 R103, R135, R68.reuse, 0x1, P4 ;  /* 0x0000004487677211 */ /* 0x080fe400020f0eff */
[-C--:B------:R-:W-:Y:S01]  /*11ca0*/  LEA R104, P5, R137, R5.reuse, 0x1 ;  /* 0x0000000589687211 */ /* 0x080fe200078a08ff */
[C---:B------:R-:W-:Y:S01]  /*11cb0*/  IMAD R185, R78.reuse, 0x2, R183 ;  /* 0x000000024eb97824 */ /* 0x040fe200078e02b7 */
[----:B------:R-:W-:Y:S02]  /*11cc0*/  LEA R108, P4, R141, R5, 0x1 ;  /* 0x000000058d6c7211 */ /* 0x000fe400078808ff */
[-C--:B------:R-:W-:Y:S01]  /*11cd0*/  LEA.HI.X.SX32 R101, R133, R68.reuse, 0x1, P3 ;  /* 0x0000004485657211 */ /* 0x080fe200018f0eff */
[----:B------:R-:W-:Y:S01]  /*11ce0*/  IMAD R187, R78, 0x2, R185 ;  /* 0x000000024ebb7824 */ /* 0x000fe200078e02b9 */
[----:B------:R-:W-:-:S02]  /*11cf0*/  LEA.HI.X.SX32 R105, R137, R68, 0x1, P5 ;  /* 0x0000004489697211 */ /* 0x000fc400028f0eff */
[-C--:B------:R-:W-:Y:S01]  /*11d00*/  LEA R106, P3, R139, R5.reuse, 0x1 ;  /* 0x000000058b6a7211 */ /* 0x080fe200078608ff */
[C---:B------:R-:W-:Y:S01]  /*11d10*/  IMAD R189, R78.reuse, 0x2, R187 ;  /* 0x000000024ebd7824 */ /* 0x040fe200078e02bb */
[-C--:B------:R-:W-:Y:S02]  /*11d20*/  LEA.HI.X.SX32 R109, R141, R68.reuse, 0x1, P4 ;  /* 0x000000448d6d7211 */ /* 0x080fe400020f0eff */
[-C--:B------:R-:W-:Y:S01]  /*11d30*/  LEA R110, P5, R117, R5.reuse, 0x1 ;  /* 0x00000005756e7211 */ /* 0x080fe200078a08ff */
[----:B------:R-:W-:Y:S01]  /*11d40*/  IMAD R191, R78, 0x2, R189 ;  /* 0x000000024ebf7824 */ /* 0x000fe200078e02bd */
[----:B------:R-:W-:Y:S02]  /*11d50*/  LEA R114, P4, R145, R5, 0x1 ;  /* 0x0000000591727211 */ /* 0x000fe400078808ff */
[-C--:B------:R-:W-:Y:S02]  /*11d60*/  LEA.HI.X.SX32 R107, R139, R68.reuse, 0x1, P3 ;  /* 0x000000448b6b7211 */ /* 0x080fe400018f0eff */
[----:B------:R-:W-:-:S02]  /*11d70*/  LEA.HI.X.SX32 R111, R117, R68, 0x1, P5 ;  /* 0x00000044756f7211 */ /* 0x000fc400028f0eff */
[-C--:B------:R-:W-:Y:S02]  /*11d80*/  LEA R112, P3, R143, R5.reuse, 0x1 ;  /* 0x000000058f707211 */ /* 0x080fe400078608ff */
[-C--:B------:R-:W-:Y:S02]  /*11d90*/  LEA.HI.X.SX32 R115, R145, R68.reuse, 0x1, P4 ;  /* 0x0000004491737211 */ /* 0x080fe400020f0eff */
[-C--:B------:R-:W-:Y:S02]  /*11da0*/  LEA R116, P5, R147, R5.reuse, 0x1 ;  /* 0x0000000593747211 */ /* 0x080fe400078a08ff */
        /* <DEDUP_REMOVED lines=11> */
[----:B------:R-:W-:Y:S02]  /*11e60*/  LEA R128, P5, R11, R5, 0x1 ;  /* 0x000000050b807211 */ /* 0x000fe400078a08ff */
[C---:B------:R-:W-:Y:S02]  /*11e70*/  LEA R9, R78.reuse, R191, 0x1 ;  /* 0x000000bf4e097211 */ /* 0x040fe400078e08ff */
[-C--:B------:R-:W-:Y:S02]  /*11e80*/  LEA.HI.X.SX32 R125, R155, R68.reuse, 0x1, P3 ;  /* 0x000000449b7d7211 */ /* 0x080fe400018f0eff */
[----:B------:R-:W-:Y:S01]  /*11e90*/  LEA.HI.X.SX32 R129, R11, R68, 0x1, P5 ;  /* 0x000000440b817211 */ /* 0x000fe200028f0eff */
[----:B------:R-:W-:Y:S01]  /*11ea0*/  IMAD R11, R78, 0x2, R9 ;  /* 0x000000024e0b7824 */ /* 0x000fe200078e0209 */
[----:B------:R-:W-:-:S02]  /*11eb0*/  LEA R130, P3, R7, R5, 0x1 ;  /* 0x0000000507827211 */ /* 0x000fc400078608ff */
[-C--:B------:R-:W-:Y:S02]  /*11ec0*/  LEA R132, P4, R69, R5.reuse, 0x1 ;  /* 0x0000000545847211 */ /* 0x080fe400078808ff */
[-C--:B------:R-:W-:Y:S01]  /*11ed0*/  LEA.HI.X.SX32 R131, R7, R68.reuse, 0x1, P3 ;  /* 0x0000004407837211 */ /* 0x080fe200018f0eff */
[C---:B------:R-:W-:Y:S01]  /*11ee0*/  IMAD R7, R78.reuse, 0x2, R11 ;  /* 0x000000024e077824 */ /* 0x040fe200078e020b */
[-C--:B------:R-:W-:Y:S02]  /*11ef0*/  LEA.HI.X.SX32 R133, R69, R68.reuse, 0x1, P4 ;  /* 0x0000004445857211 */ /* 0x080fe400020f0eff */
[-C--:B------:R-:W-:Y:S01]  /*11f00*/  LEA R134, P5, R157, R5.reuse, 0x1 ;  /* 0x000000059d867211 */ /* 0x080fe200078a08ff */
[C---:B------:R-:W-:Y:S01]  /*11f10*/  IMAD R69, R78.reuse, 0x2, R7 ;  /* 0x000000024e457824 */ /* 0x040fe200078e0207 */
[-C--:B------:R-:W-:Y:S02]  /*11f20*/  LEA R136, P3, R159, R5.reuse, 0x1 ;  /* 0x000000059f887211 */ /* 0x080fe400078608ff */
[----:B------:R-:W-:Y:S01]  /*11f30*/  LEA.HI.X.SX32 R135, R157, R68, 0x1, P5 ;  /* 0x000000449d877211 */ /* 0x000fe200028f0eff */
[----:B------:R-:W-:Y:S01]  /*11f40*/  IMAD R193, R78, 0x2, R69 ;  /* 0x000000024ec17824 */ /* 0x000fe200078e0245 */
[----:B------:R-:W-:-:S02]  /*11f50*/  LEA R140, P5, R163, R5, 0x1 ;  /* 0x00000005a38c7211 */ /* 0x000fc400078a08ff */
[----:B------:R-:W-:Y:S02]  /*11f60*/  LEA R138, P4, R161, R5, 0x1 ;  /* 0x00000005a18a7211 */ /* 0x000fe400078808ff */
[C---:B------:R-:W-:Y:S02]  /*11f70*/  LEA R195, R78.reuse, R193, 0x1 ;  /* 0x000000c14ec37211 */ /* 0x040fe400078e08ff */
[-C--:B------:R-:W-:Y:S02]  /*11f80*/  LEA.HI.X.SX32 R141, R163, R68.reuse, 0x1, P5 ;  /* 0x00000044a38d7211 */ /* 0x080fe400028f0eff */
[-C--:B------:R-:W-:Y:S01]  /*11f90*/  LEA R146, P5, R169, R5.reuse, 0x1 ;  /* 0x00000005a9927211 */ /* 0x080fe200078a08ff */
[C---:B------:R-:W-:Y:S01]  /*11fa0*/  IMAD R197, R78.reuse, 0x2, R195 ;  /* 0x000000024ec57824 */ /* 0x040fe200078e02c3 */
        /* <DEDUP_REMOVED lines=9> */
[----:B------:R-:W-:Y:S01]  /*12040*/  IMAD R201, R78, 0x2, R79 ;  /* 0x000000024ec97824 */ /* 0x000fe200078e024f */
[----:B------:R-:W-:Y:S02]  /*12050*/  LEA.HI.X.SX32 R143, R165, R68, 0x1, P3 ;  /* 0x00000044a58f7211 */ /* 0x000fe400018f0eff */
[----:B------:R-:W-:-:S02]  /*12060*/  LEA R148, P3, R171, R5, 0x1 ;  /* 0x00000005ab947211 */ /* 0x000fc400078608ff */
[C---:B------:R-:W-:Y:S02]  /*12070*/  LEA R203, R78.reuse, R201, 0x1 ;  /* 0x000000c94ecb7211 */ /* 0x040fe400078e08ff */
[-C--:B------:R-:W-:Y:S02]  /*12080*/  LEA R158, P5, R179, R5.reuse, 0x1 ;  /* 0x00000005b39e7211 */ /* 0x080fe400078a08ff */
[-C--:B------:R-:W-:Y:S01]  /*12090*/  LEA.HI.X.SX32 R145, R167, R68.reuse, 0x1, P4 ;  /* 0x00000044a7917211 */ /* 0x080fe200020f0eff */
[C---:B------:R-:W-:Y:S01]  /*120a0*/  IMAD R205, R78.reuse, 0x2, R203 ;  /* 0x000000024ecd7824 */ /* 0x040fe200078e02cb */
[-C--:B------:R-:W-:Y:S02]  /*120b0*/  LEA R150, P4, R173, R5.reuse, 0x1 ;  /* 0x00000005ad967211 */ /* 0x080fe400078808ff */
[----:B------:R-:W-:Y:S01]  /*120c0*/  LEA.HI.X.SX32 R149, R171, R68, 0x1, P3 ;  /* 0x00000044ab957211 */ /* 0x000fe200018f0eff */
[----:B------:R-:W-:Y:S01]  /*120d0*/  IMAD R207, R78, 0x2, R205 ;  /* 0x000000024ecf7824 */ /* 0x000fe200078e02cd */
[----:B------:R-:W-:-:S02]  /*120e0*/  LEA R154, P3, R175, R5, 0x1 ;  /* 0x00000005af9a7211 */ /* 0x000fc400078608ff */
[-C--:B------:R-:W-:Y:S01]  /*120f0*/  LEA.HI.X.SX32 R159, R179, R68.reuse, 0x1, P5 ;  /* 0x00000044b39f7211 */ /* 0x080fe200028f0eff */
[C---:B------:R-:W-:Y:S01]  /*12100*/  IMAD R209, R78.reuse, 0x2, R207 ;  /* 0x000000024ed17824 */ /* 0x040fe200078e02cf */
[-C--:B------:R-:W-:Y:S02]  /*12110*/  LEA R164, P5, R185, R5.reuse, 0x1 ;  /* 0x00000005b9a47211 */ /* 0x080fe400078a08ff */
[-C--:B------:R-:W-:Y:S01]  /*12120*/  LEA.HI.X.SX32 R151, R173, R68.reuse, 0x1, P4 ;  /* 0x00000044ad977211 */ /* 0x080fe200020f0eff */
[----:B------:R-:W-:Y:S01]  /*12130*/  IMAD R211, R78, 0x2, R209 ;  /* 0x000000024ed37824 */ /* 0x000fe200078e02d1 */
[-C--:B------:R-:W-:Y:S02]  /*12140*/  LEA R156, P4, R177, R5.reuse, 0x1 ;  /* 0x00000005b19c7211 */ /* 0x080fe400078808ff */
[----:B------:R-:W-:Y:S02]  /*12150*/  LEA.HI.X.SX32 R155, R175, R68, 0x1, P3 ;  /* 0x00000044af9b7211 */ /* 0x000fe400018f0eff */
[----:B------:R-:W-:-:S02]  /*12160*/  LEA R160, P3, R181, R5, 0x1 ;  /* 0x00000005b5a07211 */ /* 0x000fc400078608ff */
[-C--:B------:R-:W-:Y:S02]  /*12170*/  LEA.HI.X.SX32 R165, R185, R68.reuse, 0x1, P5 ;  /* 0x00000044b9a57211 */ /* 0x080fe400028f0eff */
[-C--:B------:R-:W-:Y:S02]  /*12180*/  LEA R170, P5, R191, R5.reuse, 0x1 ;  /* 0x00000005bfaa7211 */ /* 0x080fe400078a08ff */
[-C--:B------:R-:W-:Y:S02]  /*12190*/  LEA.HI.X.SX32 R157, R177, R68.reuse, 0x1, P4 ;  /* 0x00000044b19d7211 */ /* 0x080fe400020f0eff */
[-C--:B------:R-:W-:Y:S02]  /*121a0*/  LEA R162, P4, R183, R5.reuse, 0x1 ;  /* 0x00000005b7a27211 */ /* 0x080fe400078808ff */
[----:B------:R-:W-:Y:S02]  /*121b0*/  LEA.HI.X.SX32 R161, R181, R68, 0x1, P3 ;  /* 0x00000044b5a17211 */ /* 0x000fe400018f0eff */
[----:B------:R-:W-:-:S02]  /*121c0*/  LEA R166, P3, R187, R5, 0x1 ;  /* 0x00000005bba67211 */ /* 0x000fc400078608ff */
[-C--:B------:R-:W-:Y:S02]  /*121d0*/  LEA.HI.X.SX32 R171, R191, R68.reuse, 0x1, P5 ;  /* 0x00000044bfab7211 */ /* 0x080fe400028f0eff */
[----:B------:R-:W-:Y:S02]  /*121e0*/  LEA R176, P5, R7, R5, 0x1 ;  /* 0x0000000507b07211 */ /* 0x000fe400078a08ff */
[----:B------:R-:W-:Y:S02]  /*121f0*/  LEA R213, R78, R211, 0x1 ;  /* 0x000000d34ed57211 */ /* 0x000fe400078e08ff */
[-C--:B------:R-:W-:Y:S02]  /*12200*/  LEA.HI.X.SX32 R163, R183, R68.reuse, 0x1, P4 ;  /* 0x00000044b7a37211 */ /* 0x080fe400020f0eff */
[----:B------:R-:W-:Y:S02]  /*12210*/  LEA R168, P4, R189, R5, 0x1 ;  /* 0x00000005bda87211 */ /* 0x000fe400078808ff */
[----:B------:R-:W-:-:S02]  /*12220*/  LEA.HI.X.SX32 R167, R187, R68, 0x1, P3 ;  /* 0x00000044bba77211 */ /* 0x000fc400018f0eff */
[-C--:B------:R-:W-:Y:S02]  /*12230*/  LEA R172, P3, R9, R5.reuse, 0x1 ;  /* 0x0000000509ac7211 */ /* 0x080fe400078608ff */
[-C--:B------:R-:W-:Y:S01]  /*12240*/  LEA.HI.X.SX32 R177, R7, R68.reuse, 0x1, P5 ;  /* 0x0000004407b17211 */ /* 0x080fe200028f0eff */
[C---:B------:R-:W-:Y:S01]  /*12250*/  IMAD R7, R78.reuse, 0x2, R213 ;  /* 0x000000024e077824 */ /* 0x040fe200078e02d5 */
[-C--:B------:R-:W-:Y:S02]  /*12260*/  LEA.HI.X.SX32 R169, R189, R68.reuse, 0x1, P4 ;  /* 0x00000044bda97211 */ /* 0x080fe400020f0eff */
[----:B------:R-:W-:Y:S02]  /*12270*/  LEA R174, P4, R11, R5, 0x1 ;  /* 0x000000050bae7211 */ /* 0x000fe400078808ff */
[-C--:B------:R-:W-:Y:S01]  /*12280*/  LEA.HI.X.SX32 R173, R9, R68.reuse, 0x1, P3 ;  /* 0x0000004409ad7211 */ /* 0x080fe200018f0eff */
[----:B------:R-:W-:Y:S01]  /*12290*/  IMAD R9, R78, 0x2, R7 ;  /* 0x000000024e097824 */ /* 0x000fe200078e0207 */
[----:B------:R-:W-:-:S02]  /*122a0*/  LEA.HI.X.SX32 R175, R11, R68, 0x1, P4 ;  /* 0x000000440baf7211 */ /* 0x000fc400020f0eff */
[-C--:B------:R-:W-:Y:S01]  /*122b0*/  LEA R178, P3, R69, R5.reuse, 0x1 ;  /* 0x0000000545b27211 */ /* 0x080fe200078608ff */
[C---:B------:R-:W-:Y:S01]  /*122c0*/  IMAD R11, R78.reuse, 0x2, R9 ;  /* 0x000000024e0b7824 */ /* 0x040fe200078e0209 */
[-C--:B------:R-:W-:Y:S02]  /*122d0*/  LEA R182, P5, R195, R5.reuse, 0x1 ;  /* 0x00000005c3b67211 */ /* 0x080fe400078a08ff */
[-C--:B------:R-:W-:Y:S01]  /*122e0*/  LEA.HI.X.SX32 R179, R69, R68.reuse, 0x1, P3 ;  /* 0x0000004445b37211 */ /* 0x080fe200018f0eff */
[----:B------:R-:W-:Y:S01]  /*122f0*/  IMAD R69, R78, 0x2, R11 ;  /* 0x000000024e457824 */ /* 0x000fe200078e020b */
[----:B------:R-:W-:Y:S02]  /*12300*/  LEA.HI.X.SX32 R183, R195, R68, 0x1, P5 ;  /* 0x00000044c3b77211 */ /* 0x000fe400028f0eff */
[-C--:B------:R-:W-:Y:S02]  /*12310*/  LEA R188, P5, R79, R5.reuse, 0x1 ;  /* 0x000000054fbc7211 */ /* 0x080fe400078a08ff */
[----:B------:R-:W-:-:S02]  /*12320*/  LEA R180, P4, R193, R5, 0x1 ;  /* 0x00000005c1b47211 */ /* 0x000fc400078808ff */
[-C--:B------:R-:W-:Y:S02]  /*12330*/  LEA.HI.X.SX32 R189, R79, R68.reuse, 0x1, P5 ;  /* 0x000000444fbd7211 */ /* 0x080fe400028f0eff */
[C---:B------:R-:W-:Y:S02]  /*12340*/  LEA R79, R78.reuse, R69, 0x1 ;  /* 0x000000454e4f7211 */ /* 0x040fe400078e08ff */
[-C--:B------:R-:W-:Y:S02]  /*12350*/  LEA.HI.X.SX32 R181, R193, R68.reuse, 0x1, P4 ;  /* 0x00000044c1b57211 */ /* 0x080fe400020f0eff */
[----:B------:R-:W-:Y:S01]  /*12360*/  PRMT R29, R29, 0x7632, R29 ;  /* 0x000076321d1d7816 */ /* 0x000fe2000000001d */
[----:B------:R-:W-:Y:S01]  /*12370*/  IMAD R215, R78, 0x2, R79 ;  /* 0x000000024ed77824 */ /* 0x000fe200078e024f */
[-C--:B------:R-:W-:Y:S02]  /*12380*/  LEA R186, P4, R199, R5.reuse, 0x1 ;  /* 0x00000005c7ba7211 */ /* 0x080fe400078808ff */
[----:B------:R-:W-:Y:S01]  /*12390*/  PRMT R30, R30, 0x7632, R30 ;  /* 0x000076321e1e7816 */ /* 0x000fe2000000001e */
[C---:B------:R-:W-:Y:S01]  /*123a0*/  IMAD R217, R78.reuse, 0x2, R215 ;  /* 0x000000024ed97824 */ /* 0x040fe200078e02d7 */
[-C--:B------:R-:W-:Y:S01]  /*123b0*/  LEA R184, P3, R197, R5.reuse, 0x1 ;  /* 0x00000005c5b87211 */ /* 0x080fe200078608ff */
[----:B------:R0:W-:Y:S01]  /*123c0*/  STG.E.U16 desc[UR4][R12.64], R29 ;  /* 0x0000001d0c007986 */ /* 0x0001e2000c101504 */
[----:B------:R-:W-:Y:S01]  /*123d0*/  PRMT R31, R31, 0x7632, R31 ;  /* 0x000076321f1f7816 */ /* 0x000fe2000000001f */
[C---:B------:R-:W-:Y:S01]  /*123e0*/  IMAD R219, R78.reuse, 0x2, R217 ;  /* 0x000000024edb7824 */ /* 0x040fe200078e02d9 */
[-C--:B------:R-:W-:Y:S01]  /*123f0*/  LEA.HI.X.SX32 R187, R199, R68.reuse, 0x1, P4 ;  /* 0x00000044c7bb7211 */ /* 0x080fe200020f0eff */
[----:B------:R1:W-:Y:S01]  /*12400*/  STG.E.U16 desc[UR4][R14.64], R30 ;  /* 0x0000001e0e007986 */ /* 0x0003e2000c101504 */
[----:B------:R-:W-:Y:S01]  /*12410*/  LEA.HI.X.SX32 R185, R197, R68, 0x1, P3 ;  /* 0x00000044c5b97211 */ /* 0x000fe200018f0eff */
[----:B------:R-:W-:Y:S01]  /*12420*/  IMAD R221, R78, 0x2, R219 ;  /* 0x000000024edd7824 */ /* 0x000fe200078e02db */
[-C--:B------:R-:W-:Y:S01]  /*12430*/  LEA R192, P4, R203, R5.reuse, 0x1 ;  /* 0x00000005cbc07211 */ /* 0x080fe200078808ff */
[----:B------:R3:W-:Y:S01]  /*12440*/  STG.E.U16 desc[UR4][R16.64], R31 ;  /* 0x0000001f10007986 */ /* 0x0007e2000c101504 */
[----:B------:R-:W-:-:S02]  /*12450*/  LEA R190, P3, R201, R5, 0x1 ;  /* 0x00000005c9be7211 */ /* 0x000fc400078608ff */
[----:B------:R-:W-:Y:S01]  /*12460*/  LEA R194, P5, R205, R5, 0x1 ;  /* 0x00000005cdc27211 */ /* 0x000fe200078a08ff */
[----:B------:R4:W-:Y:S01]  /*12470*/  STG.E.U16 desc[UR4][R20.64], R32 ;  /* 0x0000002014007986 */ /* 0x0009e2000c101504 */
[----:B0-----:R-:W-:Y:S02]  /*12480*/  PRMT R13, R32, 0x7632, R13 ;  /* 0x00007632200d7816 */ /* 0x001fe4000000000d */
[-C--:B------:R-:W-:Y:S01]  /*12490*/  LEA.HI.X.SX32 R193, R203, R68.reuse, 0x1, P4 ;  /* 0x00000044cbc17211 */ /* 0x080fe200020f0eff */
[----:B------:R-:W-:Y:S01]  /*124a0*/  STG.E.U16 desc[UR4][R22.64], R33 ;  /* 0x0000002116007986 */ /* 0x000fe2000c101504 */
[----:B-1----:R-:W-:Y:S02]  /*124b0*/  PRMT R15, R33, 0x7632, R15 ;  /* 0x00007632210f7816 */ /* 0x002fe4000000000f */
[----:B------:R-:W-:Y:S01]  /*124c0*/  LEA.HI.X.SX32 R191, R201, R68, 0x1, P3 ;  /* 0x00000044c9bf7211 */ /* 0x000fe200018f0eff */
[----:B------:R-:W-:Y:S01]  /*124d0*/  STG.E.U16 desc[UR4][R24.64], R34 ;  /* 0x0000002218007986 */ /* 0x000fe2000c101504 */
[----:B---3--:R-:W-:-:S02]  /*124e0*/  PRMT R17, R34, 0x7632, R17 ;  /* 0x0000763222117816 */ /* 0x008fc40000000011 */
[-C--:B------:R-:W-:Y:S01]  /*124f0*/  LEA R198, P4, R209, R5.reuse, 0x1 ;  /* 0x00000005d1c67211 */ /* 0x080fe200078808ff */
[----:B------:R-:W-:Y:S01]  /*12500*/  STG.E.U16 desc[UR4][R26.64], R35 ;  /* 0x000000231a007986 */ /* 0x000fe2000c101504 */
[----:B----4-:R-:W-:Y:S02]  /*12510*/  PRMT R21, R35, 0x7632, R21 ;  /* 0x0000763223157816 */ /* 0x010fe40000000015 */
[-C--:B------:R-:W-:Y:S01]  /*12520*/  LEA R196, P3, R207, R5.reuse, 0x1 ;  /* 0x00000005cfc47211 */ /* 0x080fe200078608ff */
[----:B------:R0:W-:Y:S01]  /*12530*/  STG.E.U16 desc[UR4][R70.64], R13 ;  /* 0x0000000d46007986 */ /* 0x0001e2000c101504 */
[-C--:B------:R-:W-:Y:S02]  /*12540*/  LEA.HI.X.SX32 R195, R205, R68.reuse, 0x1, P5 ;  /* 0x00000044cdc37211 */ /* 0x080fe400028f0eff */
[----:B------:R-:W-:Y:S01]  /*12550*/  LEA R200, P5, R211, R5, 0x1 ;  /* 0x00000005d3c87211 */ /* 0x000fe200078a08ff */
[----:B------:R1:W-:Y:S01]  /*12560*/  STG.E.U16 desc[UR4][R80.64], R15 ;  /* 0x0000000f50007986 */ /* 0x0003e2000c101504 */
[----:B------:R-:W-:-:S02]  /*12570*/  LEA.HI.X.SX32 R199, R209, R68, 0x1, P4 ;  /* 0x00000044d1c77211 */ /* 0x000fc400020f0eff */
[----:B------:R-:W-:Y:S01]  /*12580*/  PRMT R12, R36, 0x7632, R12 ;  /* 0x00007632240c7816 */ /* 0x000fe2000000000c */
[----:B------:R3:W-:Y:S01]  /*12590*/  STG.E.U16 desc[UR4][R82.64], R17 ;  /* 0x0000001152007986 */ /* 0x0007e2000c101504 */
[----:B------:R-:W-:Y:S02]  /*125a0*/  LEA.HI.X.SX32 R197, R207, R68, 0x1, P3 ;  /* 0x00000044cfc57211 */ /* 0x000fe400018f0eff */
[----:B------:R-:W-:Y:S01]  /*125b0*/  LEA R204, P4, R7, R5, 0x1 ;  /* 0x0000000507cc7211 */ /* 0x000fe200078808ff */
[----:B------:R4:W-:Y:S01]  /*125c0*/  STG.E.U16 desc[UR4][R84.64], R21 ;  /* 0x0000001554007986 */ /* 0x0009e2000c101504 */
[----:B------:R-:W-:Y:S02]  /*125d0*/  LEA R223, R78, R221, 0x1 ;  /* 0x000000dd4edf7211 */ /* 0x000fe400078e08ff */
[----:B------:R-:W-:Y:S01]  /*125e0*/  PRMT R14, R37, 0x7632, R14 ;  /* 0x00007632250e7816 */ /* 0x000fe2000000000e */
[----:B------:R-:W-:Y:S01]  /*125f0*/  STG.E.U16 desc[UR4][R86.64], R36 ;  /* 0x0000002456007986 */ /* 0x000fe2000c101504 */
[----:B------:R-:W-:-:S02]  /*12600*/  LEA R202, P3, R213, R5, 0x1 ;  /* 0x00000005d5ca7211 */ /* 0x000fc400078608ff */
[----:B------:R-:W-:Y:S01]  /*12610*/  PRMT R16, R38, 0x7632, R16 ;  /* 0x0000763226107816 */ /* 0x000fe20000000010 */
[----:B------:R-:W-:Y:S01]  /*12620*/  STG.E.U16 desc[UR4][R88.64], R37 ;  /* 0x0000002558007986 */ /* 0x000fe2000c101504 */
[----:B------:R-:W-:Y:S02]  /*12630*/  PRMT R20, R39, 0x7632, R20 ;  /* 0x0000763227147816 */ /* 0x000fe40000000014 */
[-C--:B------:R-:W-:Y:S01]  /*12640*/  LEA.HI.X.SX32 R201, R211, R68.reuse, 0x1, P5 ;  /* 0x00000044d3c97211 */ /* 0x080fe200028f0eff */
[----:B------:R-:W-:Y:S01]  /*12650*/  STG.E.U16 desc[UR4][R90.64], R38 ;  /* 0x000000265a007986 */ /* 0x000fe2000c101504 */
[-C--:B------:R-:W-:Y:S02]  /*12660*/  LEA R206, P5, R9, R5.reuse, 0x1 ;  /* 0x0000000509ce7211 */ /* 0x080fe400078a08ff */
[-C--:B------:R-:W-:Y:S01]  /*12670*/  LEA.HI.X.SX32 R205, R7, R68.reuse, 0x1, P4 ;  /* 0x0000004407cd7211 */ /* 0x080fe200020f0eff */
[----:B------:R-:W-:Y:S01]  /*12680*/  STG.E.U16 desc[UR4][R92.64], R39 ;  /* 0x000000275c007986 */ /* 0x000fe2000c101504 */
[----:B------:R-:W-:Y:S01]  /*12690*/  LEA.HI.X.SX32 R203, R213, R68, 0x1, P3 ;  /* 0x00000044d5cb7211 */ /* 0x000fe200018f0eff */
[----:B------:R-:W-:Y:S01]  /*126a0*/  IMAD R7, R78, 0x2, R223 ;  /* 0x000000024e077824 */ /* 0x000fe200078e02df */
[----:B------:R-:W-:Y:S01]  /*126b0*/  LEA R208, P3, R11, R5, 0x1 ;  /* 0x000000050bd07211 */ /* 0x000fe200078608ff */
[----:B------:R2:W-:Y:S01]  /*126c0*/  STG.E.U16 desc[UR4][R94.64], R12 ;  /* 0x0000000c5e007986 */ /* 0x0005e2000c101504 */
[----:B0-----:R-:W-:-:S02]  /*126d0*/  PRMT R13, R40, 0x7632, R13 ;  /* 0x00007632280d7816 */ /* 0x001fc4000000000d */
[-C--:B------:R-:W-:Y:S01]  /*126e0*/  LEA.HI.X.SX32 R207, R9, R68.reuse, 0x1, P5 ;  /* 0x0000004409cf7211 */ /* 0x080fe200028f0eff */
[----:B------:R0:W-:Y:S01]  /*126f0*/  STG.E.U16 desc[UR4][R96.64], R14 ;  /* 0x0000000e60007986 */ /* 0x0001e2000c101504 */
[----:B-1----:R-:W-:Y:S01]  /*12700*/  PRMT R15, R41, 0x7632, R15 ;  /* 0x00007632290f7816 */ /* 0x002fe2000000000f */
[----:B------:R-:W-:Y:S01]  /*12710*/  IMAD R9, R78, 0x2, R7 ;  /* 0x000000024e097824 */ /* 0x000fe200078e0207 */
[----:B---3--:R-:W-:Y:S01]  /*12720*/  PRMT R17, R42, 0x7632, R17 ;  /* 0x000076322a117816 */ /* 0x008fe20000000011 */
[----:B------:R1:W-:Y:S01]  /*12730*/  STG.E.U16 desc[UR4][R98.64], R16 ;  /* 0x0000001062007986 */ /* 0x0003e2000c101504 */
[----:B------:R-:W-:Y:S01]  /*12740*/  LEA.HI.X.SX32 R209, R11, R68, 0x1, P3 ;  /* 0x000000440bd17211 */ /* 0x000fe200018f0eff */
[----:B------:R-:W-:Y:S01]  /*12750*/  IMAD R11, R78, 0x2, R9 ;  /* 0x000000024e0b7824 */ /* 0x000fe200078e0209 */
[----:B----4-:R-:W-:Y:S01]  /*12760*/  PRMT R21, R43, 0x7632, R21 ;  /* 0x000076322b157816 */ /* 0x010fe20000000015 */
[----:B------:R3:W-:Y:S01]  /*12770*/  STG.E.U16 desc[UR4][R100.64], R20 ;  /* 0x0000001464007986 */ /* 0x0007e2000c101504 */
[----:B------:R-:W-:-:S02]  /*12780*/  LEA R214, P3, R215, R5, 0x1 ;  /* 0x00000005d7d67211 */ /* 0x000fc400078608ff */
[-C--:B------:R-:W-:Y:S01]  /*12790*/  LEA R210, P4, R69, R5.reuse, 0x1 ;  /* 0x0000000545d27211 */ /* 0x080fe200078808ff */
[----:B------:R-:W-:Y:S01]  /*127a0*/  STG.E.U16 desc[UR4][R102.64], R40 ;  /* 0x0000002866007986 */ /* 0x000fe2000c101504 */
[-C--:B------:R-:W-:Y:S02]  /*127b0*/  LEA.HI.X.SX32 R215, R215, R68.reuse, 0x1, P3 ;  /* 0x00000044d7d77211 */ /* 0x080fe400018f0eff */
[----:B--2---:R-:W-:Y:S01]  /*127c0*/  PRMT R12, R48, 0x7632, R12 ;  /* 0x00007632300c7816 */ /* 0x004fe2000000000c */
[----:B------:R-:W-:Y:S01]  /*127d0*/  STG.E.U16 desc[UR4][R104.64], R41 ;  /* 0x0000002968007986 */ /* 0x000fe2000c101504 */
[----:B------:R-:W-:Y:S01]  /*127e0*/  LEA.HI.X.SX32 R211, R69, R68, 0x1, P4 ;  /* 0x0000004445d37211 */ /* 0x000fe200020f0eff */
[----:B------:R-:W-:Y:S01]  /*127f0*/  IMAD R69, R78, 0x2, R11 ;  /* 0x000000024e457824 */ /* 0x000fe200078e020b */
[----:B------:R-:W-:Y:S01]  /*12800*/  LEA R220, P3, R221, R5, 0x1 ;  /* 0x00000005dddc7211 */ /* 0x000fe200078608ff */
[----:B------:R-:W-:Y:S01]  /*12810*/  STG.E.U16 desc[UR4][R106.64], R42 ;  /* 0x0000002a6a007986 */ /* 0x000fe2000c101504 */
[----:B0-----:R-:W-:-:S02]  /*12820*/  PRMT R14, R49, 0x7632, R14 ;  /* 0x00007632310e7816 */ /* 0x001fc4000000000e */
[-C--:B------:R-:W-:Y:S01]  /*12830*/  LEA R212, P5, R79, R5.reuse, 0x1 ;  /* 0x000000054fd47211 */ /* 0x080fe200078a08ff */
[----:B------:R-:W-:Y:S01]  /*12840*/  STG.E.U16 desc[UR4][R108.64], R43 ;  /* 0x0000002b6c007986 */ /* 0x000fe2000c101504 */
[----:B-1----:R-:W-:Y:S02]  /*12850*/  PRMT R16, R50, 0x7632, R16 ;  /* 0x0000763232107816 */ /* 0x002fe40000000010 */
[----:B---3--:R-:W-:Y:S01]  /*12860*/  PRMT R20, R51, 0x7632, R20 ;  /* 0x0000763233147816 */ /* 0x008fe20000000014 */
[----:B------:R0:W-:Y:S01]  /*12870*/  STG.E.U16 desc[UR4][R110.64], R13 ;  /* 0x0000000d6e007986 */ /* 0x0001e2000c101504 */
[-C--:B------:R-:W-:Y:S02]  /*12880*/  LEA.HI.X.SX32 R221, R221, R68.reuse, 0x1, P3 ;  /* 0x00000044dddd7211 */ /* 0x080fe400018f0eff */
[----:B------:R-:W-:Y:S01]  /*12890*/  LEA.HI.X.SX32 R213, R79, R68, 0x1, P5 ;  /* 0x000000444fd57211 */ /* 0x000fe200028f0eff */
[----:B------:R1:W-:Y:S01]  /*128a0*/  STG.E.U16 desc[UR4][R112.64], R15 ;  /* 0x0000000f70007986 */ /* 0x0003e2000c101504 */
[----:B------:R-:W-:-:S02]  /*128b0*/  LEA R226, P3, R9, R5, 0x1 ;  /* 0x0000000509e27211 */ /* 0x000fc400078608ff */
[----:B------:R-:W-:Y:S01]  /*128c0*/  LEA R79, R78, R69, 0x1 ;  /* 0x000000454e4f7211 */ /* 0x000fe200078e08ff */
[----:B------:R2:W-:Y:S01]  /*128d0*/  STG.E.U16 desc[UR4][R114.64], R17 ;  /* 0x0000001172007986 */ /* 0x0005e2000c101504 */
[----:B------:R-:W-:Y:S02]  /*128e0*/  PRMT R71, R52, 0x7632, R71 ;  /* 0x0000763234477816 */ /* 0x000fe40000000047 */
[----:B------:R-:W-:Y:S01]  /*128f0*/  LEA.HI.X.SX32 R227, R9, R68, 0x1, P3 ;  /* 0x0000004409e37211 */ /* 0x000fe200018f0eff */
[----:B------:R-:W-:Y:S01]  /*12900*/  STG.E.U16 desc[UR4][R116.64], R21 ;  /* 0x0000001574007986 */ /* 0x000fe2000c101504 */
[----:B0-----:R-:W-:Y:S01]  /*12910*/  PRMT R13, R53, 0x7632, R13 ;  /* 0x00007632350d7816 */ /* 0x001fe2000000000d */
[----:B------:R-:W-:Y:S01]  /*12920*/  IMAD R235, R78, 0x2, R79 ;  /* 0x000000024eeb7824 */ /* 0x000fe200078e024f */
[----:B------:R-:W-:Y:S01]  /*12930*/  LEA R232, P3, R79, R5, 0x1 ;  /* 0x000000054fe87211 */ /* 0x000fe200078608ff */
[----:B------:R-:W-:Y:S01]  /*12940*/  STG.E.U16 desc[UR4][R118.64], R48 ;  /* 0x0000003076007986 */ /* 0x000fe2000c101504 */
[----:B-1----:R-:W-:-:S02]  /*12950*/  PRMT R15, R54, 0x7632, R15 ;  /* 0x00007632360f7816 */ /* 0x002fc4000000000f */
[----:B------:R-:W-:Y:S01]  /*12960*/  LEA.HI.X.SX32 R233, R79, R68, 0x1, P3 ;  /* 0x000000444fe97211 */ /* 0x000fe200018f0eff */
[----:B------:R-:W-:Y:S01]  /*12970*/  STG.E.U16 desc[UR4][R120.64], R49 ;  /* 0x0000003178007986 */ /* 0x000fe2000c101504 */
[----:B--2---:R-:W-:Y:S02]  /*12980*/  PRMT R17, R55, 0x7632, R17 ;  /* 0x0000763237117816 */ /* 0x004fe40000000011 */
[----:B------:R-:W-:Y:S01]  /*12990*/  PRMT R79, R60, 0x7632, R79 ;  /* 0x000076323c4f7816 */ /* 0x000fe2000000004f */
[----:B------:R-:W-:Y:S01]  /*129a0*/  STG.E.U16 desc[UR4][R122.64], R50 ;  /* 0x000000327a007986 */ /* 0x000fe2000c101504 */
[----:B------:R-:W-:Y:S02]  /*129b0*/  PRMT R80, R61, 0x7632, R80 ;  /* 0x000076323d507816 */ /* 0x000fe40000000050 */
[----:B------:R-:W-:Y:S01]  /*129c0*/  PRMT R81, R62, 0x7632, R81 ;  /* 0x000076323e517816 */ /* 0x000fe20000000051 */
[----:B------:R-:W-:Y:S01]  /*129d0*/  STG.E.U16 desc[UR4][R124.64], R51 ;  /* 0x000000337c007986 */ /* 0x000fe2000c101504 */
[----:B------:R-:W-:-:S02]  /*129e0*/  PRMT R82, R63, 0x7632, R82 ;  /* 0x000076323f527816 */ /* 0x000fc40000000052 */
[-C--:B------:R-:W-:Y:S01]  /*129f0*/  LEA R218, P5, R219, R5.reuse, 0x1 ;  /* 0x00000005dbda7211 */ /* 0x080fe200078a08ff */
[----:B------:R-:W-:Y:S01]  /*12a00*/  STG.E.U16 desc[UR4][R126.64], R12 ;  /* 0x0000000c7e007986 */ /* 0x000fe2000c101504 */
[----:B------:R-:W-:Y:S02]  /*12a10*/  PRMT R87, R72, 0x7632, R87 ;  /* 0x0000763248577816 */ /* 0x000fe40000000057 */
[----:B------:R-:W-:Y:S01]  /*12a20*/  LEA R216, P4, R217, R5, 0x1 ;  /* 0x00000005d9d87211 */ /* 0x000fe200078808ff */
[----:B------:R-:W-:Y:S01]  /*12a30*/  STG.E.U16 desc[UR4][R128.64], R14 ;  /* 0x0000000e80007986 */ /* 0x000fe2000c101504 */
[----:B------:R-:W-:Y:S02]  /*12a40*/  PRMT R88, R73, 0x7632, R88 ;  /* 0x0000763249587816 */ /* 0x000fe40000000058 */
[----:B------:R-:W-:Y:S01]  /*12a50*/  LEA.HI.X.SX32 R219, R219, R68, 0x1, P5 ;  /* 0x00000044dbdb7211 */ /* 0x000fe200028f0eff */
[----:B------:R-:W-:Y:S01]  /*12a60*/  STG.E.U16 desc[UR4][R130.64], R16 ;  /* 0x0000001082007986 */ /* 0x000fe2000c101504 */
[----:B------:R-:W-:-:S02]  /*12a70*/  PRMT R89, R74, 0x7632, R89 ;  /* 0x000076324a597816 */ /* 0x000fc40000000059 */
[-C--:B------:R-:W-:Y:S01]  /*12a80*/  LEA R224, P5, R7, R5.reuse, 0x1 ;  /* 0x0000000507e07211 */ /* 0x080fe200078a08ff */
[----:B------:R-:W-:Y:S01]  /*12a90*/  STG.E.U16 desc[UR4][R132.64], R20 ;  /* 0x0000001484007986 */ /* 0x000fe2000c101504 */
[----:B------:R-:W-:Y:S02]  /*12aa0*/  PRMT R90, R75, 0x7632, R90 ;  /* 0x000076324b5a7816 */ /* 0x000fe4000000005a */
[-C--:B------:R-:W-:Y:S01]  /*12ab0*/  LEA.HI.X.SX32 R217, R217, R68.reuse, 0x1, P4 ;  /* 0x00000044d9d97211 */ /* 0x080fe200020f0eff */
[----:B------:R-:W-:Y:S01]  /*12ac0*/  STG.E.U16 desc[UR4][R134.64], R52 ;  /* 0x0000003486007986 */ /* 0x000fe2000c101504 */
[----:B------:R-:W-:Y:S02]  /*12ad0*/  LEA R222, P4, R223, R5, 0x1 ;  /* 0x00000005dfde7211 */ /* 0x000fe400078808ff */
[----:B------:R-:W-:Y:S01]  /*12ae0*/  LEA.HI.X.SX32 R225, R7, R68, 0x1, P5 ;  /* 0x0000004407e17211 */ /* 0x000fe200028f0eff */
[----:B------:R-:W-:Y:S01]  /*12af0*/  STG.E.U16 desc[UR4][R136.64], R53 ;  /* 0x0000003588007986 */ /* 0x000fe2000c101504 */
[----:B------:R-:W-:Y:S01]  /*12b00*/  IMAD R7, R78, 0x2, R235 ;  /* 0x000000024e077824 */ /* 0x000fe200078e02eb */
[----:B------:R-:W-:-:S02]  /*12b10*/  PRMT R95, R56, 0x7632, R95 ;  /* 0x00007632385f7816 */ /* 0x000fc4000000005f */
[----:B------:R-:W-:Y:S01]  /*12b20*/  STG.E.U16 desc[UR4][R138.64], R54 ;  /* 0x000000368a007986 */ /* 0x000fe2000c101504 */
[----:B------:R-:W-:Y:S01]  /*12b30*/  PRMT R96, R57, 0x7632, R96 ;  /* 0x0000763239607816 */ /* 0x000fe20000000060 */
[----:B------:R-:W-:Y:S01]  /*12b40*/  IMAD R239, R78, 0x2, R7 ;  /* 0x000000024eef7824 */ /* 0x000fe200078e0207 */
[-C--:B------:R-:W-:Y:S01]  /*12b50*/  LEA.HI.X.SX32 R223, R223, R68.reuse, 0x1, P4 ;  /* 0x00000044dfdf7211 */ /* 0x080fe200020f0eff */
[----:B------:R-:W-:Y:S01]  /*12b60*/  STG.E.U16 desc[UR4][R140.64], R55 ;  /* 0x000000378c007986 */ /* 0x000fe2000c101504 */
[----:B------:R-:W-:Y:S02]  /*12b70*/  PRMT R97, R58, 0x7632, R97 ;  /* 0x000076323a617816 */ /* 0x000fe40000000061 */
[-C--:B------:R-:W-:Y:S01]  /*12b80*/  LEA R228, P4, R11, R5.reuse, 0x1 ;  /* 0x000000050be47211 */ /* 0x080fe200078808ff */
[----:B------:R-:W-:Y:S01]  /*12b90*/  STG.E.U16 desc[UR4][R142.64], R71 ;  /* 0x000000478e007986 */ /* 0x000fe2000c101504 */
[----:B------:R-:W-:Y:S02]  /*12ba0*/  PRMT R98, R59, 0x7632, R98 ;  /* 0x000076323b627816 */ /* 0x000fe40000000062 */
[----:B------:R-:W-:Y:S01]  /*12bb0*/  LEA.HI.X.SX32 R229, R11, R68, 0x1, P4 ;  /* 0x000000440be57211 */ /* 0x000fe200020f0eff */
[----:B------:R-:W-:Y:S01]  /*12bc0*/  STG.E.U16 desc[UR4][R144.64], R13 ;  /* 0x0000000d90007986 */ /* 0x000fe2000c101504 */
[----:B------:R-:W-:Y:S01]  /*12bd0*/  LEA R230, P5, R69, R5, 0x1 ;  /* 0x0000000545e67211 */ /* 0x000fe200078a08ff */
[----:B------:R-:W-:Y:S01]  /*12be0*/  IMAD R11, R78, 0x2, R239 ;  /* 0x000000024e0b7824 */ /* 0x000fe200078e02ef */
[----:B------:R-:W-:Y:S01]  /*12bf0*/  PRMT R103, R44, 0x7632, R103 ;  /* 0x000076322c677816 */ /* 0x000fe20000000067 */
[----:B------:R-:W-:Y:S01]  /*12c00*/  STG.E.U16 desc[UR4][R146.64], R15 ;  /* 0x0000000f92007986 */ /* 0x000fe2000c101504 */
[----:B------:R-:W-:-:S02]  /*12c10*/  PRMT R104, R45, 0x7632, R104 ;  /* 0x000076322d687816 */ /* 0x000fc40000000068 */
[----:B------:R-:W-:Y:S01]  /*12c20*/  PRMT R105, R46, 0x7632, R105 ;  /* 0x000076322e697816 */ /* 0x000fe20000000069 */
[----:B------:R-:W-:Y:S01]  /*12c30*/  STG.E.U16 desc[UR4][R148.64], R17 ;  /* 0x0000001194007986 */ /* 0x000fe2000c101504 */
[----:B------:R-:W-:Y:S02]  /*12c40*/  PRMT R106, R47, 0x7632, R106 ;  /* 0x000076322f6a7816 */ /* 0x000fe4000000006a */
[----:B------:R-:W-:Y:S01]  /*12c50*/  LEA.HI.X.SX32 R231, R69, R68, 0x1, P5 ;  /* 0x0000004445e77211 */ /* 0x000fe200028f0eff */
[----:B------:R0:W1:Y:S01]  /*12c60*/  LDS.128 R20, [R0] ;  /* 0x0000000000147984 */ /* 0x0000620000000c00 */
[----:B------:R-:W-:Y:S02]  /*12c70*/  LEA R69, R78, R11, 0x1 ;  /* 0x0000000b4e457211 */ /* 0x000fe400078e08ff */
[-C--:B------:R-:W-:Y:S01]  /*12c80*/  LEA R234, P4, R235, R5.reuse, 0x1 ;  /* 0x00000005ebea7211 */ /* 0x080fe200078808ff */
[----:B------:R2:W-:Y:S01]  /*12c90*/  STG.E.U16 desc[UR4][R150.64], R60 ;  /* 0x0000003c96007986 */ /* 0x0005e2000c101504 */
[----:B------:R-:W-:Y:S01]  /*12ca0*/  PRMT R111, R64, 0x7632, R111 ;  /* 0x00007632406f7816 */ /* 0x000fe2000000006f */
[----:B------:R-:W-:Y:S01]  /*12cb0*/  IMAD R78, R78, 0x2, R69 ;  /* 0x000000024e4e7824 */ /* 0x000fe200078e0245 */
[----:B------:R-:W-:Y:S01]  /*12cc0*/  LEA R236, P5, R7, R5, 0x1 ;  /* 0x0000000507ec7211 */ /* 0x000fe200078a08ff */
[----:B------:R2:W-:Y:S01]  /*12cd0*/  STG.E.U16 desc[UR4][R152.64], R61 ;  /* 0x0000003d98007986 */ /* 0x0005e2000c101504 */
[----:B------:R-:W-:-:S02]  /*12ce0*/  PRMT R112, R65, 0x7632, R112 ;  /* 0x0000763241707816 */ /* 0x000fc40000000070 */
[----:B------:R-:W-:Y:S01]  /*12cf0*/  PRMT R113, R66, 0x7632, R113 ;  /* 0x0000763242717816 */ /* 0x000fe20000000071 */
[----:B------:R2:W-:Y:S01]  /*12d00*/  STG.E.U16 desc[UR4][R154.64], R62 ;  /* 0x0000003e9a007986 */ /* 0x0005e2000c101504 */
[----:B------:R-:W-:Y:S02]  /*12d10*/  PRMT R114, R67, 0x7632, R114 ;  /* 0x0000763243727816 */ /* 0x000fe40000000072 */
[-C--:B------:R-:W-:Y:S01]  /*12d20*/  LEA.HI.X.SX32 R235, R235, R68.reuse, 0x1, P4 ;  /* 0x00000044ebeb7211 */ /* 0x080fe200020f0eff */
[----:B------:R2:W-:Y:S01]  /*12d30*/  STG.E.U16 desc[UR4][R156.64], R63 ;  /* 0x0000003f9c007986 */ /* 0x0005e2000c101504 */
[-C--:B------:R-:W-:Y:S02]  /*12d40*/  LEA R8, P3, R239, R5.reuse, 0x1 ;  /* 0x00000005ef087211 */ /* 0x080fe400078608ff */
[----:B------:R-:W-:Y:S01]  /*12d50*/  LEA.HI.X.SX32 R237, R7, R68, 0x1, P5 ;  /* 0x0000004407ed7211 */ /* 0x000fe200028f0eff */
[----:B------:R2:W-:Y:S01]  /*12d60*/  STG.E.U16 desc[UR4][R158.64], R79 ;  /* 0x0000004f9e007986 */ /* 0x0005e2000c101504 */
[----:B------:R-:W-:-:S02]  /*12d70*/  LEA R6, P4, R11, R5, 0x1 ;  /* 0x000000050b067211 */ /* 0x000fc400078808ff */
[-C--:B------:R-:W-:Y:S01]  /*12d80*/  LEA R4, P5, R69, R5.reuse, 0x1 ;  /* 0x0000000545047211 */ /* 0x080fe200078a08ff */
[----:B------:R2:W-:Y:S01]  /*12d90*/  STG.E.U16 desc[UR4][R160.64], R80 ;  /* 0x00000050a0007986 */ /* 0x0005e2000c101504 */
[C---:B------:R-:W-:Y:S02]  /*12da0*/  LEA R10, P6, R78.reuse, R5, 0x1 ;  /* 0x000000054e0a7211 */ /* 0x040fe400078c08ff */
[-C--:B------:R-:W-:Y:S01]  /*12db0*/  LEA.HI.X.SX32 R9, R239, R68.reuse, 0x1, P3 ;  /* 0x00000044ef097211 */ /* 0x080fe200018f0eff */
[----:B------:R2:W-:Y:S01]  /*12dc0*/  STG.E.U16 desc[UR4][R162.64], R81 ;  /* 0x00000051a2007986 */ /* 0x0005e2000c101504 */
[-C--:B------:R-:W-:Y:S02]  /*12dd0*/  LEA.HI.X.SX32 R7, R11, R68.reuse, 0x1, P4 ;  /* 0x000000440b077211 */ /* 0x080fe400020f0eff */
[-C--:B------:R-:W-:Y:S01]  /*12de0*/  LEA.HI.X.SX32 R5, R69, R68.reuse, 0x1, P5 ;  /* 0x0000004445057211 */ /* 0x080fe200028f0eff */
[----:B------:R2:W-:Y:S01]  /*12df0*/  STG.E.U16 desc[UR4][R164.64], R82 ;  /* 0x00000052a4007986 */ /* 0x0005e2000c101504 */
[----:B------:R-:W-:-:S02]  /*12e00*/  LEA.HI.X.SX32 R11, R78, R68, 0x1, P6 ;  /* 0x000000444e0b7211 */ /* 0x000fc400030f0eff */
[----:B0-----:R-:W-:Y:S01]  /*12e10*/  FSEL R0, R77, -INF , P1 ;  /* 0xff8000004d007808 */ /* 0x001fe20000800000 */
[----:B------:R2:W-:Y:S01]  /*12e20*/  STG.E.U16 desc[UR4][R166.64], R72 ;  /* 0x00000048a6007986 */ /* 0x0005e2000c101504 */
[----:B------:R-:W-:-:S03]  /*12e30*/  FSEL R13, R76, -INF , P2 ;  /* 0xff8000004c0d7808 */ /* 0x000fc60001000000 */
[----:B------:R2:W-:Y:S01]  /*12e40*/  STG.E.U16 desc[UR4][R168.64], R73 ;  /* 0x00000049a8007986 */ /* 0x0005e2000c101504 */
[----:B-1----:R-:W-:Y:S01]  /*12e50*/  PRMT R14, R20, 0x7632, R14 ;  /* 0x00007632140e7816 */ /* 0x002fe2000000000e */
[----:B------:R-:W-:Y:S01]  /*12e60*/  FFMA R12, R0, 0.69314718246459960938, R19 ;  /* 0x3f317218000c7823 */ /* 0x000fe20000000013 */
[----:B------:R-:W-:Y:S01]  /*12e70*/  PRMT R15, R21, 0x7632, R15 ;  /* 0x00007632150f7816 */ /* 0x000fe2000000000f */
[----:B------:R2:W-:Y:S01]  /*12e80*/  STG.E.U16 desc[UR4][R170.64], R74 ;  /* 0x0000004aaa007986 */ /* 0x0005e2000c101504 */
[----:B------:R-:W-:Y:S01]  /*12e90*/  PRMT R16, R22, 0x7632, R16 ;  /* 0x0000763216107816 */ /* 0x000fe20000000010 */
[----:B------:R-:W-:Y:S01]  /*12ea0*/  FFMA R13, R13, 0.69314718246459960938, R18 ;  /* 0x3f3172180d0d7823 */ /* 0x000fe20000000012 */
[----:B------:R-:W-:Y:S01]  /*12eb0*/  PRMT R17, R23, 0x7632, R17 ;  /* 0x0000763217117816 */ /* 0x000fe20000000011 */
[----:B------:R2:W-:Y:S01]  /*12ec0*/  STG.E.U16 desc[UR4][R172.64], R75 ;  /* 0x0000004bac007986 */ /* 0x0005e2000c101504 */
[----:B------:R-:W0:Y:S03]  /*12ed0*/  LDC R0, c[0x0][0x27c] ;  /* 0x00009f00ff007b82 */ /* 0x000e260000000800 */
[----:B------:R2:W-:Y:S04]  /*12ee0*/  STG.E.U16 desc[UR4][R174.64], R87 ;  /* 0x00000057ae007986 */ /* 0x0005e8000c101504 */
        /* <DEDUP_REMOVED lines=34> */
[----:B------:R2:W-:Y:S01]  /*13110*/  STG.E.U16 desc[UR4][R10.64], R17 ;  /* 0x000000110a007986 */ /* 0x0005e2000c101504 */
[----:B------:R-:W-:Y:S06]  /*13120*/  BAR.SYNC.DEFER_BLOCKING 0x0 ;  /* 0x0000000000007b1d */ /* 0x000fec0000010000 */
[----:B------:R2:W-:Y:S02]  /*13130*/  STS.64 [R2], R12 ;  /* 0x0000000c02007388 */ /* 0x0005e40000000a00 */
[----:B------:R-:W-:Y:S06]  /*13140*/  BAR.SYNC.DEFER_BLOCKING 0x0 ;  /* 0x0000000000007b1d */ /* 0x000fec0000010000 */
[----:B0-----:R-:W-:Y:S05]  /*13150*/  @P0 EXIT ;  /* 0x000000000000094d */ /* 0x001fea0003800000 */
[----:B------:R-:W0:Y:S01]  /*13160*/  LDS R3, [R3] ;  /* 0x0000000003037984 */ /* 0x000e220000000800 */
[----:B--2---:R-:W1:Y:S01]  /*13170*/  LDC.64 R6, c[0x0][0x230] ;  /* 0x00008c00ff067b82 */ /* 0x004e620000000a00 */
[----:B------:R-:W-:Y:S02]  /*13180*/  IMAD R0, R241, R0, RZ ;  /* 0x00000000f1007224 */ /* 0x000fe400078e02ff */
[----:B------:R-:W-:Y:S02]  /*13190*/  IMAD.SHL.U32 R4, R238, 0x4, RZ ;  /* 0x00000004ee047824 */ /* 0x000fe400078e00ff */
[C---:B------:R-:W-:Y:S02]  /*131a0*/  IMAD.SHL.U32 R5, R0.reuse, 0x4, RZ ;  /* 0x0000000400057824 */ /* 0x040fe400078e00ff */
[----:B------:R-:W-:-:S04]  /*131b0*/  IMAD.HI R0, R0, 0x4, RZ ;  /* 0x0000000400007827 */ /* 0x000fc800078e02ff */
[----:B------:R-:W-:Y:S01]  /*131c0*/  IMAD.HI R2, R238, 0x4, RZ ;  /* 0x00000004ee027827 */ /* 0x000fe200078e02ff */
[----:B-1----:R-:W-:-:S04]  /*131d0*/  IADD3 R4, P0, P1, R4, R6, R5 ;  /* 0x0000000604047210 */ /* 0x002fc8000791e005 */
[----:B------:R-:W-:-:S05]  /*131e0*/  IADD3.X R5, R2, R7, R0, P0, P1 ;  /* 0x0000000702057210 */ /* 0x000fca00007e2400 */
[----:B0-----:R-:W-:Y:S01]  /*131f0*/  STG.E desc[UR4][R4.64], R3 ;  /* 0x0000000304007986 */ /* 0x001fe2000c101904 */
[----:B------:R-:W-:Y:S05]  /*13200*/  EXIT ;  /* 0x000000000000794d */ /* 0x000fea0003800000 */
.L_x_2:
[----:B------:R-:W-:-:S00]  /*13210*/  BRA `(.L_x_2) ;  /* 0xfffffffc00fc7947 */ /* 0x000fc0000383ffff */
[----:B------:R-:W-:-:S00]  /*13220*/  NOP ;  /* 0x0000000000007918 */ /* 0x000fc00000000000 */
        /* <DEDUP_REMOVED lines=13> */
.L_x_3:


//--------------------- .nv.global.init           --------------------------
	.section	.nv.global.init,"aw",@progbits
.nv.global.init:
	.type		_$_str,@object
	.size		_$_str,(.L_0 - _$_str)
_$_str:
        /*0000*/ 	.byte	0x5f, 0x5f, 0x43, 0x55, 0x44, 0x41, 0x5f, 0x46, 0x54, 0x5a, 0x00
.L_0:


//--------------------- .nv.shared.attn_fwd       --------------------------
	.section	.nv.shared.attn_fwd,"aw",@nobits
	.sectionflags	@""
	.align	16
	.zero		1024


//--------------------- .nv.shared.reserved.0     --------------------------
	.section	.nv.shared.reserved.0,"aw",@nobits
	.weak		__nv_reservedSMEM_offset_0_alias
	.size		__nv_reservedSMEM_offset_0_alias, 0, 0
	.other		__nv_reservedSMEM_offset_0_alias,@"STO_CUDA_RESERVED_SHARED STV_DEFAULT"
__nv_reservedSMEM_offset_0_alias:
	.zero		0


//--------------------- .nv.constant0.attn_fwd    --------------------------
	.section	.nv.constant0.attn_fwd,"a",@progbits
	.sectionflags	@""
	.align	4
.nv.constant0.attn_fwd:
	.zero		664


//--------------------- SYMBOLS --------------------------

	.type		.nv.reservedSmem.offset0,@object
	.size		.nv.reservedSmem.offset0,0x4
